//
// Generated by NVIDIA NVVM Compiler
//
// Compiler Build ID: CL-36424714
// Cuda compilation tools, release 13.0, V13.0.88
// Based on NVVM 20.0.0
//

.version 9.0
.target sm_100
.address_size 64

	// .globl	_Z19bitonicSharedKernelPii
// _ZZN3cub18CUB_300001_SM_10006detail10radix_sort31DeviceRadixSortSingleTileKernelINS1_5radix10policy_hubIiNS0_8NullTypeEyE10Policy1000ELNS0_9SortOrderE0EiS6_yNS1_21identity_decomposer_tEEEvPKT1_PSB_PKT2_PSF_T3_iiT4_E12temp_storage has been demoted
// _ZZN3cub18CUB_300001_SM_10006detail10radix_sort30DeviceRadixSortHistogramKernelINS1_5radix10policy_hubIiNS0_8NullTypeEyE10Policy1000ELNS0_9SortOrderE0EiyNS1_21identity_decomposer_tEEEvPT2_PKT1_SB_iiT3_E12temp_storage has been demoted
// _ZZN3cub18CUB_300001_SM_10006detail10radix_sort33DeviceRadixSortExclusiveSumKernelINS1_5radix10policy_hubIiNS0_8NullTypeEyE10Policy1000EyEEvPT0_E12temp_storage has been demoted
// _ZZN3cub18CUB_300001_SM_10006detail10radix_sort29DeviceRadixSortOnesweepKernelINS1_5radix10policy_hubIiNS0_8NullTypeEyE10Policy1000ELNS0_9SortOrderE0EiS6_yiiNS1_21identity_decomposer_tEEEvPT5_SC_PT3_PKSD_PT1_PKSH_PT2_PKSL_T4_iiT6_E1s has been demoted
.global .align 1 .b8 _ZN34_INTERNAL_d8827a49_4_k_cu_e86d9afc4cuda3std3__45__cpo5beginE[1];
.global .align 1 .b8 _ZN34_INTERNAL_d8827a49_4_k_cu_e86d9afc4cuda3std3__45__cpo3endE[1];
.global .align 1 .b8 _ZN34_INTERNAL_d8827a49_4_k_cu_e86d9afc4cuda3std3__45__cpo6cbeginE[1];
.global .align 1 .b8 _ZN34_INTERNAL_d8827a49_4_k_cu_e86d9afc4cuda3std3__45__cpo4cendE[1];
.global .align 1 .b8 _ZN34_INTERNAL_d8827a49_4_k_cu_e86d9afc4cuda3std3__45__cpo6rbeginE[1];
.global .align 1 .b8 _ZN34_INTERNAL_d8827a49_4_k_cu_e86d9afc4cuda3std3__45__cpo4rendE[1];
.global .align 1 .b8 _ZN34_INTERNAL_d8827a49_4_k_cu_e86d9afc4cuda3std3__45__cpo7crbeginE[1];
.global .align 1 .b8 _ZN34_INTERNAL_d8827a49_4_k_cu_e86d9afc4cuda3std3__45__cpo5crendE[1];
.global .align 1 .b8 _ZN34_INTERNAL_d8827a49_4_k_cu_e86d9afc4cuda3std3__436_GLOBAL__N__d8827a49_4_k_cu_e86d9afc6ignoreE[1];
.global .align 1 .b8 _ZN34_INTERNAL_d8827a49_4_k_cu_e86d9afc4cuda3std3__419piecewise_constructE[1];
.global .align 1 .b8 _ZN34_INTERNAL_d8827a49_4_k_cu_e86d9afc4cuda3std3__48in_placeE[1];
.global .align 1 .b8 _ZN34_INTERNAL_d8827a49_4_k_cu_e86d9afc4cuda3std3__420unreachable_sentinelE[1];
.global .align 1 .b8 _ZN34_INTERNAL_d8827a49_4_k_cu_e86d9afc4cuda3std3__47nulloptE[1];
.global .align 1 .b8 _ZN34_INTERNAL_d8827a49_4_k_cu_e86d9afc4cuda3std3__48unexpectE[1];
.global .align 1 .b8 _ZN34_INTERNAL_d8827a49_4_k_cu_e86d9afc4cuda3std6ranges3__45__cpo4swapE[1];
.global .align 1 .b8 _ZN34_INTERNAL_d8827a49_4_k_cu_e86d9afc4cuda3std6ranges3__45__cpo9iter_moveE[1];
.global .align 1 .b8 _ZN34_INTERNAL_d8827a49_4_k_cu_e86d9afc4cuda3std6ranges3__45__cpo5beginE[1];
.global .align 1 .b8 _ZN34_INTERNAL_d8827a49_4_k_cu_e86d9afc4cuda3std6ranges3__45__cpo3endE[1];
.global .align 1 .b8 _ZN34_INTERNAL_d8827a49_4_k_cu_e86d9afc4cuda3std6ranges3__45__cpo6cbeginE[1];
.global .align 1 .b8 _ZN34_INTERNAL_d8827a49_4_k_cu_e86d9afc4cuda3std6ranges3__45__cpo4cendE[1];
.global .align 1 .b8 _ZN34_INTERNAL_d8827a49_4_k_cu_e86d9afc4cuda3std6ranges3__45__cpo7advanceE[1];
.global .align 1 .b8 _ZN34_INTERNAL_d8827a49_4_k_cu_e86d9afc4cuda3std6ranges3__45__cpo9iter_swapE[1];
.global .align 1 .b8 _ZN34_INTERNAL_d8827a49_4_k_cu_e86d9afc4cuda3std6ranges3__45__cpo4nextE[1];
.global .align 1 .b8 _ZN34_INTERNAL_d8827a49_4_k_cu_e86d9afc4cuda3std6ranges3__45__cpo4prevE[1];
.global .align 1 .b8 _ZN34_INTERNAL_d8827a49_4_k_cu_e86d9afc4cuda3std6ranges3__45__cpo4dataE[1];
.global .align 1 .b8 _ZN34_INTERNAL_d8827a49_4_k_cu_e86d9afc4cuda3std6ranges3__45__cpo5cdataE[1];
.global .align 1 .b8 _ZN34_INTERNAL_d8827a49_4_k_cu_e86d9afc4cuda3std6ranges3__45__cpo4sizeE[1];
.global .align 1 .b8 _ZN34_INTERNAL_d8827a49_4_k_cu_e86d9afc4cuda3std6ranges3__45__cpo5ssizeE[1];
.global .align 1 .b8 _ZN34_INTERNAL_d8827a49_4_k_cu_e86d9afc4cuda3std6ranges3__45__cpo8distanceE[1];
.global .align 1 .b8 _ZN34_INTERNAL_d8827a49_4_k_cu_e86d9afc6thrust24THRUST_300001_SM_1000_NS8cuda_cub3parE[1];
.global .align 1 .b8 _ZN34_INTERNAL_d8827a49_4_k_cu_e86d9afc6thrust24THRUST_300001_SM_1000_NS8cuda_cub10par_nosyncE[1];
.global .align 1 .b8 _ZN34_INTERNAL_d8827a49_4_k_cu_e86d9afc6thrust24THRUST_300001_SM_1000_NS6system6detail10sequential3seqE[1];
.global .align 1 .b8 _ZN34_INTERNAL_d8827a49_4_k_cu_e86d9afc6thrust24THRUST_300001_SM_1000_NS6system3cpp3parE[1];
.global .align 1 .b8 _ZN34_INTERNAL_d8827a49_4_k_cu_e86d9afc6thrust24THRUST_300001_SM_1000_NS12placeholders2_1E[1];
.global .align 1 .b8 _ZN34_INTERNAL_d8827a49_4_k_cu_e86d9afc6thrust24THRUST_300001_SM_1000_NS12placeholders2_2E[1];
.global .align 1 .b8 _ZN34_INTERNAL_d8827a49_4_k_cu_e86d9afc6thrust24THRUST_300001_SM_1000_NS12placeholders2_3E[1];
.global .align 1 .b8 _ZN34_INTERNAL_d8827a49_4_k_cu_e86d9afc6thrust24THRUST_300001_SM_1000_NS12placeholders2_4E[1];
.global .align 1 .b8 _ZN34_INTERNAL_d8827a49_4_k_cu_e86d9afc6thrust24THRUST_300001_SM_1000_NS12placeholders2_5E[1];
.global .align 1 .b8 _ZN34_INTERNAL_d8827a49_4_k_cu_e86d9afc6thrust24THRUST_300001_SM_1000_NS12placeholders2_6E[1];
.global .align 1 .b8 _ZN34_INTERNAL_d8827a49_4_k_cu_e86d9afc6thrust24THRUST_300001_SM_1000_NS12placeholders2_7E[1];
.global .align 1 .b8 _ZN34_INTERNAL_d8827a49_4_k_cu_e86d9afc6thrust24THRUST_300001_SM_1000_NS12placeholders2_8E[1];
.global .align 1 .b8 _ZN34_INTERNAL_d8827a49_4_k_cu_e86d9afc6thrust24THRUST_300001_SM_1000_NS12placeholders2_9E[1];
.global .align 1 .b8 _ZN34_INTERNAL_d8827a49_4_k_cu_e86d9afc6thrust24THRUST_300001_SM_1000_NS12placeholders3_10E[1];
.global .align 1 .b8 _ZN34_INTERNAL_d8827a49_4_k_cu_e86d9afc6thrust24THRUST_300001_SM_1000_NS3seqE[1];
.global .align 1 .b8 _ZN34_INTERNAL_d8827a49_4_k_cu_e86d9afc6thrust24THRUST_300001_SM_1000_NS6deviceE[1];
.extern .shared .align 16 .b8 s_data[];

.visible .entry _Z19bitonicSharedKernelPii(
	.param .u64 .ptr .align 1 _Z19bitonicSharedKernelPii_param_0,
	.param .u32 _Z19bitonicSharedKernelPii_param_1
)
{
	.reg .pred 	%p<9>;
	.reg .b32 	%r<34>;
	.reg .b64 	%rd<5>;

	ld.param.u64 	%rd2, [_Z19bitonicSharedKernelPii_param_0];
	ld.param.u32 	%r11, [_Z19bitonicSharedKernelPii_param_1];
	cvta.to.global.u64 	%rd3, %rd2;
	mov.u32 	%r1, %tid.x;
	mov.u32 	%r12, %ctaid.x;
	mov.u32 	%r2, %ntid.x;
	mad.lo.s32 	%r3, %r12, %r2, %r1;
	setp.ge.u32 	%p1, %r3, %r11;
	mul.wide.u32 	%rd4, %r3, 4;
	add.s64 	%rd1, %rd3, %rd4;
	shl.b32 	%r13, %r1, 2;
	mov.u32 	%r14, s_data;
	add.s32 	%r4, %r14, %r13;
	@%p1 bra 	$L__BB0_2;
	ld.global.u32 	%r15, [%rd1];
	st.shared.u32 	[%r4], %r15;
$L__BB0_2:
	bar.sync 	0;
	setp.lt.u32 	%p2, %r2, 2;
	@%p2 bra 	$L__BB0_10;
	shl.b32 	%r5, %r1, 1;
	mov.b32 	%r32, 2;
$L__BB0_4:
	setp.eq.s32 	%p3, %r32, 0;
	@%p3 bra 	$L__BB0_9;
	mov.u32 	%r33, %r32;
$L__BB0_6:
	shr.u32 	%r8, %r33, 1;
	add.s32 	%r17, %r8, -1;
	and.b32  	%r18, %r17, %r1;
	sub.s32 	%r9, %r5, %r18;
	add.s32 	%r19, %r9, %r8;
	setp.ge.u32 	%p4, %r19, %r2;
	@%p4 bra 	$L__BB0_8;
	and.b32  	%r20, %r9, %r32;
	setp.eq.s32 	%p5, %r20, 0;
	shl.b32 	%r21, %r9, 2;
	add.s32 	%r23, %r14, %r21;
	ld.shared.u32 	%r24, [%r23];
	shl.b32 	%r25, %r8, 2;
	add.s32 	%r26, %r23, %r25;
	ld.shared.u32 	%r27, [%r26];
	min.s32 	%r28, %r24, %r27;
	max.s32 	%r29, %r24, %r27;
	selp.b32 	%r30, %r28, %r29, %p5;
	st.shared.u32 	[%r23], %r30;
	st.shared.u32 	[%r26], %r30;
$L__BB0_8:
	bar.sync 	0;
	setp.gt.u32 	%p6, %r33, 3;
	mov.u32 	%r33, %r8;
	@%p6 bra 	$L__BB0_6;
$L__BB0_9:
	shl.b32 	%r32, %r32, 1;
	setp.le.u32 	%p7, %r32, %r2;
	@%p7 bra 	$L__BB0_4;
$L__BB0_10:
	setp.ge.u32 	%p8, %r3, %r11;
	@%p8 bra 	$L__BB0_12;
	ld.shared.u32 	%r31, [%r4];
	st.global.u32 	[%rd1], %r31;
$L__BB0_12:
	ret;

}
	// .globl	_Z22bitonicSharedMultiStepPiii
.visible .entry _Z22bitonicSharedMultiStepPiii(
	.param .u64 .ptr .align 1 _Z22bitonicSharedMultiStepPiii_param_0,
	.param .u32 _Z22bitonicSharedMultiStepPiii_param_1,
	.param .u32 _Z22bitonicSharedMultiStepPiii_param_2
)
{
	.reg .pred 	%p<47>;
	.reg .b32 	%r<117>;
	.reg .b64 	%rd<7>;

	ld.param.u64 	%rd3, [_Z22bitonicSharedMultiStepPiii_param_0];
	ld.param.u32 	%r39, [_Z22bitonicSharedMultiStepPiii_param_1];
	ld.param.u32 	%r40, [_Z22bitonicSharedMultiStepPiii_param_2];
	cvta.to.global.u64 	%rd4, %rd3;
	mov.u32 	%r1, %tid.x;
	mov.u32 	%r41, %ctaid.x;
	mov.u32 	%r42, %ntid.x;
	mul.lo.s32 	%r43, %r42, %r41;
	shl.b32 	%r2, %r43, 1;
	add.s32 	%r4, %r2, %r1;
	add.s32 	%r3, %r4, 1024;
	setp.ge.u32 	%p1, %r3, %r39;
	mul.wide.u32 	%rd5, %r4, 4;
	add.s64 	%rd1, %rd4, %rd5;
	shl.b32 	%r44, %r1, 2;
	mov.u32 	%r45, s_data;
	add.s32 	%r5, %r45, %r44;
	mul.wide.u32 	%rd6, %r3, 4;
	add.s64 	%rd2, %rd4, %rd6;
	@%p1 bra 	$L__BB1_2;
	ld.global.u32 	%r46, [%rd1];
	st.shared.u32 	[%r5], %r46;
	ld.global.u32 	%r47, [%rd2];
	st.shared.u32 	[%r5+4096], %r47;
$L__BB1_2:
	bar.sync 	0;
	and.b32  	%r48, %r4, %r40;
	ld.shared.u32 	%r6, [%r5];
	ld.shared.u32 	%r7, [%r5+4096];
	setp.gt.s32 	%p2, %r6, %r7;
	setp.ne.s32 	%p3, %r48, 0;
	xor.pred  	%p4, %p3, %p2;
	not.pred 	%p5, %p4;
	@%p5 bra 	$L__BB1_4;
	st.shared.u32 	[%r5], %r7;
	st.shared.u32 	[%r5+4096], %r6;
$L__BB1_4:
	bar.sync 	0;
	and.b32  	%r49, %r1, 511;
	shl.b32 	%r8, %r1, 1;
	and.b32  	%r50, %r8, 1024;
	or.b32  	%r51, %r50, %r49;
	add.s32 	%r52, %r51, %r2;
	and.b32  	%r53, %r52, %r40;
	shl.b32 	%r54, %r51, 2;
	add.s32 	%r9, %r45, %r54;
	ld.shared.u32 	%r10, [%r9];
	ld.shared.u32 	%r11, [%r9+2048];
	setp.gt.s32 	%p6, %r10, %r11;
	setp.ne.s32 	%p7, %r53, 0;
	xor.pred  	%p8, %p7, %p6;
	not.pred 	%p9, %p8;
	@%p9 bra 	$L__BB1_6;
	st.shared.u32 	[%r9], %r11;
	st.shared.u32 	[%r9+2048], %r10;
$L__BB1_6:
	bar.sync 	0;
	and.b32  	%r56, %r1, 255;
	and.b32  	%r57, %r8, 1536;
	or.b32  	%r58, %r57, %r56;
	add.s32 	%r59, %r58, %r2;
	and.b32  	%r60, %r59, %r40;
	shl.b32 	%r61, %r58, 2;
	add.s32 	%r12, %r45, %r61;
	ld.shared.u32 	%r13, [%r12];
	ld.shared.u32 	%r14, [%r12+1024];
	setp.gt.s32 	%p10, %r13, %r14;
	setp.ne.s32 	%p11, %r60, 0;
	xor.pred  	%p12, %p11, %p10;
	not.pred 	%p13, %p12;
	@%p13 bra 	$L__BB1_8;
	st.shared.u32 	[%r12], %r14;
	st.shared.u32 	[%r12+1024], %r13;
$L__BB1_8:
	bar.sync 	0;
	and.b32  	%r63, %r1, 127;
	and.b32  	%r64, %r8, 1792;
	or.b32  	%r65, %r64, %r63;
	add.s32 	%r66, %r65, %r2;
	and.b32  	%r67, %r66, %r40;
	shl.b32 	%r68, %r65, 2;
	add.s32 	%r15, %r45, %r68;
	ld.shared.u32 	%r16, [%r15];
	ld.shared.u32 	%r17, [%r15+512];
	setp.gt.s32 	%p14, %r16, %r17;
	setp.ne.s32 	%p15, %r67, 0;
	xor.pred  	%p16, %p15, %p14;
	not.pred 	%p17, %p16;
	@%p17 bra 	$L__BB1_10;
	st.shared.u32 	[%r15], %r17;
	st.shared.u32 	[%r15+512], %r16;
$L__BB1_10:
	bar.sync 	0;
	and.b32  	%r70, %r1, 63;
	and.b32  	%r71, %r8, 1920;
	or.b32  	%r72, %r71, %r70;
	add.s32 	%r73, %r72, %r2;
	and.b32  	%r74, %r73, %r40;
	shl.b32 	%r75, %r72, 2;
	add.s32 	%r18, %r45, %r75;
	ld.shared.u32 	%r19, [%r18];
	ld.shared.u32 	%r20, [%r18+256];
	setp.gt.s32 	%p18, %r19, %r20;
	setp.ne.s32 	%p19, %r74, 0;
	xor.pred  	%p20, %p19, %p18;
	not.pred 	%p21, %p20;
	@%p21 bra 	$L__BB1_12;
	st.shared.u32 	[%r18], %r20;
	st.shared.u32 	[%r18+256], %r19;
$L__BB1_12:
	bar.sync 	0;
	and.b32  	%r77, %r1, 31;
	and.b32  	%r78, %r8, 1984;
	or.b32  	%r79, %r78, %r77;
	add.s32 	%r80, %r79, %r2;
	and.b32  	%r81, %r80, %r40;
	shl.b32 	%r82, %r79, 2;
	add.s32 	%r21, %r45, %r82;
	ld.shared.u32 	%r22, [%r21];
	ld.shared.u32 	%r23, [%r21+128];
	setp.gt.s32 	%p22, %r22, %r23;
	setp.ne.s32 	%p23, %r81, 0;
	xor.pred  	%p24, %p23, %p22;
	not.pred 	%p25, %p24;
	@%p25 bra 	$L__BB1_14;
	st.shared.u32 	[%r21], %r23;
	st.shared.u32 	[%r21+128], %r22;
$L__BB1_14:
	bar.sync 	0;
	and.b32  	%r84, %r1, 15;
	and.b32  	%r85, %r8, 2016;
	or.b32  	%r86, %r85, %r84;
	add.s32 	%r87, %r86, %r2;
	and.b32  	%r88, %r87, %r40;
	shl.b32 	%r89, %r86, 2;
	add.s32 	%r24, %r45, %r89;
	ld.shared.u32 	%r25, [%r24];
	ld.shared.u32 	%r26, [%r24+64];
	setp.gt.s32 	%p26, %r25, %r26;
	setp.ne.s32 	%p27, %r88, 0;
	xor.pred  	%p28, %p27, %p26;
	not.pred 	%p29, %p28;
	@%p29 bra 	$L__BB1_16;
	st.shared.u32 	[%r24], %r26;
	st.shared.u32 	[%r24+64], %r25;
$L__BB1_16:
	bar.sync 	0;
	and.b32  	%r91, %r1, 7;
	and.b32  	%r92, %r8, 2032;
	or.b32  	%r93, %r92, %r91;
	add.s32 	%r94, %r93, %r2;
	and.b32  	%r95, %r94, %r40;
	shl.b32 	%r96, %r93, 2;
	add.s32 	%r27, %r45, %r96;
	ld.shared.u32 	%r28, [%r27];
	ld.shared.u32 	%r29, [%r27+32];
	setp.gt.s32 	%p30, %r28, %r29;
	setp.ne.s32 	%p31, %r95, 0;
	xor.pred  	%p32, %p31, %p30;
	not.pred 	%p33, %p32;
	@%p33 bra 	$L__BB1_18;
	st.shared.u32 	[%r27], %r29;
	st.shared.u32 	[%r27+32], %r28;
$L__BB1_18:
	bar.sync 	0;
	and.b32  	%r98, %r1, 3;
	and.b32  	%r99, %r8, 2040;
	or.b32  	%r100, %r99, %r98;
	add.s32 	%r101, %r100, %r2;
	and.b32  	%r102, %r101, %r40;
	shl.b32 	%r103, %r100, 2;
	add.s32 	%r30, %r45, %r103;
	ld.shared.u32 	%r31, [%r30];
	ld.shared.u32 	%r32, [%r30+16];
	setp.gt.s32 	%p34, %r31, %r32;
	setp.ne.s32 	%p35, %r102, 0;
	xor.pred  	%p36, %p35, %p34;
	not.pred 	%p37, %p36;
	@%p37 bra 	$L__BB1_20;
	st.shared.u32 	[%r30], %r32;
	st.shared.u32 	[%r30+16], %r31;
$L__BB1_20:
	bar.sync 	0;
	and.b32  	%r105, %r1, 1;
	and.b32  	%r106, %r8, 2044;
	or.b32  	%r107, %r106, %r105;
	add.s32 	%r108, %r107, %r2;
	and.b32  	%r109, %r108, %r40;
	shl.b32 	%r110, %r107, 2;
	add.s32 	%r33, %r45, %r110;
	ld.shared.u32 	%r34, [%r33];
	ld.shared.u32 	%r35, [%r33+8];
	setp.gt.s32 	%p38, %r34, %r35;
	setp.ne.s32 	%p39, %r109, 0;
	xor.pred  	%p40, %p39, %p38;
	not.pred 	%p41, %p40;
	@%p41 bra 	$L__BB1_22;
	st.shared.u32 	[%r33], %r35;
	st.shared.u32 	[%r33+8], %r34;
$L__BB1_22:
	bar.sync 	0;
	add.s32 	%r112, %r4, %r1;
	and.b32  	%r113, %r112, %r40;
	add.s32 	%r36, %r5, %r44;
	ld.shared.v2.u32 	{%r37, %r38}, [%r36];
	setp.gt.s32 	%p42, %r37, %r38;
	setp.ne.s32 	%p43, %r113, 0;
	xor.pred  	%p44, %p43, %p42;
	not.pred 	%p45, %p44;
	@%p45 bra 	$L__BB1_24;
	st.shared.v2.u32 	[%r36], {%r38, %r37};
$L__BB1_24:
	setp.ge.u32 	%p46, %r3, %r39;
	bar.sync 	0;
	@%p46 bra 	$L__BB1_26;
	ld.shared.u32 	%r115, [%r5];
	st.global.u32 	[%rd1], %r115;
	ld.shared.u32 	%r116, [%r5+4096];
	st.global.u32 	[%rd2], %r116;
$L__BB1_26:
	ret;

}
	// .globl	_Z27bitonicGlobalMergeOptimizedPiiii
.visible .entry _Z27bitonicGlobalMergeOptimizedPiiii(
	.param .u64 .ptr .align 1 _Z27bitonicGlobalMergeOptimizedPiiii_param_0,
	.param .u32 _Z27bitonicGlobalMergeOptimizedPiiii_param_1,
	.param .u32 _Z27bitonicGlobalMergeOptimizedPiiii_param_2,
	.param .u32 _Z27bitonicGlobalMergeOptimizedPiiii_param_3
)
{
	.reg .pred 	%p<6>;
	.reg .b32 	%r<18>;
	.reg .b64 	%rd<7>;

	ld.param.u64 	%rd3, [_Z27bitonicGlobalMergeOptimizedPiiii_param_0];
	ld.param.u32 	%r6, [_Z27bitonicGlobalMergeOptimizedPiiii_param_1];
	ld.param.u32 	%r7, [_Z27bitonicGlobalMergeOptimizedPiiii_param_2];
	ld.param.u32 	%r5, [_Z27bitonicGlobalMergeOptimizedPiiii_param_3];
	mov.u32 	%r8, %ctaid.x;
	mov.u32 	%r9, %ntid.x;
	mov.u32 	%r10, %tid.x;
	mad.lo.s32 	%r11, %r8, %r9, %r10;
	add.s32 	%r12, %r7, -1;
	and.b32  	%r13, %r12, %r11;
	neg.s32 	%r14, %r7;
	and.b32  	%r15, %r11, %r14;
	shl.b32 	%r16, %r15, 1;
	or.b32  	%r1, %r16, %r13;
	or.b32  	%r2, %r1, %r7;
	setp.ge.u32 	%p1, %r2, %r6;
	@%p1 bra 	$L__BB2_3;
	cvta.to.global.u64 	%rd4, %rd3;
	mul.wide.u32 	%rd5, %r1, 4;
	add.s64 	%rd1, %rd4, %rd5;
	ld.global.u32 	%r3, [%rd1];
	mul.wide.u32 	%rd6, %r2, 4;
	add.s64 	%rd2, %rd4, %rd6;
	ld.global.u32 	%r4, [%rd2];
	and.b32  	%r17, %r1, %r5;
	setp.gt.s32 	%p2, %r3, %r4;
	setp.ne.s32 	%p3, %r17, 0;
	xor.pred  	%p4, %p3, %p2;
	not.pred 	%p5, %p4;
	@%p5 bra 	$L__BB2_3;
	st.global.u32 	[%rd1], %r4;
	st.global.u32 	[%rd2], %r3;
$L__BB2_3:
	ret;

}
	// .globl	_ZN3cub18CUB_300001_SM_10006detail11EmptyKernelIvEEvv
.visible .entry _ZN3cub18CUB_300001_SM_10006detail11EmptyKernelIvEEvv()
{


	ret;

}
	// .globl	_ZN3cub18CUB_300001_SM_10006detail10radix_sort31DeviceRadixSortSingleTileKernelINS1_5radix10policy_hubIiNS0_8NullTypeEyE10Policy1000ELNS0_9SortOrderE0EiS6_yNS1_21identity_decomposer_tEEEvPKT1_PSB_PKT2_PSF_T3_iiT4_
.visible .entry _ZN3cub18CUB_300001_SM_10006detail10radix_sort31DeviceRadixSortSingleTileKernelINS1_5radix10policy_hubIiNS0_8NullTypeEyE10Policy1000ELNS0_9SortOrderE0EiS6_yNS1_21identity_decomposer_tEEEvPKT1_PSB_PKT2_PSF_T3_iiT4_(
	.param .u64 .ptr .align 1 _ZN3cub18CUB_300001_SM_10006detail10radix_sort31DeviceRadixSortSingleTileKernelINS1_5radix10policy_hubIiNS0_8NullTypeEyE10Policy1000ELNS0_9SortOrderE0EiS6_yNS1_21identity_decomposer_tEEEvPKT1_PSB_PKT2_PSF_T3_iiT4__param_0,
	.param .u64 .ptr .align 1 _ZN3cub18CUB_300001_SM_10006detail10radix_sort31DeviceRadixSortSingleTileKernelINS1_5radix10policy_hubIiNS0_8NullTypeEyE10Policy1000ELNS0_9SortOrderE0EiS6_yNS1_21identity_decomposer_tEEEvPKT1_PSB_PKT2_PSF_T3_iiT4__param_1,
	.param .u64 .ptr .align 1 _ZN3cub18CUB_300001_SM_10006detail10radix_sort31DeviceRadixSortSingleTileKernelINS1_5radix10policy_hubIiNS0_8NullTypeEyE10Policy1000ELNS0_9SortOrderE0EiS6_yNS1_21identity_decomposer_tEEEvPKT1_PSB_PKT2_PSF_T3_iiT4__param_2,
	.param .u64 .ptr .align 1 _ZN3cub18CUB_300001_SM_10006detail10radix_sort31DeviceRadixSortSingleTileKernelINS1_5radix10policy_hubIiNS0_8NullTypeEyE10Policy1000ELNS0_9SortOrderE0EiS6_yNS1_21identity_decomposer_tEEEvPKT1_PSB_PKT2_PSF_T3_iiT4__param_3,
	.param .u64 _ZN3cub18CUB_300001_SM_10006detail10radix_sort31DeviceRadixSortSingleTileKernelINS1_5radix10policy_hubIiNS0_8NullTypeEyE10Policy1000ELNS0_9SortOrderE0EiS6_yNS1_21identity_decomposer_tEEEvPKT1_PSB_PKT2_PSF_T3_iiT4__param_4,
	.param .u32 _ZN3cub18CUB_300001_SM_10006detail10radix_sort31DeviceRadixSortSingleTileKernelINS1_5radix10policy_hubIiNS0_8NullTypeEyE10Policy1000ELNS0_9SortOrderE0EiS6_yNS1_21identity_decomposer_tEEEvPKT1_PSB_PKT2_PSF_T3_iiT4__param_5,
	.param .u32 _ZN3cub18CUB_300001_SM_10006detail10radix_sort31DeviceRadixSortSingleTileKernelINS1_5radix10policy_hubIiNS0_8NullTypeEyE10Policy1000ELNS0_9SortOrderE0EiS6_yNS1_21identity_decomposer_tEEEvPKT1_PSB_PKT2_PSF_T3_iiT4__param_6,
	.param .align 1 .b8 _ZN3cub18CUB_300001_SM_10006detail10radix_sort31DeviceRadixSortSingleTileKernelINS1_5radix10policy_hubIiNS0_8NullTypeEyE10Policy1000ELNS0_9SortOrderE0EiS6_yNS1_21identity_decomposer_tEEEvPKT1_PSB_PKT2_PSF_T3_iiT4__param_7[1]
)
.maxntid 256
.minnctapersm 1
{
	.reg .pred 	%p<52>;
	.reg .b16 	%rs<39>;
	.reg .b32 	%r<744>;
	.reg .b64 	%rd<29>;
	// demoted variable
	.shared .align 16 .b8 _ZZN3cub18CUB_300001_SM_10006detail10radix_sort31DeviceRadixSortSingleTileKernelINS1_5radix10policy_hubIiNS0_8NullTypeEyE10Policy1000ELNS0_9SortOrderE0EiS6_yNS1_21identity_decomposer_tEEEvPKT1_PSB_PKT2_PSF_T3_iiT4_E12temp_storage[33856];
	ld.param.u64 	%rd5, [_ZN3cub18CUB_300001_SM_10006detail10radix_sort31DeviceRadixSortSingleTileKernelINS1_5radix10policy_hubIiNS0_8NullTypeEyE10Policy1000ELNS0_9SortOrderE0EiS6_yNS1_21identity_decomposer_tEEEvPKT1_PSB_PKT2_PSF_T3_iiT4__param_0];
	ld.param.u64 	%rd3, [_ZN3cub18CUB_300001_SM_10006detail10radix_sort31DeviceRadixSortSingleTileKernelINS1_5radix10policy_hubIiNS0_8NullTypeEyE10Policy1000ELNS0_9SortOrderE0EiS6_yNS1_21identity_decomposer_tEEEvPKT1_PSB_PKT2_PSF_T3_iiT4__param_1];
	ld.param.u64 	%rd4, [_ZN3cub18CUB_300001_SM_10006detail10radix_sort31DeviceRadixSortSingleTileKernelINS1_5radix10policy_hubIiNS0_8NullTypeEyE10Policy1000ELNS0_9SortOrderE0EiS6_yNS1_21identity_decomposer_tEEEvPKT1_PSB_PKT2_PSF_T3_iiT4__param_4];
	ld.param.u32 	%r189, [_ZN3cub18CUB_300001_SM_10006detail10radix_sort31DeviceRadixSortSingleTileKernelINS1_5radix10policy_hubIiNS0_8NullTypeEyE10Policy1000ELNS0_9SortOrderE0EiS6_yNS1_21identity_decomposer_tEEEvPKT1_PSB_PKT2_PSF_T3_iiT4__param_5];
	ld.param.u32 	%r190, [_ZN3cub18CUB_300001_SM_10006detail10radix_sort31DeviceRadixSortSingleTileKernelINS1_5radix10policy_hubIiNS0_8NullTypeEyE10Policy1000ELNS0_9SortOrderE0EiS6_yNS1_21identity_decomposer_tEEEvPKT1_PSB_PKT2_PSF_T3_iiT4__param_6];
	cvta.to.global.u64 	%rd6, %rd5;
	cvt.u32.u64 	%r1, %rd4;
	mov.u32 	%r2, %tid.x;
	mul.lo.s32 	%r3, %r2, 19;
	setp.ge.s32 	%p1, %r3, %r1;
	mul.wide.u32 	%rd7, %r3, 4;
	add.s64 	%rd1, %rd6, %rd7;
	mov.b32 	%r741, -1;
	@%p1 bra 	$L__BB4_2;
	ld.global.u32 	%r192, [%rd1];
	xor.b32  	%r741, %r192, -2147483648;
$L__BB4_2:
	add.s32 	%r194, %r3, 1;
	setp.ge.s32 	%p2, %r194, %r1;
	mov.b32 	%r740, -1;
	@%p2 bra 	$L__BB4_4;
	ld.global.u32 	%r195, [%rd1+4];
	xor.b32  	%r740, %r195, -2147483648;
$L__BB4_4:
	add.s32 	%r197, %r3, 2;
	setp.ge.s32 	%p3, %r197, %r1;
	mov.b32 	%r739, -1;
	@%p3 bra 	$L__BB4_6;
	ld.global.u32 	%r198, [%rd1+8];
	xor.b32  	%r739, %r198, -2147483648;
$L__BB4_6:
	add.s32 	%r200, %r3, 3;
	setp.ge.s32 	%p4, %r200, %r1;
	mov.b32 	%r738, -1;
	@%p4 bra 	$L__BB4_8;
	ld.global.u32 	%r201, [%rd1+12];
	xor.b32  	%r738, %r201, -2147483648;
$L__BB4_8:
	add.s32 	%r203, %r3, 4;
	setp.ge.s32 	%p5, %r203, %r1;
	mov.b32 	%r737, -1;
	@%p5 bra 	$L__BB4_10;
	ld.global.u32 	%r204, [%rd1+16];
	xor.b32  	%r737, %r204, -2147483648;
$L__BB4_10:
	add.s32 	%r206, %r3, 5;
	setp.ge.s32 	%p6, %r206, %r1;
	mov.b32 	%r736, -1;
	@%p6 bra 	$L__BB4_12;
	ld.global.u32 	%r207, [%rd1+20];
	xor.b32  	%r736, %r207, -2147483648;
$L__BB4_12:
	add.s32 	%r209, %r3, 6;
	setp.ge.s32 	%p7, %r209, %r1;
	mov.b32 	%r735, -1;
	@%p7 bra 	$L__BB4_14;
	ld.global.u32 	%r210, [%rd1+24];
	xor.b32  	%r735, %r210, -2147483648;
$L__BB4_14:
	add.s32 	%r212, %r3, 7;
	setp.ge.s32 	%p8, %r212, %r1;
	mov.b32 	%r734, -1;
	@%p8 bra 	$L__BB4_16;
	ld.global.u32 	%r213, [%rd1+28];
	xor.b32  	%r734, %r213, -2147483648;
$L__BB4_16:
	add.s32 	%r215, %r3, 8;
	setp.ge.s32 	%p9, %r215, %r1;
	mov.b32 	%r733, -1;
	@%p9 bra 	$L__BB4_18;
	ld.global.u32 	%r216, [%rd1+32];
	xor.b32  	%r733, %r216, -2147483648;
$L__BB4_18:
	add.s32 	%r218, %r3, 9;
	setp.ge.s32 	%p10, %r218, %r1;
	mov.b32 	%r732, -1;
	@%p10 bra 	$L__BB4_20;
	ld.global.u32 	%r219, [%rd1+36];
	xor.b32  	%r732, %r219, -2147483648;
$L__BB4_20:
	add.s32 	%r221, %r3, 10;
	setp.ge.s32 	%p11, %r221, %r1;
	mov.b32 	%r731, -1;
	@%p11 bra 	$L__BB4_22;
	ld.global.u32 	%r222, [%rd1+40];
	xor.b32  	%r731, %r222, -2147483648;
$L__BB4_22:
	add.s32 	%r224, %r3, 11;
	setp.ge.s32 	%p12, %r224, %r1;
	mov.b32 	%r730, -1;
	@%p12 bra 	$L__BB4_24;
	ld.global.u32 	%r225, [%rd1+44];
	xor.b32  	%r730, %r225, -2147483648;
$L__BB4_24:
	add.s32 	%r227, %r3, 12;
	setp.ge.s32 	%p13, %r227, %r1;
	mov.b32 	%r729, -1;
	@%p13 bra 	$L__BB4_26;
	ld.global.u32 	%r228, [%rd1+48];
	xor.b32  	%r729, %r228, -2147483648;
$L__BB4_26:
	add.s32 	%r230, %r3, 13;
	setp.ge.s32 	%p14, %r230, %r1;
	mov.b32 	%r728, -1;
	@%p14 bra 	$L__BB4_28;
	ld.global.u32 	%r231, [%rd1+52];
	xor.b32  	%r728, %r231, -2147483648;
$L__BB4_28:
	add.s32 	%r233, %r3, 14;
	setp.ge.s32 	%p15, %r233, %r1;
	mov.b32 	%r727, -1;
	@%p15 bra 	$L__BB4_30;
	ld.global.u32 	%r234, [%rd1+56];
	xor.b32  	%r727, %r234, -2147483648;
$L__BB4_30:
	add.s32 	%r236, %r3, 15;
	setp.ge.s32 	%p16, %r236, %r1;
	mov.b32 	%r726, -1;
	@%p16 bra 	$L__BB4_32;
	ld.global.u32 	%r237, [%rd1+60];
	xor.b32  	%r726, %r237, -2147483648;
$L__BB4_32:
	add.s32 	%r239, %r3, 16;
	setp.ge.s32 	%p17, %r239, %r1;
	mov.b32 	%r725, -1;
	@%p17 bra 	$L__BB4_34;
	ld.global.u32 	%r240, [%rd1+64];
	xor.b32  	%r725, %r240, -2147483648;
$L__BB4_34:
	add.s32 	%r242, %r3, 17;
	setp.ge.s32 	%p18, %r242, %r1;
	mov.b32 	%r724, -1;
	@%p18 bra 	$L__BB4_36;
	ld.global.u32 	%r243, [%rd1+68];
	xor.b32  	%r724, %r243, -2147483648;
$L__BB4_36:
	add.s32 	%r245, %r3, 18;
	setp.ge.s32 	%p19, %r245, %r1;
	mov.b32 	%r723, -1;
	@%p19 bra 	$L__BB4_38;
	ld.global.u32 	%r246, [%rd1+72];
	xor.b32  	%r723, %r246, -2147483648;
$L__BB4_38:
	bar.sync 	0;
	shr.u32 	%r42, %r2, 5;
	shl.b32 	%r248, %r2, 2;
	mov.u32 	%r249, _ZZN3cub18CUB_300001_SM_10006detail10radix_sort31DeviceRadixSortSingleTileKernelINS1_5radix10policy_hubIiNS0_8NullTypeEyE10Policy1000ELNS0_9SortOrderE0EiS6_yNS1_21identity_decomposer_tEEEvPKT1_PSB_PKT2_PSF_T3_iiT4_E12temp_storage;
	add.s32 	%r43, %r249, %r248;
	shl.b32 	%r250, %r2, 7;
	add.s32 	%r44, %r43, %r250;
	shl.b32 	%r251, %r42, 2;
	add.s32 	%r252, %r249, %r251;
	add.s32 	%r45, %r252, 33792;
	mad.lo.s32 	%r46, %r2, -56, %r44;
	add.s32 	%r722, %r189, 6;
	sub.s32 	%r721, %r190, %r189;
$L__BB4_39:
	add.s32 	%r312, %r722, -6;
	min.s32 	%r255, %r721, 6;
	mov.b32 	%r341, 0;
	st.shared.u32 	[%r43], %r341;
	st.shared.u32 	[%r43+1024], %r341;
	st.shared.u32 	[%r43+2048], %r341;
	st.shared.u32 	[%r43+3072], %r341;
	st.shared.u32 	[%r43+4096], %r341;
	st.shared.u32 	[%r43+5120], %r341;
	st.shared.u32 	[%r43+6144], %r341;
	st.shared.u32 	[%r43+7168], %r341;
	st.shared.u32 	[%r43+8192], %r341;
	st.shared.u32 	[%r43+9216], %r341;
	st.shared.u32 	[%r43+10240], %r341;
	st.shared.u32 	[%r43+11264], %r341;
	st.shared.u32 	[%r43+12288], %r341;
	st.shared.u32 	[%r43+13312], %r341;
	st.shared.u32 	[%r43+14336], %r341;
	st.shared.u32 	[%r43+15360], %r341;
	st.shared.u32 	[%r43+16384], %r341;
	st.shared.u32 	[%r43+17408], %r341;
	st.shared.u32 	[%r43+18432], %r341;
	st.shared.u32 	[%r43+19456], %r341;
	st.shared.u32 	[%r43+20480], %r341;
	st.shared.u32 	[%r43+21504], %r341;
	st.shared.u32 	[%r43+22528], %r341;
	st.shared.u32 	[%r43+23552], %r341;
	st.shared.u32 	[%r43+24576], %r341;
	st.shared.u32 	[%r43+25600], %r341;
	st.shared.u32 	[%r43+26624], %r341;
	st.shared.u32 	[%r43+27648], %r341;
	st.shared.u32 	[%r43+28672], %r341;
	st.shared.u32 	[%r43+29696], %r341;
	st.shared.u32 	[%r43+30720], %r341;
	st.shared.u32 	[%r43+31744], %r341;
	st.shared.u32 	[%r43+32768], %r341;
	// begin inline asm
	bmsk.clamp.b32 %r253, %r341, %r255;
	// end inline asm
	// begin inline asm
	shr.b32 %r256, %r741, %r312;
	// end inline asm
	and.b32  	%r344, %r253, %r256;
	shl.b32 	%r345, %r344, 10;
	and.b32  	%r346, %r345, 31744;
	add.s32 	%r347, %r43, %r346;
	shr.u32 	%r348, %r344, 4;
	and.b32  	%r349, %r348, 268435454;
	add.s32 	%r71, %r347, %r349;
	ld.shared.u16 	%rs1, [%r71];
	add.s16 	%rs20, %rs1, 1;
	st.shared.u16 	[%r71], %rs20;
	// begin inline asm
	shr.b32 %r259, %r740, %r312;
	// end inline asm
	and.b32  	%r350, %r253, %r259;
	shl.b32 	%r351, %r350, 10;
	and.b32  	%r352, %r351, 31744;
	add.s32 	%r353, %r43, %r352;
	shr.u32 	%r354, %r350, 4;
	and.b32  	%r355, %r354, 268435454;
	add.s32 	%r72, %r353, %r355;
	ld.shared.u16 	%rs2, [%r72];
	add.s16 	%rs21, %rs2, 1;
	st.shared.u16 	[%r72], %rs21;
	// begin inline asm
	shr.b32 %r262, %r739, %r312;
	// end inline asm
	and.b32  	%r356, %r253, %r262;
	shl.b32 	%r357, %r356, 10;
	and.b32  	%r358, %r357, 31744;
	add.s32 	%r359, %r43, %r358;
	shr.u32 	%r360, %r356, 4;
	and.b32  	%r361, %r360, 268435454;
	add.s32 	%r73, %r359, %r361;
	ld.shared.u16 	%rs3, [%r73];
	add.s16 	%rs22, %rs3, 1;
	st.shared.u16 	[%r73], %rs22;
	// begin inline asm
	shr.b32 %r265, %r738, %r312;
	// end inline asm
	and.b32  	%r362, %r253, %r265;
	shl.b32 	%r363, %r362, 10;
	and.b32  	%r364, %r363, 31744;
	add.s32 	%r365, %r43, %r364;
	shr.u32 	%r366, %r362, 4;
	and.b32  	%r367, %r366, 268435454;
	add.s32 	%r74, %r365, %r367;
	ld.shared.u16 	%rs4, [%r74];
	add.s16 	%rs23, %rs4, 1;
	st.shared.u16 	[%r74], %rs23;
	// begin inline asm
	shr.b32 %r268, %r737, %r312;
	// end inline asm
	and.b32  	%r368, %r253, %r268;
	shl.b32 	%r369, %r368, 10;
	and.b32  	%r370, %r369, 31744;
	add.s32 	%r371, %r43, %r370;
	shr.u32 	%r372, %r368, 4;
	and.b32  	%r373, %r372, 268435454;
	add.s32 	%r75, %r371, %r373;
	ld.shared.u16 	%rs5, [%r75];
	add.s16 	%rs24, %rs5, 1;
	st.shared.u16 	[%r75], %rs24;
	// begin inline asm
	shr.b32 %r271, %r736, %r312;
	// end inline asm
	and.b32  	%r374, %r253, %r271;
	shl.b32 	%r375, %r374, 10;
	and.b32  	%r376, %r375, 31744;
	add.s32 	%r377, %r43, %r376;
	shr.u32 	%r378, %r374, 4;
	and.b32  	%r379, %r378, 268435454;
	add.s32 	%r76, %r377, %r379;
	ld.shared.u16 	%rs6, [%r76];
	add.s16 	%rs25, %rs6, 1;
	st.shared.u16 	[%r76], %rs25;
	// begin inline asm
	shr.b32 %r274, %r735, %r312;
	// end inline asm
	and.b32  	%r380, %r253, %r274;
	shl.b32 	%r381, %r380, 10;
	and.b32  	%r382, %r381, 31744;
	add.s32 	%r383, %r43, %r382;
	shr.u32 	%r384, %r380, 4;
	and.b32  	%r385, %r384, 268435454;
	add.s32 	%r77, %r383, %r385;
	ld.shared.u16 	%rs7, [%r77];
	add.s16 	%rs26, %rs7, 1;
	st.shared.u16 	[%r77], %rs26;
	// begin inline asm
	shr.b32 %r277, %r734, %r312;
	// end inline asm
	and.b32  	%r386, %r253, %r277;
	shl.b32 	%r387, %r386, 10;
	and.b32  	%r388, %r387, 31744;
	add.s32 	%r389, %r43, %r388;
	shr.u32 	%r390, %r386, 4;
	and.b32  	%r391, %r390, 268435454;
	add.s32 	%r78, %r389, %r391;
	ld.shared.u16 	%rs8, [%r78];
	add.s16 	%rs27, %rs8, 1;
	st.shared.u16 	[%r78], %rs27;
	// begin inline asm
	shr.b32 %r280, %r733, %r312;
	// end inline asm
	and.b32  	%r392, %r253, %r280;
	shl.b32 	%r393, %r392, 10;
	and.b32  	%r394, %r393, 31744;
	add.s32 	%r395, %r43, %r394;
	shr.u32 	%r396, %r392, 4;
	and.b32  	%r397, %r396, 268435454;
	add.s32 	%r79, %r395, %r397;
	ld.shared.u16 	%rs9, [%r79];
	add.s16 	%rs28, %rs9, 1;
	st.shared.u16 	[%r79], %rs28;
	// begin inline asm
	shr.b32 %r283, %r732, %r312;
	// end inline asm
	and.b32  	%r398, %r253, %r283;
	shl.b32 	%r399, %r398, 10;
	and.b32  	%r400, %r399, 31744;
	add.s32 	%r401, %r43, %r400;
	shr.u32 	%r402, %r398, 4;
	and.b32  	%r403, %r402, 268435454;
	add.s32 	%r80, %r401, %r403;
	ld.shared.u16 	%rs10, [%r80];
	add.s16 	%rs29, %rs10, 1;
	st.shared.u16 	[%r80], %rs29;
	// begin inline asm
	shr.b32 %r286, %r731, %r312;
	// end inline asm
	and.b32  	%r404, %r253, %r286;
	shl.b32 	%r405, %r404, 10;
	and.b32  	%r406, %r405, 31744;
	add.s32 	%r407, %r43, %r406;
	shr.u32 	%r408, %r404, 4;
	and.b32  	%r409, %r408, 268435454;
	add.s32 	%r81, %r407, %r409;
	ld.shared.u16 	%rs11, [%r81];
	add.s16 	%rs30, %rs11, 1;
	st.shared.u16 	[%r81], %rs30;
	// begin inline asm
	shr.b32 %r289, %r730, %r312;
	// end inline asm
	and.b32  	%r410, %r253, %r289;
	shl.b32 	%r411, %r410, 10;
	and.b32  	%r412, %r411, 31744;
	add.s32 	%r413, %r43, %r412;
	shr.u32 	%r414, %r410, 4;
	and.b32  	%r415, %r414, 268435454;
	add.s32 	%r82, %r413, %r415;
	ld.shared.u16 	%rs12, [%r82];
	add.s16 	%rs31, %rs12, 1;
	st.shared.u16 	[%r82], %rs31;
	// begin inline asm
	shr.b32 %r292, %r729, %r312;
	// end inline asm
	and.b32  	%r416, %r253, %r292;
	shl.b32 	%r417, %r416, 10;
	and.b32  	%r418, %r417, 31744;
	add.s32 	%r419, %r43, %r418;
	shr.u32 	%r420, %r416, 4;
	and.b32  	%r421, %r420, 268435454;
	add.s32 	%r83, %r419, %r421;
	ld.shared.u16 	%rs13, [%r83];
	add.s16 	%rs32, %rs13, 1;
	st.shared.u16 	[%r83], %rs32;
	// begin inline asm
	shr.b32 %r295, %r728, %r312;
	// end inline asm
	and.b32  	%r422, %r253, %r295;
	shl.b32 	%r423, %r422, 10;
	and.b32  	%r424, %r423, 31744;
	add.s32 	%r425, %r43, %r424;
	shr.u32 	%r426, %r422, 4;
	and.b32  	%r427, %r426, 268435454;
	add.s32 	%r84, %r425, %r427;
	ld.shared.u16 	%rs14, [%r84];
	add.s16 	%rs33, %rs14, 1;
	st.shared.u16 	[%r84], %rs33;
	// begin inline asm
	shr.b32 %r298, %r727, %r312;
	// end inline asm
	and.b32  	%r428, %r253, %r298;
	shl.b32 	%r429, %r428, 10;
	and.b32  	%r430, %r429, 31744;
	add.s32 	%r431, %r43, %r430;
	shr.u32 	%r432, %r428, 4;
	and.b32  	%r433, %r432, 268435454;
	add.s32 	%r85, %r431, %r433;
	ld.shared.u16 	%rs15, [%r85];
	add.s16 	%rs34, %rs15, 1;
	st.shared.u16 	[%r85], %rs34;
	// begin inline asm
	shr.b32 %r301, %r726, %r312;
	// end inline asm
	and.b32  	%r434, %r253, %r301;
	shl.b32 	%r435, %r434, 10;
	and.b32  	%r436, %r435, 31744;
	add.s32 	%r437, %r43, %r436;
	shr.u32 	%r438, %r434, 4;
	and.b32  	%r439, %r438, 268435454;
	add.s32 	%r86, %r437, %r439;
	ld.shared.u16 	%rs16, [%r86];
	add.s16 	%rs35, %rs16, 1;
	st.shared.u16 	[%r86], %rs35;
	// begin inline asm
	shr.b32 %r304, %r725, %r312;
	// end inline asm
	and.b32  	%r440, %r253, %r304;
	shl.b32 	%r441, %r440, 10;
	and.b32  	%r442, %r441, 31744;
	add.s32 	%r443, %r43, %r442;
	shr.u32 	%r444, %r440, 4;
	and.b32  	%r445, %r444, 268435454;
	add.s32 	%r87, %r443, %r445;
	ld.shared.u16 	%rs17, [%r87];
	add.s16 	%rs36, %rs17, 1;
	st.shared.u16 	[%r87], %rs36;
	// begin inline asm
	shr.b32 %r307, %r724, %r312;
	// end inline asm
	and.b32  	%r446, %r253, %r307;
	shl.b32 	%r447, %r446, 10;
	and.b32  	%r448, %r447, 31744;
	add.s32 	%r449, %r43, %r448;
	shr.u32 	%r450, %r446, 4;
	and.b32  	%r451, %r450, 268435454;
	add.s32 	%r88, %r449, %r451;
	ld.shared.u16 	%rs18, [%r88];
	add.s16 	%rs37, %rs18, 1;
	st.shared.u16 	[%r88], %rs37;
	// begin inline asm
	shr.b32 %r310, %r723, %r312;
	// end inline asm
	and.b32  	%r452, %r253, %r310;
	shl.b32 	%r453, %r452, 10;
	and.b32  	%r454, %r453, 31744;
	add.s32 	%r455, %r43, %r454;
	shr.u32 	%r456, %r452, 4;
	and.b32  	%r457, %r456, 268435454;
	add.s32 	%r89, %r455, %r457;
	ld.shared.u16 	%rs19, [%r89];
	add.s16 	%rs38, %rs19, 1;
	st.shared.u16 	[%r89], %rs38;
	bar.sync 	0;
	ld.shared.u32 	%r90, [%r44];
	ld.shared.u32 	%r458, [%r44+4];
	ld.shared.u32 	%r459, [%r44+8];
	ld.shared.u32 	%r460, [%r44+12];
	ld.shared.u32 	%r461, [%r44+16];
	ld.shared.u32 	%r462, [%r44+20];
	ld.shared.u32 	%r463, [%r44+24];
	ld.shared.u32 	%r464, [%r44+28];
	ld.shared.u32 	%r465, [%r44+32];
	ld.shared.u32 	%r466, [%r44+36];
	ld.shared.u32 	%r467, [%r44+40];
	ld.shared.u32 	%r468, [%r44+44];
	ld.shared.u32 	%r469, [%r44+48];
	ld.shared.u32 	%r470, [%r44+52];
	ld.shared.u32 	%r471, [%r44+56];
	ld.shared.u32 	%r472, [%r44+60];
	ld.shared.u32 	%r473, [%r44+64];
	ld.shared.u32 	%r474, [%r44+68];
	ld.shared.u32 	%r475, [%r44+72];
	ld.shared.u32 	%r476, [%r44+76];
	ld.shared.u32 	%r477, [%r44+80];
	ld.shared.u32 	%r478, [%r44+84];
	ld.shared.u32 	%r479, [%r44+88];
	ld.shared.u32 	%r480, [%r44+92];
	ld.shared.u32 	%r481, [%r44+96];
	ld.shared.u32 	%r482, [%r44+100];
	ld.shared.u32 	%r483, [%r44+104];
	ld.shared.u32 	%r484, [%r44+108];
	ld.shared.u32 	%r485, [%r44+112];
	ld.shared.u32 	%r486, [%r44+116];
	ld.shared.u32 	%r487, [%r44+120];
	ld.shared.u32 	%r488, [%r44+124];
	ld.shared.u32 	%r489, [%r44+128];
	add.s32 	%r91, %r458, %r90;
	add.s32 	%r92, %r459, %r91;
	add.s32 	%r93, %r460, %r92;
	add.s32 	%r94, %r461, %r93;
	add.s32 	%r95, %r462, %r94;
	add.s32 	%r96, %r463, %r95;
	add.s32 	%r97, %r464, %r96;
	add.s32 	%r98, %r465, %r97;
	add.s32 	%r99, %r466, %r98;
	add.s32 	%r100, %r467, %r99;
	add.s32 	%r101, %r468, %r100;
	add.s32 	%r102, %r469, %r101;
	add.s32 	%r103, %r470, %r102;
	add.s32 	%r104, %r471, %r103;
	add.s32 	%r105, %r472, %r104;
	add.s32 	%r106, %r473, %r105;
	add.s32 	%r107, %r474, %r106;
	add.s32 	%r108, %r475, %r107;
	add.s32 	%r109, %r476, %r108;
	add.s32 	%r110, %r477, %r109;
	add.s32 	%r111, %r478, %r110;
	add.s32 	%r112, %r479, %r111;
	add.s32 	%r113, %r480, %r112;
	add.s32 	%r114, %r481, %r113;
	add.s32 	%r115, %r482, %r114;
	add.s32 	%r116, %r483, %r115;
	add.s32 	%r117, %r484, %r116;
	add.s32 	%r118, %r485, %r117;
	add.s32 	%r119, %r486, %r118;
	add.s32 	%r120, %r487, %r119;
	add.s32 	%r121, %r488, %r120;
	add.s32 	%r318, %r489, %r121;
	// begin inline asm
	mov.u32 %r313, %laneid;
	// end inline asm
	mov.b32 	%r316, 1;
	mov.b32 	%r343, -1;
	// begin inline asm
	{  .reg .u32 r0;  .reg .pred p;  shfl.sync.up.b32 r0|p, %r318, %r316, %r341, %r343;  @p add.u32 r0, r0, %r318;  mov.u32 %r314, r0;}
	// end inline asm
	mov.b32 	%r322, 2;
	// begin inline asm
	{  .reg .u32 r0;  .reg .pred p;  shfl.sync.up.b32 r0|p, %r314, %r322, %r341, %r343;  @p add.u32 r0, r0, %r314;  mov.u32 %r320, r0;}
	// end inline asm
	mov.b32 	%r328, 4;
	// begin inline asm
	{  .reg .u32 r0;  .reg .pred p;  shfl.sync.up.b32 r0|p, %r320, %r328, %r341, %r343;  @p add.u32 r0, r0, %r320;  mov.u32 %r326, r0;}
	// end inline asm
	mov.b32 	%r334, 8;
	// begin inline asm
	{  .reg .u32 r0;  .reg .pred p;  shfl.sync.up.b32 r0|p, %r326, %r334, %r341, %r343;  @p add.u32 r0, r0, %r326;  mov.u32 %r332, r0;}
	// end inline asm
	mov.b32 	%r340, 16;
	// begin inline asm
	{  .reg .u32 r0;  .reg .pred p;  shfl.sync.up.b32 r0|p, %r332, %r340, %r341, %r343;  @p add.u32 r0, r0, %r332;  mov.u32 %r338, r0;}
	// end inline asm
	setp.ne.s32 	%p20, %r313, 31;
	@%p20 bra 	$L__BB4_41;
	st.shared.u32 	[%r45], %r338;
$L__BB4_41:
	sub.s32 	%r490, %r338, %r318;
	setp.gt.u32 	%p21, %r2, 31;
	setp.eq.s32 	%p22, %r42, 7;
	setp.eq.s32 	%p23, %r42, 6;
	setp.eq.s32 	%p24, %r42, 5;
	setp.eq.s32 	%p25, %r42, 4;
	setp.eq.s32 	%p26, %r42, 3;
	setp.eq.s32 	%p27, %r42, 2;
	setp.eq.s32 	%p28, %r42, 1;
	bar.sync 	0;
	ld.shared.v4.u32 	{%r491, %r492, %r493, %r494}, [_ZZN3cub18CUB_300001_SM_10006detail10radix_sort31DeviceRadixSortSingleTileKernelINS1_5radix10policy_hubIiNS0_8NullTypeEyE10Policy1000ELNS0_9SortOrderE0EiS6_yNS1_21identity_decomposer_tEEEvPKT1_PSB_PKT2_PSF_T3_iiT4_E12temp_storage+33792];
	selp.b32 	%r495, %r491, %r742, %p28;
	add.s32 	%r496, %r492, %r491;
	selp.b32 	%r497, %r496, %r495, %p27;
	add.s32 	%r498, %r496, %r493;
	selp.b32 	%r499, %r498, %r497, %p26;
	add.s32 	%r500, %r498, %r494;
	selp.b32 	%r501, %r500, %r499, %p25;
	ld.shared.v4.u32 	{%r502, %r503, %r504, %r505}, [_ZZN3cub18CUB_300001_SM_10006detail10radix_sort31DeviceRadixSortSingleTileKernelINS1_5radix10policy_hubIiNS0_8NullTypeEyE10Policy1000ELNS0_9SortOrderE0EiS6_yNS1_21identity_decomposer_tEEEvPKT1_PSB_PKT2_PSF_T3_iiT4_E12temp_storage+33808];
	add.s32 	%r506, %r500, %r502;
	selp.b32 	%r507, %r506, %r501, %p24;
	add.s32 	%r508, %r506, %r503;
	selp.b32 	%r509, %r508, %r507, %p23;
	add.s32 	%r510, %r508, %r504;
	selp.b32 	%r742, %r510, %r509, %p22;
	add.s32 	%r126, %r510, %r505;
	setp.ne.s32 	%p29, %r313, 0;
	selp.b32 	%r511, %r490, 0, %p29;
	add.s32 	%r512, %r742, %r511;
	or.pred  	%p30, %p21, %p29;
	selp.b32 	%r743, %r512, %r490, %p21;
	@%p30 bra 	$L__BB4_43;
	shl.b32 	%r743, %r126, 16;
	st.shared.u32 	[_ZZN3cub18CUB_300001_SM_10006detail10radix_sort31DeviceRadixSortSingleTileKernelINS1_5radix10policy_hubIiNS0_8NullTypeEyE10Policy1000ELNS0_9SortOrderE0EiS6_yNS1_21identity_decomposer_tEEEvPKT1_PSB_PKT2_PSF_T3_iiT4_E12temp_storage+33832], %r743;
$L__BB4_43:
	setp.eq.s32 	%p31, %r2, 0;
	bar.sync 	0;
	ld.shared.u32 	%r513, [_ZZN3cub18CUB_300001_SM_10006detail10radix_sort31DeviceRadixSortSingleTileKernelINS1_5radix10policy_hubIiNS0_8NullTypeEyE10Policy1000ELNS0_9SortOrderE0EiS6_yNS1_21identity_decomposer_tEEEvPKT1_PSB_PKT2_PSF_T3_iiT4_E12temp_storage+33832];
	selp.b32 	%r514, 0, %r513, %p31;
	add.s32 	%r515, %r743, %r514;
	add.s32 	%r516, %r90, %r515;
	add.s32 	%r517, %r91, %r515;
	add.s32 	%r518, %r92, %r515;
	add.s32 	%r519, %r93, %r515;
	add.s32 	%r520, %r94, %r515;
	add.s32 	%r521, %r95, %r515;
	add.s32 	%r522, %r96, %r515;
	add.s32 	%r523, %r97, %r515;
	add.s32 	%r524, %r98, %r515;
	add.s32 	%r525, %r99, %r515;
	add.s32 	%r526, %r100, %r515;
	add.s32 	%r527, %r101, %r515;
	add.s32 	%r528, %r102, %r515;
	add.s32 	%r529, %r103, %r515;
	add.s32 	%r530, %r104, %r515;
	add.s32 	%r531, %r105, %r515;
	add.s32 	%r532, %r106, %r515;
	add.s32 	%r533, %r107, %r515;
	add.s32 	%r534, %r108, %r515;
	add.s32 	%r535, %r109, %r515;
	add.s32 	%r536, %r110, %r515;
	add.s32 	%r537, %r111, %r515;
	add.s32 	%r538, %r112, %r515;
	add.s32 	%r539, %r113, %r515;
	add.s32 	%r540, %r114, %r515;
	add.s32 	%r541, %r115, %r515;
	add.s32 	%r542, %r116, %r515;
	add.s32 	%r543, %r117, %r515;
	add.s32 	%r544, %r118, %r515;
	add.s32 	%r545, %r119, %r515;
	add.s32 	%r546, %r120, %r515;
	add.s32 	%r547, %r121, %r515;
	st.shared.u32 	[%r44], %r515;
	st.shared.u32 	[%r44+4], %r516;
	st.shared.u32 	[%r44+8], %r517;
	st.shared.u32 	[%r44+12], %r518;
	st.shared.u32 	[%r44+16], %r519;
	st.shared.u32 	[%r44+20], %r520;
	st.shared.u32 	[%r44+24], %r521;
	st.shared.u32 	[%r44+28], %r522;
	st.shared.u32 	[%r44+32], %r523;
	st.shared.u32 	[%r44+36], %r524;
	st.shared.u32 	[%r44+40], %r525;
	st.shared.u32 	[%r44+44], %r526;
	st.shared.u32 	[%r44+48], %r527;
	st.shared.u32 	[%r44+52], %r528;
	st.shared.u32 	[%r44+56], %r529;
	st.shared.u32 	[%r44+60], %r530;
	st.shared.u32 	[%r44+64], %r531;
	st.shared.u32 	[%r44+68], %r532;
	st.shared.u32 	[%r44+72], %r533;
	st.shared.u32 	[%r44+76], %r534;
	st.shared.u32 	[%r44+80], %r535;
	st.shared.u32 	[%r44+84], %r536;
	st.shared.u32 	[%r44+88], %r537;
	st.shared.u32 	[%r44+92], %r538;
	st.shared.u32 	[%r44+96], %r539;
	st.shared.u32 	[%r44+100], %r540;
	st.shared.u32 	[%r44+104], %r541;
	st.shared.u32 	[%r44+108], %r542;
	st.shared.u32 	[%r44+112], %r543;
	st.shared.u32 	[%r44+116], %r544;
	st.shared.u32 	[%r44+120], %r545;
	st.shared.u32 	[%r44+124], %r546;
	st.shared.u32 	[%r44+128], %r547;
	bar.sync 	0;
	cvt.u32.u16 	%r548, %rs1;
	ld.shared.u16 	%r549, [%r71];
	add.s32 	%r130, %r549, %r548;
	cvt.u32.u16 	%r550, %rs2;
	ld.shared.u16 	%r551, [%r72];
	add.s32 	%r131, %r551, %r550;
	cvt.u32.u16 	%r552, %rs3;
	ld.shared.u16 	%r553, [%r73];
	add.s32 	%r132, %r553, %r552;
	cvt.u32.u16 	%r554, %rs4;
	ld.shared.u16 	%r555, [%r74];
	add.s32 	%r133, %r555, %r554;
	cvt.u32.u16 	%r556, %rs5;
	ld.shared.u16 	%r557, [%r75];
	add.s32 	%r134, %r557, %r556;
	cvt.u32.u16 	%r558, %rs6;
	ld.shared.u16 	%r559, [%r76];
	add.s32 	%r135, %r559, %r558;
	cvt.u32.u16 	%r560, %rs7;
	ld.shared.u16 	%r561, [%r77];
	add.s32 	%r136, %r561, %r560;
	cvt.u32.u16 	%r562, %rs8;
	ld.shared.u16 	%r563, [%r78];
	add.s32 	%r137, %r563, %r562;
	cvt.u32.u16 	%r564, %rs9;
	ld.shared.u16 	%r565, [%r79];
	add.s32 	%r138, %r565, %r564;
	cvt.u32.u16 	%r566, %rs10;
	ld.shared.u16 	%r567, [%r80];
	add.s32 	%r139, %r567, %r566;
	cvt.u32.u16 	%r568, %rs11;
	ld.shared.u16 	%r569, [%r81];
	add.s32 	%r140, %r569, %r568;
	cvt.u32.u16 	%r570, %rs12;
	ld.shared.u16 	%r571, [%r82];
	add.s32 	%r141, %r571, %r570;
	cvt.u32.u16 	%r572, %rs13;
	ld.shared.u16 	%r573, [%r83];
	add.s32 	%r142, %r573, %r572;
	cvt.u32.u16 	%r574, %rs14;
	ld.shared.u16 	%r575, [%r84];
	add.s32 	%r143, %r575, %r574;
	cvt.u32.u16 	%r576, %rs15;
	ld.shared.u16 	%r577, [%r85];
	add.s32 	%r144, %r577, %r576;
	cvt.u32.u16 	%r578, %rs16;
	ld.shared.u16 	%r579, [%r86];
	add.s32 	%r145, %r579, %r578;
	cvt.u32.u16 	%r580, %rs17;
	ld.shared.u16 	%r581, [%r87];
	add.s32 	%r146, %r581, %r580;
	cvt.u32.u16 	%r582, %rs18;
	ld.shared.u16 	%r583, [%r88];
	add.s32 	%r147, %r583, %r582;
	cvt.u32.u16 	%r584, %rs19;
	ld.shared.u16 	%r585, [%r89];
	add.s32 	%r148, %r585, %r584;
	bar.sync 	0;
	setp.lt.s32 	%p32, %r722, %r190;
	@%p32 bra 	$L__BB4_83;
	cvt.u64.u32 	%rd8, %r2;
	shl.b32 	%r586, %r130, 2;
	mov.u32 	%r587, _ZZN3cub18CUB_300001_SM_10006detail10radix_sort31DeviceRadixSortSingleTileKernelINS1_5radix10policy_hubIiNS0_8NullTypeEyE10Policy1000ELNS0_9SortOrderE0EiS6_yNS1_21identity_decomposer_tEEEvPKT1_PSB_PKT2_PSF_T3_iiT4_E12temp_storage;
	add.s32 	%r588, %r587, %r586;
	st.shared.u32 	[%r588], %r741;
	shl.b32 	%r589, %r131, 2;
	add.s32 	%r590, %r587, %r589;
	st.shared.u32 	[%r590], %r740;
	shl.b32 	%r591, %r132, 2;
	add.s32 	%r592, %r587, %r591;
	st.shared.u32 	[%r592], %r739;
	shl.b32 	%r593, %r133, 2;
	add.s32 	%r594, %r587, %r593;
	st.shared.u32 	[%r594], %r738;
	shl.b32 	%r595, %r134, 2;
	add.s32 	%r596, %r587, %r595;
	st.shared.u32 	[%r596], %r737;
	shl.b32 	%r597, %r135, 2;
	add.s32 	%r598, %r587, %r597;
	st.shared.u32 	[%r598], %r736;
	shl.b32 	%r599, %r136, 2;
	add.s32 	%r600, %r587, %r599;
	st.shared.u32 	[%r600], %r735;
	shl.b32 	%r601, %r137, 2;
	add.s32 	%r602, %r587, %r601;
	st.shared.u32 	[%r602], %r734;
	shl.b32 	%r603, %r138, 2;
	add.s32 	%r604, %r587, %r603;
	st.shared.u32 	[%r604], %r733;
	shl.b32 	%r605, %r139, 2;
	add.s32 	%r606, %r587, %r605;
	st.shared.u32 	[%r606], %r732;
	shl.b32 	%r607, %r140, 2;
	add.s32 	%r608, %r587, %r607;
	st.shared.u32 	[%r608], %r731;
	shl.b32 	%r609, %r141, 2;
	add.s32 	%r610, %r587, %r609;
	st.shared.u32 	[%r610], %r730;
	shl.b32 	%r611, %r142, 2;
	add.s32 	%r612, %r587, %r611;
	st.shared.u32 	[%r612], %r729;
	shl.b32 	%r613, %r143, 2;
	add.s32 	%r614, %r587, %r613;
	st.shared.u32 	[%r614], %r728;
	shl.b32 	%r615, %r144, 2;
	add.s32 	%r616, %r587, %r615;
	st.shared.u32 	[%r616], %r727;
	shl.b32 	%r617, %r145, 2;
	add.s32 	%r618, %r587, %r617;
	st.shared.u32 	[%r618], %r726;
	shl.b32 	%r619, %r146, 2;
	add.s32 	%r620, %r587, %r619;
	st.shared.u32 	[%r620], %r725;
	shl.b32 	%r621, %r147, 2;
	add.s32 	%r622, %r587, %r621;
	st.shared.u32 	[%r622], %r724;
	shl.b32 	%r623, %r148, 2;
	add.s32 	%r624, %r587, %r623;
	st.shared.u32 	[%r624], %r723;
	bar.sync 	0;
	mad.lo.s32 	%r149, %r2, -72, %r46;
	ld.shared.u32 	%r150, [%r149+1024];
	ld.shared.u32 	%r151, [%r149+2048];
	ld.shared.u32 	%r152, [%r149+3072];
	ld.shared.u32 	%r153, [%r149+4096];
	ld.shared.u32 	%r154, [%r149+5120];
	ld.shared.u32 	%r155, [%r149+6144];
	ld.shared.u32 	%r156, [%r149+7168];
	ld.shared.u32 	%r157, [%r149+8192];
	ld.shared.u32 	%r158, [%r149+9216];
	ld.shared.u32 	%r159, [%r149+10240];
	ld.shared.u32 	%r160, [%r149+11264];
	ld.shared.u32 	%r161, [%r149+12288];
	ld.shared.u32 	%r162, [%r149+13312];
	ld.shared.u32 	%r163, [%r149+14336];
	ld.shared.u32 	%r164, [%r149+15360];
	ld.shared.u32 	%r165, [%r149+16384];
	ld.shared.u32 	%r166, [%r149+17408];
	ld.shared.u32 	%r167, [%r149+18432];
	setp.gt.u64 	%p33, %rd4, %rd8;
	cvta.to.global.u64 	%rd9, %rd3;
	mul.wide.u32 	%rd10, %r2, 4;
	add.s64 	%rd2, %rd9, %rd10;
	@%p33 bra 	$L__BB4_45;
	bra.uni 	$L__BB4_46;
$L__BB4_45:
	ld.shared.u32 	%r625, [%r149];
	xor.b32  	%r626, %r625, -2147483648;
	st.global.u32 	[%rd2], %r626;
$L__BB4_46:
	add.s32 	%r627, %r2, 256;
	cvt.u64.u32 	%rd11, %r627;
	setp.le.u64 	%p34, %rd4, %rd11;
	@%p34 bra 	$L__BB4_48;
	xor.b32  	%r628, %r150, -2147483648;
	st.global.u32 	[%rd2+1024], %r628;
$L__BB4_48:
	add.s32 	%r629, %r2, 512;
	cvt.u64.u32 	%rd12, %r629;
	setp.le.u64 	%p35, %rd4, %rd12;
	@%p35 bra 	$L__BB4_50;
	xor.b32  	%r630, %r151, -2147483648;
	st.global.u32 	[%rd2+2048], %r630;
$L__BB4_50:
	add.s32 	%r631, %r2, 768;
	cvt.u64.u32 	%rd13, %r631;
	setp.le.u64 	%p36, %rd4, %rd13;
	@%p36 bra 	$L__BB4_52;
	xor.b32  	%r632, %r152, -2147483648;
	st.global.u32 	[%rd2+3072], %r632;
$L__BB4_52:
	or.b32  	%r633, %r2, 1024;
	cvt.u64.u32 	%rd14, %r633;
	setp.le.u64 	%p37, %rd4, %rd14;
	@%p37 bra 	$L__BB4_54;
	xor.b32  	%r634, %r153, -2147483648;
	st.global.u32 	[%rd2+4096], %r634;
$L__BB4_54:
	add.s32 	%r635, %r2, 1280;
	cvt.u64.u32 	%rd15, %r635;
	setp.le.u64 	%p38, %rd4, %rd15;
	@%p38 bra 	$L__BB4_56;
	xor.b32  	%r636, %r154, -2147483648;
	st.global.u32 	[%rd2+5120], %r636;
$L__BB4_56:
	add.s32 	%r637, %r2, 1536;
	cvt.u64.u32 	%rd16, %r637;
	setp.le.u64 	%p39, %rd4, %rd16;
	@%p39 bra 	$L__BB4_58;
	xor.b32  	%r638, %r155, -2147483648;
	st.global.u32 	[%rd2+6144], %r638;
$L__BB4_58:
	add.s32 	%r639, %r2, 1792;
	cvt.u64.u32 	%rd17, %r639;
	setp.le.u64 	%p40, %rd4, %rd17;
	@%p40 bra 	$L__BB4_60;
	xor.b32  	%r640, %r156, -2147483648;
	st.global.u32 	[%rd2+7168], %r640;
$L__BB4_60:
	or.b32  	%r641, %r2, 2048;
	cvt.u64.u32 	%rd18, %r641;
	setp.le.u64 	%p41, %rd4, %rd18;
	@%p41 bra 	$L__BB4_62;
	xor.b32  	%r642, %r157, -2147483648;
	st.global.u32 	[%rd2+8192], %r642;
$L__BB4_62:
	add.s32 	%r643, %r2, 2304;
	cvt.u64.u32 	%rd19, %r643;
	setp.le.u64 	%p42, %rd4, %rd19;
	@%p42 bra 	$L__BB4_64;
	xor.b32  	%r644, %r158, -2147483648;
	st.global.u32 	[%rd2+9216], %r644;
$L__BB4_64:
	add.s32 	%r645, %r2, 2560;
	cvt.u64.u32 	%rd20, %r645;
	setp.le.u64 	%p43, %rd4, %rd20;
	@%p43 bra 	$L__BB4_66;
	xor.b32  	%r646, %r159, -2147483648;
	st.global.u32 	[%rd2+10240], %r646;
$L__BB4_66:
	add.s32 	%r647, %r2, 2816;
	cvt.u64.u32 	%rd21, %r647;
	setp.le.u64 	%p44, %rd4, %rd21;
	@%p44 bra 	$L__BB4_68;
	xor.b32  	%r648, %r160, -2147483648;
	st.global.u32 	[%rd2+11264], %r648;
$L__BB4_68:
	or.b32  	%r649, %r2, 3072;
	cvt.u64.u32 	%rd22, %r649;
	setp.le.u64 	%p45, %rd4, %rd22;
	@%p45 bra 	$L__BB4_70;
	xor.b32  	%r650, %r161, -2147483648;
	st.global.u32 	[%rd2+12288], %r650;
$L__BB4_70:
	add.s32 	%r651, %r2, 3328;
	cvt.u64.u32 	%rd23, %r651;
	setp.le.u64 	%p46, %rd4, %rd23;
	@%p46 bra 	$L__BB4_72;
	xor.b32  	%r652, %r162, -2147483648;
	st.global.u32 	[%rd2+13312], %r652;
$L__BB4_72:
	add.s32 	%r653, %r2, 3584;
	cvt.u64.u32 	%rd24, %r653;
	setp.le.u64 	%p47, %rd4, %rd24;
	@%p47 bra 	$L__BB4_74;
	xor.b32  	%r654, %r163, -2147483648;
	st.global.u32 	[%rd2+14336], %r654;
$L__BB4_74:
	add.s32 	%r655, %r2, 3840;
	cvt.u64.u32 	%rd25, %r655;
	setp.le.u64 	%p48, %rd4, %rd25;
	@%p48 bra 	$L__BB4_76;
	xor.b32  	%r656, %r164, -2147483648;
	st.global.u32 	[%rd2+15360], %r656;
$L__BB4_76:
	or.b32  	%r657, %r2, 4096;
	cvt.u64.u32 	%rd26, %r657;
	setp.le.u64 	%p49, %rd4, %rd26;
	@%p49 bra 	$L__BB4_78;
	xor.b32  	%r658, %r165, -2147483648;
	st.global.u32 	[%rd2+16384], %r658;
$L__BB4_78:
	add.s32 	%r659, %r2, 4352;
	cvt.u64.u32 	%rd27, %r659;
	setp.le.u64 	%p50, %rd4, %rd27;
	@%p50 bra 	$L__BB4_80;
	xor.b32  	%r660, %r166, -2147483648;
	st.global.u32 	[%rd2+17408], %r660;
$L__BB4_80:
	add.s32 	%r661, %r2, 4608;
	cvt.u64.u32 	%rd28, %r661;
	setp.le.u64 	%p51, %rd4, %rd28;
	@%p51 bra 	$L__BB4_82;
	xor.b32  	%r662, %r167, -2147483648;
	st.global.u32 	[%rd2+18432], %r662;
$L__BB4_82:
	ret;
$L__BB4_83:
	shl.b32 	%r663, %r130, 2;
	mov.u32 	%r664, _ZZN3cub18CUB_300001_SM_10006detail10radix_sort31DeviceRadixSortSingleTileKernelINS1_5radix10policy_hubIiNS0_8NullTypeEyE10Policy1000ELNS0_9SortOrderE0EiS6_yNS1_21identity_decomposer_tEEEvPKT1_PSB_PKT2_PSF_T3_iiT4_E12temp_storage;
	add.s32 	%r665, %r664, %r663;
	st.shared.u32 	[%r665], %r741;
	shl.b32 	%r666, %r131, 2;
	add.s32 	%r667, %r664, %r666;
	st.shared.u32 	[%r667], %r740;
	shl.b32 	%r668, %r132, 2;
	add.s32 	%r669, %r664, %r668;
	st.shared.u32 	[%r669], %r739;
	shl.b32 	%r670, %r133, 2;
	add.s32 	%r671, %r664, %r670;
	st.shared.u32 	[%r671], %r738;
	shl.b32 	%r672, %r134, 2;
	add.s32 	%r673, %r664, %r672;
	st.shared.u32 	[%r673], %r737;
	shl.b32 	%r674, %r135, 2;
	add.s32 	%r675, %r664, %r674;
	st.shared.u32 	[%r675], %r736;
	shl.b32 	%r676, %r136, 2;
	add.s32 	%r677, %r664, %r676;
	st.shared.u32 	[%r677], %r735;
	shl.b32 	%r678, %r137, 2;
	add.s32 	%r679, %r664, %r678;
	st.shared.u32 	[%r679], %r734;
	shl.b32 	%r680, %r138, 2;
	add.s32 	%r681, %r664, %r680;
	st.shared.u32 	[%r681], %r733;
	shl.b32 	%r682, %r139, 2;
	add.s32 	%r683, %r664, %r682;
	st.shared.u32 	[%r683], %r732;
	shl.b32 	%r684, %r140, 2;
	add.s32 	%r685, %r664, %r684;
	st.shared.u32 	[%r685], %r731;
	shl.b32 	%r686, %r141, 2;
	add.s32 	%r687, %r664, %r686;
	st.shared.u32 	[%r687], %r730;
	shl.b32 	%r688, %r142, 2;
	add.s32 	%r689, %r664, %r688;
	st.shared.u32 	[%r689], %r729;
	shl.b32 	%r690, %r143, 2;
	add.s32 	%r691, %r664, %r690;
	st.shared.u32 	[%r691], %r728;
	shl.b32 	%r692, %r144, 2;
	add.s32 	%r693, %r664, %r692;
	st.shared.u32 	[%r693], %r727;
	shl.b32 	%r694, %r145, 2;
	add.s32 	%r695, %r664, %r694;
	st.shared.u32 	[%r695], %r726;
	shl.b32 	%r696, %r146, 2;
	add.s32 	%r697, %r664, %r696;
	st.shared.u32 	[%r697], %r725;
	shl.b32 	%r698, %r147, 2;
	add.s32 	%r699, %r664, %r698;
	st.shared.u32 	[%r699], %r724;
	shl.b32 	%r700, %r148, 2;
	add.s32 	%r701, %r664, %r700;
	st.shared.u32 	[%r701], %r723;
	bar.sync 	0;
	ld.shared.u32 	%r741, [%r46];
	ld.shared.u32 	%r740, [%r46+4];
	ld.shared.u32 	%r739, [%r46+8];
	ld.shared.u32 	%r738, [%r46+12];
	ld.shared.u32 	%r737, [%r46+16];
	ld.shared.u32 	%r736, [%r46+20];
	ld.shared.u32 	%r735, [%r46+24];
	ld.shared.u32 	%r734, [%r46+28];
	ld.shared.u32 	%r733, [%r46+32];
	ld.shared.u32 	%r732, [%r46+36];
	ld.shared.u32 	%r731, [%r46+40];
	ld.shared.u32 	%r730, [%r46+44];
	ld.shared.u32 	%r729, [%r46+48];
	ld.shared.u32 	%r728, [%r46+52];
	ld.shared.u32 	%r727, [%r46+56];
	ld.shared.u32 	%r726, [%r46+60];
	ld.shared.u32 	%r725, [%r46+64];
	ld.shared.u32 	%r724, [%r46+68];
	ld.shared.u32 	%r723, [%r46+72];
	bar.sync 	0;
	add.s32 	%r722, %r722, 6;
	add.s32 	%r721, %r721, -6;
	bra.uni 	$L__BB4_39;

}
	// .globl	_ZN3cub18CUB_300001_SM_10006detail10radix_sort30DeviceRadixSortHistogramKernelINS1_5radix10policy_hubIiNS0_8NullTypeEyE10Policy1000ELNS0_9SortOrderE0EiyNS1_21identity_decomposer_tEEEvPT2_PKT1_SB_iiT3_
.visible .entry _ZN3cub18CUB_300001_SM_10006detail10radix_sort30DeviceRadixSortHistogramKernelINS1_5radix10policy_hubIiNS0_8NullTypeEyE10Policy1000ELNS0_9SortOrderE0EiyNS1_21identity_decomposer_tEEEvPT2_PKT1_SB_iiT3_(
	.param .u64 .ptr .align 1 _ZN3cub18CUB_300001_SM_10006detail10radix_sort30DeviceRadixSortHistogramKernelINS1_5radix10policy_hubIiNS0_8NullTypeEyE10Policy1000ELNS0_9SortOrderE0EiyNS1_21identity_decomposer_tEEEvPT2_PKT1_SB_iiT3__param_0,
	.param .u64 .ptr .align 1 _ZN3cub18CUB_300001_SM_10006detail10radix_sort30DeviceRadixSortHistogramKernelINS1_5radix10policy_hubIiNS0_8NullTypeEyE10Policy1000ELNS0_9SortOrderE0EiyNS1_21identity_decomposer_tEEEvPT2_PKT1_SB_iiT3__param_1,
	.param .u64 _ZN3cub18CUB_300001_SM_10006detail10radix_sort30DeviceRadixSortHistogramKernelINS1_5radix10policy_hubIiNS0_8NullTypeEyE10Policy1000ELNS0_9SortOrderE0EiyNS1_21identity_decomposer_tEEEvPT2_PKT1_SB_iiT3__param_2,
	.param .u32 _ZN3cub18CUB_300001_SM_10006detail10radix_sort30DeviceRadixSortHistogramKernelINS1_5radix10policy_hubIiNS0_8NullTypeEyE10Policy1000ELNS0_9SortOrderE0EiyNS1_21identity_decomposer_tEEEvPT2_PKT1_SB_iiT3__param_3,
	.param .u32 _ZN3cub18CUB_300001_SM_10006detail10radix_sort30DeviceRadixSortHistogramKernelINS1_5radix10policy_hubIiNS0_8NullTypeEyE10Policy1000ELNS0_9SortOrderE0EiyNS1_21identity_decomposer_tEEEvPT2_PKT1_SB_iiT3__param_4,
	.param .align 1 .b8 _ZN3cub18CUB_300001_SM_10006detail10radix_sort30DeviceRadixSortHistogramKernelINS1_5radix10policy_hubIiNS0_8NullTypeEyE10Policy1000ELNS0_9SortOrderE0EiyNS1_21identity_decomposer_tEEEvPT2_PKT1_SB_iiT3__param_5[1]
)
.maxntid 128
{
	.reg .pred 	%p<91>;
	.reg .b32 	%r<486>;
	.reg .b64 	%rd<137>;
	// demoted variable
	.shared .align 4 .b8 _ZZN3cub18CUB_300001_SM_10006detail10radix_sort30DeviceRadixSortHistogramKernelINS1_5radix10policy_hubIiNS0_8NullTypeEyE10Policy1000ELNS0_9SortOrderE0EiyNS1_21identity_decomposer_tEEEvPT2_PKT1_SB_iiT3_E12temp_storage[4096];
	ld.param.u64 	%rd18, [_ZN3cub18CUB_300001_SM_10006detail10radix_sort30DeviceRadixSortHistogramKernelINS1_5radix10policy_hubIiNS0_8NullTypeEyE10Policy1000ELNS0_9SortOrderE0EiyNS1_21identity_decomposer_tEEEvPT2_PKT1_SB_iiT3__param_0];
	ld.param.u64 	%rd19, [_ZN3cub18CUB_300001_SM_10006detail10radix_sort30DeviceRadixSortHistogramKernelINS1_5radix10policy_hubIiNS0_8NullTypeEyE10Policy1000ELNS0_9SortOrderE0EiyNS1_21identity_decomposer_tEEEvPT2_PKT1_SB_iiT3__param_1];
	ld.param.u64 	%rd17, [_ZN3cub18CUB_300001_SM_10006detail10radix_sort30DeviceRadixSortHistogramKernelINS1_5radix10policy_hubIiNS0_8NullTypeEyE10Policy1000ELNS0_9SortOrderE0EiyNS1_21identity_decomposer_tEEEvPT2_PKT1_SB_iiT3__param_2];
	ld.param.u32 	%r174, [_ZN3cub18CUB_300001_SM_10006detail10radix_sort30DeviceRadixSortHistogramKernelINS1_5radix10policy_hubIiNS0_8NullTypeEyE10Policy1000ELNS0_9SortOrderE0EiyNS1_21identity_decomposer_tEEEvPT2_PKT1_SB_iiT3__param_3];
	ld.param.u32 	%r175, [_ZN3cub18CUB_300001_SM_10006detail10radix_sort30DeviceRadixSortHistogramKernelINS1_5radix10policy_hubIiNS0_8NullTypeEyE10Policy1000ELNS0_9SortOrderE0EiyNS1_21identity_decomposer_tEEEvPT2_PKT1_SB_iiT3__param_4];
	cvta.to.global.u64 	%rd1, %rd19;
	cvta.to.global.u64 	%rd2, %rd18;
	setp.eq.s64 	%p2, %rd17, 0;
	@%p2 bra 	$L__BB5_153;
	sub.s32 	%r176, %r175, %r174;
	add.s32 	%r177, %r176, 7;
	shr.s32 	%r178, %r177, 31;
	shr.u32 	%r179, %r178, 29;
	add.s32 	%r180, %r177, %r179;
	shr.s32 	%r181, %r180, 3;
	mov.u32 	%r182, %tid.x;
	setp.gt.u32 	%p3, %r182, 255;
	setp.lt.s32 	%p4, %r177, 8;
	mov.u32 	%r183, %ctaid.x;
	shl.b32 	%r184, %r183, 11;
	cvt.u64.u32 	%rd3, %r184;
	mov.u32 	%r185, %nctaid.x;
	shl.b32 	%r186, %r185, 11;
	cvt.u64.u32 	%rd4, %r186;
	add.s32 	%r1, %r181, -1;
	and.b32  	%r2, %r181, 15;
	and.b32  	%r3, %r181, 7;
	add.s32 	%r4, %r3, -1;
	and.b32  	%r5, %r181, 3;
	or.pred  	%p1, %p3, %p4;
	shl.b32 	%r187, %r182, 2;
	mov.u32 	%r188, _ZZN3cub18CUB_300001_SM_10006detail10radix_sort30DeviceRadixSortHistogramKernelINS1_5radix10policy_hubIiNS0_8NullTypeEyE10Policy1000ELNS0_9SortOrderE0EiyNS1_21identity_decomposer_tEEEvPT2_PKT1_SB_iiT3_E12temp_storage;
	add.s32 	%r6, %r188, %r187;
	and.b32  	%r7, %r181, 268435440;
	cvt.u64.u32 	%rd5, %r182;
	add.s32 	%r8, %r182, 128;
	add.s32 	%r9, %r182, 256;
	add.s32 	%r10, %r182, 384;
	add.s32 	%r11, %r182, 512;
	add.s32 	%r12, %r182, 640;
	add.s32 	%r13, %r182, 768;
	or.b32  	%r14, %r182, 1024;
	add.s32 	%r15, %r182, 1920;
	and.b32  	%r16, %r181, 268435448;
	and.b32  	%r17, %r181, 1;
	neg.s32 	%r18, %r7;
	add.s32 	%r19, %r6, 8192;
	add.s64 	%rd21, %rd17, -1;
	shr.u64 	%rd22, %rd21, 30;
	add.s64 	%rd23, %rd22, 1;
	min.u64 	%rd6, %rd23, %rd17;
	mov.b64 	%rd135, 0;
$L__BB5_2:
	@%p1 bra 	$L__BB5_30;
	setp.lt.u32 	%p5, %r1, 15;
	mov.b32 	%r439, 0;
	@%p5 bra 	$L__BB5_6;
	mov.u32 	%r436, %r19;
	mov.u32 	%r437, %r18;
$L__BB5_5:
	.pragma "nounroll";
	mov.b32 	%r190, 0;
	st.shared.u32 	[%r436+-8192], %r190;
	st.shared.u32 	[%r436+-7168], %r190;
	st.shared.u32 	[%r436+-6144], %r190;
	st.shared.u32 	[%r436+-5120], %r190;
	st.shared.u32 	[%r436+-4096], %r190;
	st.shared.u32 	[%r436+-3072], %r190;
	st.shared.u32 	[%r436+-2048], %r190;
	st.shared.u32 	[%r436+-1024], %r190;
	st.shared.u32 	[%r436], %r190;
	st.shared.u32 	[%r436+1024], %r190;
	st.shared.u32 	[%r436+2048], %r190;
	st.shared.u32 	[%r436+3072], %r190;
	st.shared.u32 	[%r436+4096], %r190;
	st.shared.u32 	[%r436+5120], %r190;
	st.shared.u32 	[%r436+6144], %r190;
	st.shared.u32 	[%r436+7168], %r190;
	add.s32 	%r437, %r437, 16;
	add.s32 	%r436, %r436, 16384;
	setp.ne.s32 	%p6, %r437, 0;
	mov.u32 	%r439, %r7;
	@%p6 bra 	$L__BB5_5;
$L__BB5_6:
	add.s32 	%r25, %r2, -1;
	setp.eq.s32 	%p7, %r2, 0;
	@%p7 bra 	$L__BB5_16;
	setp.lt.u32 	%p8, %r25, 7;
	@%p8 bra 	$L__BB5_9;
	shl.b32 	%r191, %r439, 10;
	add.s32 	%r192, %r6, %r191;
	mov.b32 	%r193, 0;
	st.shared.u32 	[%r192], %r193;
	st.shared.u32 	[%r192+1024], %r193;
	st.shared.u32 	[%r192+2048], %r193;
	st.shared.u32 	[%r192+3072], %r193;
	st.shared.u32 	[%r192+4096], %r193;
	st.shared.u32 	[%r192+5120], %r193;
	st.shared.u32 	[%r192+6144], %r193;
	st.shared.u32 	[%r192+7168], %r193;
	add.s32 	%r439, %r439, 8;
$L__BB5_9:
	setp.eq.s32 	%p9, %r3, 0;
	@%p9 bra 	$L__BB5_16;
	setp.lt.u32 	%p10, %r4, 3;
	@%p10 bra 	$L__BB5_12;
	shl.b32 	%r194, %r439, 10;
	add.s32 	%r195, %r6, %r194;
	mov.b32 	%r196, 0;
	st.shared.u32 	[%r195], %r196;
	st.shared.u32 	[%r195+1024], %r196;
	st.shared.u32 	[%r195+2048], %r196;
	st.shared.u32 	[%r195+3072], %r196;
	add.s32 	%r439, %r439, 4;
$L__BB5_12:
	setp.eq.s32 	%p11, %r5, 0;
	@%p11 bra 	$L__BB5_16;
	setp.eq.s32 	%p12, %r5, 1;
	shl.b32 	%r197, %r439, 10;
	add.s32 	%r30, %r6, %r197;
	mov.b32 	%r198, 0;
	st.shared.u32 	[%r30], %r198;
	@%p12 bra 	$L__BB5_16;
	setp.eq.s32 	%p13, %r5, 2;
	mov.b32 	%r199, 0;
	st.shared.u32 	[%r30+1024], %r199;
	@%p13 bra 	$L__BB5_16;
	mov.b32 	%r200, 0;
	st.shared.u32 	[%r30+2048], %r200;
$L__BB5_16:
	cvt.u32.u64 	%r201, %rd5;
	setp.gt.u32 	%p14, %r201, 127;
	@%p14 bra 	$L__BB5_30;
	setp.lt.u32 	%p15, %r1, 15;
	mov.b32 	%r443, 0;
	@%p15 bra 	$L__BB5_20;
	mov.b32 	%r441, 0;
$L__BB5_19:
	.pragma "nounroll";
	shl.b32 	%r204, %r441, 10;
	add.s32 	%r205, %r6, %r204;
	mov.b32 	%r206, 0;
	st.shared.u32 	[%r205+512], %r206;
	st.shared.u32 	[%r205+1536], %r206;
	st.shared.u32 	[%r205+2560], %r206;
	st.shared.u32 	[%r205+3584], %r206;
	st.shared.u32 	[%r205+4608], %r206;
	st.shared.u32 	[%r205+5632], %r206;
	st.shared.u32 	[%r205+6656], %r206;
	st.shared.u32 	[%r205+7680], %r206;
	st.shared.u32 	[%r205+8704], %r206;
	st.shared.u32 	[%r205+9728], %r206;
	st.shared.u32 	[%r205+10752], %r206;
	st.shared.u32 	[%r205+11776], %r206;
	st.shared.u32 	[%r205+12800], %r206;
	st.shared.u32 	[%r205+13824], %r206;
	st.shared.u32 	[%r205+14848], %r206;
	st.shared.u32 	[%r205+15872], %r206;
	add.s32 	%r441, %r441, 16;
	setp.ne.s32 	%p16, %r441, %r7;
	mov.u32 	%r443, %r7;
	@%p16 bra 	$L__BB5_19;
$L__BB5_20:
	setp.eq.s32 	%p17, %r2, 0;
	@%p17 bra 	$L__BB5_30;
	setp.lt.u32 	%p18, %r25, 7;
	@%p18 bra 	$L__BB5_23;
	shl.b32 	%r207, %r443, 10;
	add.s32 	%r208, %r6, %r207;
	mov.b32 	%r209, 0;
	st.shared.u32 	[%r208+512], %r209;
	st.shared.u32 	[%r208+1536], %r209;
	st.shared.u32 	[%r208+2560], %r209;
	st.shared.u32 	[%r208+3584], %r209;
	st.shared.u32 	[%r208+4608], %r209;
	st.shared.u32 	[%r208+5632], %r209;
	st.shared.u32 	[%r208+6656], %r209;
	st.shared.u32 	[%r208+7680], %r209;
	add.s32 	%r443, %r443, 8;
$L__BB5_23:
	setp.eq.s32 	%p19, %r3, 0;
	@%p19 bra 	$L__BB5_30;
	setp.lt.u32 	%p20, %r4, 3;
	@%p20 bra 	$L__BB5_26;
	shl.b32 	%r210, %r443, 10;
	add.s32 	%r211, %r6, %r210;
	mov.b32 	%r212, 0;
	st.shared.u32 	[%r211+512], %r212;
	st.shared.u32 	[%r211+1536], %r212;
	st.shared.u32 	[%r211+2560], %r212;
	st.shared.u32 	[%r211+3584], %r212;
	add.s32 	%r443, %r443, 4;
$L__BB5_26:
	setp.eq.s32 	%p21, %r5, 0;
	@%p21 bra 	$L__BB5_30;
	setp.eq.s32 	%p22, %r5, 1;
	shl.b32 	%r213, %r443, 10;
	add.s32 	%r38, %r6, %r213;
	mov.b32 	%r214, 0;
	st.shared.u32 	[%r38+512], %r214;
	@%p22 bra 	$L__BB5_30;
	setp.eq.s32 	%p23, %r5, 2;
	mov.b32 	%r215, 0;
	st.shared.u32 	[%r38+1536], %r215;
	@%p23 bra 	$L__BB5_30;
	mov.b32 	%r216, 0;
	st.shared.u32 	[%r38+2560], %r216;
$L__BB5_30:
	bar.sync 	0;
	bar.sync 	0;
	shl.b64 	%rd8, %rd135, 30;
	sub.s64 	%rd24, %rd17, %rd8;
	min.u64 	%rd9, %rd24, 1073741824;
	setp.le.u64 	%p24, %rd9, %rd3;
	@%p24 bra 	$L__BB5_70;
	mov.u64 	%rd136, %rd3;
$L__BB5_32:
	add.s64 	%rd11, %rd136, %rd8;
	sub.s64 	%rd12, %rd17, %rd11;
	setp.lt.u64 	%p25, %rd12, 2048;
	@%p25 bra 	$L__BB5_34;
	add.s64 	%rd27, %rd11, %rd5;
	shl.b64 	%rd28, %rd27, 2;
	add.s64 	%rd29, %rd1, %rd28;
	ld.global.u32 	%r475, [%rd29];
	ld.global.u32 	%r474, [%rd29+512];
	ld.global.u32 	%r473, [%rd29+1024];
	ld.global.u32 	%r472, [%rd29+1536];
	ld.global.u32 	%r471, [%rd29+2048];
	ld.global.u32 	%r470, [%rd29+2560];
	ld.global.u32 	%r469, [%rd29+3072];
	ld.global.u32 	%r468, [%rd29+3584];
	ld.global.u32 	%r467, [%rd29+4096];
	ld.global.u32 	%r466, [%rd29+4608];
	ld.global.u32 	%r465, [%rd29+5120];
	ld.global.u32 	%r464, [%rd29+5632];
	ld.global.u32 	%r463, [%rd29+6144];
	ld.global.u32 	%r462, [%rd29+6656];
	ld.global.u32 	%r461, [%rd29+7168];
	ld.global.u32 	%r460, [%rd29+7680];
	bra.uni 	$L__BB5_66;
$L__BB5_34:
	cvt.u32.u64 	%r218, %rd5;
	cvt.u32.u64 	%r55, %rd12;
	setp.ge.s32 	%p26, %r218, %r55;
	add.s64 	%rd25, %rd11, %rd5;
	shl.b64 	%rd26, %rd25, 2;
	add.s64 	%rd13, %rd1, %rd26;
	mov.b32 	%r475, 2147483647;
	@%p26 bra 	$L__BB5_36;
	ld.global.u32 	%r475, [%rd13];
$L__BB5_36:
	setp.ge.s32 	%p27, %r8, %r55;
	mov.b32 	%r474, 2147483647;
	@%p27 bra 	$L__BB5_38;
	ld.global.u32 	%r474, [%rd13+512];
$L__BB5_38:
	setp.ge.s32 	%p28, %r9, %r55;
	mov.b32 	%r473, 2147483647;
	@%p28 bra 	$L__BB5_40;
	ld.global.u32 	%r473, [%rd13+1024];
$L__BB5_40:
	setp.ge.s32 	%p29, %r10, %r55;
	mov.b32 	%r472, 2147483647;
	@%p29 bra 	$L__BB5_42;
	ld.global.u32 	%r472, [%rd13+1536];
$L__BB5_42:
	setp.ge.s32 	%p30, %r11, %r55;
	mov.b32 	%r471, 2147483647;
	@%p30 bra 	$L__BB5_44;
	ld.global.u32 	%r471, [%rd13+2048];
$L__BB5_44:
	setp.ge.s32 	%p31, %r12, %r55;
	mov.b32 	%r470, 2147483647;
	@%p31 bra 	$L__BB5_46;
	ld.global.u32 	%r470, [%rd13+2560];
$L__BB5_46:
	setp.ge.s32 	%p32, %r13, %r55;
	mov.b32 	%r469, 2147483647;
	@%p32 bra 	$L__BB5_48;
	ld.global.u32 	%r469, [%rd13+3072];
$L__BB5_48:
	mov.u32 	%r226, %tid.x;
	add.s32 	%r227, %r226, 896;
	setp.ge.s32 	%p33, %r227, %r55;
	mov.b32 	%r468, 2147483647;
	@%p33 bra 	$L__BB5_50;
	ld.global.u32 	%r468, [%rd13+3584];
$L__BB5_50:
	setp.ge.s32 	%p34, %r14, %r55;
	mov.b32 	%r467, 2147483647;
	@%p34 bra 	$L__BB5_52;
	ld.global.u32 	%r467, [%rd13+4096];
$L__BB5_52:
	add.s32 	%r231, %r226, 1152;
	setp.ge.s32 	%p35, %r231, %r55;
	mov.b32 	%r466, 2147483647;
	@%p35 bra 	$L__BB5_54;
	ld.global.u32 	%r466, [%rd13+4608];
$L__BB5_54:
	add.s32 	%r234, %r226, 1280;
	setp.ge.s32 	%p36, %r234, %r55;
	mov.b32 	%r465, 2147483647;
	@%p36 bra 	$L__BB5_56;
	ld.global.u32 	%r465, [%rd13+5120];
$L__BB5_56:
	add.s32 	%r237, %r226, 1408;
	setp.ge.s32 	%p37, %r237, %r55;
	mov.b32 	%r464, 2147483647;
	@%p37 bra 	$L__BB5_58;
	ld.global.u32 	%r464, [%rd13+5632];
$L__BB5_58:
	add.s32 	%r240, %r226, 1536;
	setp.ge.s32 	%p38, %r240, %r55;
	mov.b32 	%r463, 2147483647;
	@%p38 bra 	$L__BB5_60;
	ld.global.u32 	%r463, [%rd13+6144];
$L__BB5_60:
	add.s32 	%r243, %r226, 1664;
	setp.ge.s32 	%p39, %r243, %r55;
	mov.b32 	%r462, 2147483647;
	@%p39 bra 	$L__BB5_62;
	ld.global.u32 	%r462, [%rd13+6656];
$L__BB5_62:
	add.s32 	%r246, %r226, 1792;
	setp.ge.s32 	%p40, %r246, %r55;
	mov.b32 	%r461, 2147483647;
	@%p40 bra 	$L__BB5_64;
	ld.global.u32 	%r461, [%rd13+7168];
$L__BB5_64:
	setp.ge.s32 	%p41, %r15, %r55;
	mov.b32 	%r460, 2147483647;
	@%p41 bra 	$L__BB5_66;
	ld.global.u32 	%r460, [%rd13+7680];
$L__BB5_66:
	setp.le.s32 	%p42, %r175, %r174;
	@%p42 bra 	$L__BB5_69;
	xor.b32  	%r103, %r460, -2147483648;
	xor.b32  	%r104, %r461, -2147483648;
	xor.b32  	%r105, %r462, -2147483648;
	xor.b32  	%r106, %r463, -2147483648;
	xor.b32  	%r107, %r464, -2147483648;
	xor.b32  	%r108, %r465, -2147483648;
	xor.b32  	%r109, %r466, -2147483648;
	xor.b32  	%r110, %r467, -2147483648;
	xor.b32  	%r111, %r468, -2147483648;
	xor.b32  	%r112, %r469, -2147483648;
	xor.b32  	%r113, %r470, -2147483648;
	xor.b32  	%r114, %r471, -2147483648;
	xor.b32  	%r115, %r472, -2147483648;
	xor.b32  	%r116, %r473, -2147483648;
	xor.b32  	%r117, %r474, -2147483648;
	xor.b32  	%r118, %r475, -2147483648;
	mov.b32 	%r476, 0;
	mov.u32 	%r477, %r174;
$L__BB5_68:
	sub.s32 	%r249, %r175, %r477;
	shl.b32 	%r250, %r476, 10;
	mov.u32 	%r251, _ZZN3cub18CUB_300001_SM_10006detail10radix_sort30DeviceRadixSortHistogramKernelINS1_5radix10policy_hubIiNS0_8NullTypeEyE10Policy1000ELNS0_9SortOrderE0EiyNS1_21identity_decomposer_tEEEvPT2_PKT1_SB_iiT3_E12temp_storage;
	add.s32 	%r252, %r251, %r250;
	min.s32 	%r253, %r249, 8;
	mov.b32 	%r254, -1;
	shl.b32 	%r255, %r254, %r253;
	not.b32 	%r256, %r255;
	shr.u32 	%r257, %r118, %r477;
	and.b32  	%r258, %r257, %r256;
	shl.b32 	%r259, %r258, 2;
	add.s32 	%r260, %r252, %r259;
	atom.shared.add.u32 	%r261, [%r260], 1;
	shr.u32 	%r262, %r117, %r477;
	and.b32  	%r263, %r262, %r256;
	shl.b32 	%r264, %r263, 2;
	add.s32 	%r265, %r252, %r264;
	atom.shared.add.u32 	%r266, [%r265], 1;
	shr.u32 	%r267, %r116, %r477;
	and.b32  	%r268, %r267, %r256;
	shl.b32 	%r269, %r268, 2;
	add.s32 	%r270, %r252, %r269;
	atom.shared.add.u32 	%r271, [%r270], 1;
	shr.u32 	%r272, %r115, %r477;
	and.b32  	%r273, %r272, %r256;
	shl.b32 	%r274, %r273, 2;
	add.s32 	%r275, %r252, %r274;
	atom.shared.add.u32 	%r276, [%r275], 1;
	shr.u32 	%r277, %r114, %r477;
	and.b32  	%r278, %r277, %r256;
	shl.b32 	%r279, %r278, 2;
	add.s32 	%r280, %r252, %r279;
	atom.shared.add.u32 	%r281, [%r280], 1;
	shr.u32 	%r282, %r113, %r477;
	and.b32  	%r283, %r282, %r256;
	shl.b32 	%r284, %r283, 2;
	add.s32 	%r285, %r252, %r284;
	atom.shared.add.u32 	%r286, [%r285], 1;
	shr.u32 	%r287, %r112, %r477;
	and.b32  	%r288, %r287, %r256;
	shl.b32 	%r289, %r288, 2;
	add.s32 	%r290, %r252, %r289;
	atom.shared.add.u32 	%r291, [%r290], 1;
	shr.u32 	%r292, %r111, %r477;
	and.b32  	%r293, %r292, %r256;
	shl.b32 	%r294, %r293, 2;
	add.s32 	%r295, %r252, %r294;
	atom.shared.add.u32 	%r296, [%r295], 1;
	shr.u32 	%r297, %r110, %r477;
	and.b32  	%r298, %r297, %r256;
	shl.b32 	%r299, %r298, 2;
	add.s32 	%r300, %r252, %r299;
	atom.shared.add.u32 	%r301, [%r300], 1;
	shr.u32 	%r302, %r109, %r477;
	and.b32  	%r303, %r302, %r256;
	shl.b32 	%r304, %r303, 2;
	add.s32 	%r305, %r252, %r304;
	atom.shared.add.u32 	%r306, [%r305], 1;
	shr.u32 	%r307, %r108, %r477;
	and.b32  	%r308, %r307, %r256;
	shl.b32 	%r309, %r308, 2;
	add.s32 	%r310, %r252, %r309;
	atom.shared.add.u32 	%r311, [%r310], 1;
	shr.u32 	%r312, %r107, %r477;
	and.b32  	%r313, %r312, %r256;
	shl.b32 	%r314, %r313, 2;
	add.s32 	%r315, %r252, %r314;
	atom.shared.add.u32 	%r316, [%r315], 1;
	shr.u32 	%r317, %r106, %r477;
	and.b32  	%r318, %r317, %r256;
	shl.b32 	%r319, %r318, 2;
	add.s32 	%r320, %r252, %r319;
	atom.shared.add.u32 	%r321, [%r320], 1;
	shr.u32 	%r322, %r105, %r477;
	and.b32  	%r323, %r322, %r256;
	shl.b32 	%r324, %r323, 2;
	add.s32 	%r325, %r252, %r324;
	atom.shared.add.u32 	%r326, [%r325], 1;
	shr.u32 	%r327, %r104, %r477;
	and.b32  	%r328, %r327, %r256;
	shl.b32 	%r329, %r328, 2;
	add.s32 	%r330, %r252, %r329;
	atom.shared.add.u32 	%r331, [%r330], 1;
	shr.u32 	%r332, %r103, %r477;
	and.b32  	%r333, %r332, %r256;
	shl.b32 	%r334, %r333, 2;
	add.s32 	%r335, %r252, %r334;
	atom.shared.add.u32 	%r336, [%r335], 1;
	add.s32 	%r477, %r477, 8;
	add.s32 	%r476, %r476, 1;
	setp.lt.s32 	%p43, %r477, %r175;
	@%p43 bra 	$L__BB5_68;
$L__BB5_69:
	add.s64 	%rd136, %rd136, %rd4;
	setp.lt.u64 	%p44, %rd136, %rd9;
	@%p44 bra 	$L__BB5_32;
$L__BB5_70:
	bar.sync 	0;
	@%p1 bra 	$L__BB5_152;
	setp.lt.u32 	%p45, %r1, 7;
	mov.b32 	%r480, 0;
	@%p45 bra 	$L__BB5_90;
	mov.b32 	%r478, 0;
$L__BB5_73:
	.pragma "nounroll";
	shl.b32 	%r339, %r478, 10;
	add.s32 	%r124, %r6, %r339;
	ld.shared.u32 	%r125, [%r124];
	setp.eq.s32 	%p46, %r125, 0;
	@%p46 bra 	$L__BB5_75;
	cvt.u32.u64 	%r340, %rd5;
	shl.b32 	%r341, %r478, 8;
	add.s32 	%r342, %r341, %r340;
	mul.wide.u32 	%rd30, %r342, 8;
	add.s64 	%rd31, %rd2, %rd30;
	cvt.u64.u32 	%rd32, %r125;
	atom.global.add.u64 	%rd33, [%rd31], %rd32;
$L__BB5_75:
	ld.shared.u32 	%r126, [%r124+1024];
	setp.eq.s32 	%p47, %r126, 0;
	@%p47 bra 	$L__BB5_77;
	cvt.u32.u64 	%r343, %rd5;
	shl.b32 	%r344, %r478, 8;
	add.s32 	%r345, %r344, %r343;
	add.s32 	%r346, %r345, 256;
	mul.wide.u32 	%rd34, %r346, 8;
	add.s64 	%rd35, %rd2, %rd34;
	cvt.u64.u32 	%rd36, %r126;
	atom.global.add.u64 	%rd37, [%rd35], %rd36;
$L__BB5_77:
	ld.shared.u32 	%r127, [%r124+2048];
	setp.eq.s32 	%p48, %r127, 0;
	@%p48 bra 	$L__BB5_79;
	cvt.u32.u64 	%r347, %rd5;
	shl.b32 	%r348, %r478, 8;
	add.s32 	%r349, %r348, %r347;
	add.s32 	%r350, %r349, 512;
	mul.wide.u32 	%rd38, %r350, 8;
	add.s64 	%rd39, %rd2, %rd38;
	cvt.u64.u32 	%rd40, %r127;
	atom.global.add.u64 	%rd41, [%rd39], %rd40;
$L__BB5_79:
	ld.shared.u32 	%r128, [%r124+3072];
	setp.eq.s32 	%p49, %r128, 0;
	@%p49 bra 	$L__BB5_81;
	cvt.u32.u64 	%r351, %rd5;
	shl.b32 	%r352, %r478, 8;
	add.s32 	%r353, %r352, %r351;
	add.s32 	%r354, %r353, 768;
	mul.wide.u32 	%rd42, %r354, 8;
	add.s64 	%rd43, %rd2, %rd42;
	cvt.u64.u32 	%rd44, %r128;
	atom.global.add.u64 	%rd45, [%rd43], %rd44;
$L__BB5_81:
	ld.shared.u32 	%r129, [%r124+4096];
	setp.eq.s32 	%p50, %r129, 0;
	@%p50 bra 	$L__BB5_83;
	cvt.u32.u64 	%r355, %rd5;
	shl.b32 	%r356, %r478, 8;
	add.s32 	%r357, %r356, %r355;
	add.s32 	%r358, %r357, 1024;
	mul.wide.u32 	%rd46, %r358, 8;
	add.s64 	%rd47, %rd2, %rd46;
	cvt.u64.u32 	%rd48, %r129;
	atom.global.add.u64 	%rd49, [%rd47], %rd48;
$L__BB5_83:
	ld.shared.u32 	%r130, [%r124+5120];
	setp.eq.s32 	%p51, %r130, 0;
	@%p51 bra 	$L__BB5_85;
	cvt.u32.u64 	%r359, %rd5;
	shl.b32 	%r360, %r478, 8;
	add.s32 	%r361, %r360, %r359;
	add.s32 	%r362, %r361, 1280;
	mul.wide.u32 	%rd50, %r362, 8;
	add.s64 	%rd51, %rd2, %rd50;
	cvt.u64.u32 	%rd52, %r130;
	atom.global.add.u64 	%rd53, [%rd51], %rd52;
$L__BB5_85:
	ld.shared.u32 	%r131, [%r124+6144];
	setp.eq.s32 	%p52, %r131, 0;
	@%p52 bra 	$L__BB5_87;
	cvt.u32.u64 	%r363, %rd5;
	shl.b32 	%r364, %r478, 8;
	add.s32 	%r365, %r364, %r363;
	add.s32 	%r366, %r365, 1536;
	mul.wide.u32 	%rd54, %r366, 8;
	add.s64 	%rd55, %rd2, %rd54;
	cvt.u64.u32 	%rd56, %r131;
	atom.global.add.u64 	%rd57, [%rd55], %rd56;
$L__BB5_87:
	ld.shared.u32 	%r132, [%r124+7168];
	setp.eq.s32 	%p53, %r132, 0;
	@%p53 bra 	$L__BB5_89;
	cvt.u32.u64 	%r367, %rd5;
	shl.b32 	%r368, %r478, 8;
	add.s32 	%r369, %r368, %r367;
	add.s32 	%r370, %r369, 1792;
	mul.wide.u32 	%rd58, %r370, 8;
	add.s64 	%rd59, %rd2, %rd58;
	cvt.u64.u32 	%rd60, %r132;
	atom.global.add.u64 	%rd61, [%rd59], %rd60;
$L__BB5_89:
	add.s32 	%r478, %r478, 8;
	setp.ne.s32 	%p54, %r478, %r16;
	mov.u32 	%r480, %r16;
	@%p54 bra 	$L__BB5_73;
$L__BB5_90:
	add.s32 	%r135, %r5, -1;
	setp.eq.s32 	%p55, %r3, 0;
	@%p55 bra 	$L__BB5_111;
	setp.lt.u32 	%p56, %r4, 3;
	@%p56 bra 	$L__BB5_101;
	shl.b32 	%r371, %r480, 10;
	add.s32 	%r136, %r6, %r371;
	ld.shared.u32 	%r137, [%r136];
	setp.eq.s32 	%p57, %r137, 0;
	@%p57 bra 	$L__BB5_94;
	cvt.u32.u64 	%r372, %rd5;
	shl.b32 	%r373, %r480, 8;
	add.s32 	%r374, %r373, %r372;
	mul.wide.u32 	%rd62, %r374, 8;
	add.s64 	%rd63, %rd2, %rd62;
	cvt.u64.u32 	%rd64, %r137;
	atom.global.add.u64 	%rd65, [%rd63], %rd64;
$L__BB5_94:
	ld.shared.u32 	%r138, [%r136+1024];
	setp.eq.s32 	%p58, %r138, 0;
	@%p58 bra 	$L__BB5_96;
	cvt.u32.u64 	%r375, %rd5;
	shl.b32 	%r376, %r480, 8;
	add.s32 	%r377, %r376, %r375;
	add.s32 	%r378, %r377, 256;
	mul.wide.u32 	%rd66, %r378, 8;
	add.s64 	%rd67, %rd2, %rd66;
	cvt.u64.u32 	%rd68, %r138;
	atom.global.add.u64 	%rd69, [%rd67], %rd68;
$L__BB5_96:
	ld.shared.u32 	%r139, [%r136+2048];
	setp.eq.s32 	%p59, %r139, 0;
	@%p59 bra 	$L__BB5_98;
	cvt.u32.u64 	%r379, %rd5;
	shl.b32 	%r380, %r480, 8;
	add.s32 	%r381, %r380, %r379;
	add.s32 	%r382, %r381, 512;
	mul.wide.u32 	%rd70, %r382, 8;
	add.s64 	%rd71, %rd2, %rd70;
	cvt.u64.u32 	%rd72, %r139;
	atom.global.add.u64 	%rd73, [%rd71], %rd72;
$L__BB5_98:
	ld.shared.u32 	%r140, [%r136+3072];
	setp.eq.s32 	%p60, %r140, 0;
	@%p60 bra 	$L__BB5_100;
	cvt.u32.u64 	%r383, %rd5;
	shl.b32 	%r384, %r480, 8;
	add.s32 	%r385, %r384, %r383;
	add.s32 	%r386, %r385, 768;
	mul.wide.u32 	%rd74, %r386, 8;
	add.s64 	%rd75, %rd2, %rd74;
	cvt.u64.u32 	%rd76, %r140;
	atom.global.add.u64 	%rd77, [%rd75], %rd76;
$L__BB5_100:
	add.s32 	%r480, %r480, 4;
$L__BB5_101:
	setp.eq.s32 	%p61, %r5, 0;
	@%p61 bra 	$L__BB5_111;
	setp.eq.s32 	%p62, %r135, 0;
	@%p62 bra 	$L__BB5_108;
	shl.b32 	%r387, %r480, 10;
	add.s32 	%r143, %r6, %r387;
	ld.shared.u32 	%r144, [%r143];
	setp.eq.s32 	%p63, %r144, 0;
	@%p63 bra 	$L__BB5_105;
	cvt.u32.u64 	%r388, %rd5;
	shl.b32 	%r389, %r480, 8;
	add.s32 	%r390, %r389, %r388;
	mul.wide.u32 	%rd78, %r390, 8;
	add.s64 	%rd79, %rd2, %rd78;
	cvt.u64.u32 	%rd80, %r144;
	atom.global.add.u64 	%rd81, [%rd79], %rd80;
$L__BB5_105:
	ld.shared.u32 	%r145, [%r143+1024];
	setp.eq.s32 	%p64, %r145, 0;
	@%p64 bra 	$L__BB5_107;
	cvt.u32.u64 	%r391, %rd5;
	shl.b32 	%r392, %r480, 8;
	add.s32 	%r393, %r392, %r391;
	add.s32 	%r394, %r393, 256;
	mul.wide.u32 	%rd82, %r394, 8;
	add.s64 	%rd83, %rd2, %rd82;
	cvt.u64.u32 	%rd84, %r145;
	atom.global.add.u64 	%rd85, [%rd83], %rd84;
$L__BB5_107:
	add.s32 	%r480, %r480, 2;
$L__BB5_108:
	setp.eq.s32 	%p65, %r17, 0;
	@%p65 bra 	$L__BB5_111;
	shl.b32 	%r395, %r480, 10;
	add.s32 	%r396, %r6, %r395;
	ld.shared.u32 	%r148, [%r396];
	setp.eq.s32 	%p66, %r148, 0;
	@%p66 bra 	$L__BB5_111;
	cvt.u32.u64 	%r397, %rd5;
	shl.b32 	%r398, %r480, 8;
	add.s32 	%r399, %r398, %r397;
	mul.wide.u32 	%rd86, %r399, 8;
	add.s64 	%rd87, %rd2, %rd86;
	cvt.u64.u32 	%rd88, %r148;
	atom.global.add.u64 	%rd89, [%rd87], %rd88;
$L__BB5_111:
	cvt.u32.u64 	%r400, %rd5;
	setp.gt.u32 	%p67, %r400, 127;
	@%p67 bra 	$L__BB5_152;
	setp.lt.u32 	%p68, %r1, 7;
	mov.b32 	%r484, 0;
	@%p68 bra 	$L__BB5_131;
	mov.b32 	%r482, 0;
$L__BB5_114:
	.pragma "nounroll";
	shl.b32 	%r404, %r482, 10;
	add.s32 	%r150, %r6, %r404;
	ld.shared.u32 	%r151, [%r150+512];
	setp.eq.s32 	%p69, %r151, 0;
	shl.b32 	%r405, %r482, 8;
	add.s32 	%r406, %r405, %r400;
	mul.wide.u32 	%rd90, %r406, 8;
	add.s64 	%rd15, %rd2, %rd90;
	@%p69 bra 	$L__BB5_116;
	cvt.u64.u32 	%rd91, %r151;
	atom.global.add.u64 	%rd92, [%rd15+1024], %rd91;
$L__BB5_116:
	ld.shared.u32 	%r152, [%r150+1536];
	setp.eq.s32 	%p70, %r152, 0;
	@%p70 bra 	$L__BB5_118;
	cvt.u64.u32 	%rd93, %r152;
	atom.global.add.u64 	%rd94, [%rd15+3072], %rd93;
$L__BB5_118:
	ld.shared.u32 	%r153, [%r150+2560];
	setp.eq.s32 	%p71, %r153, 0;
	@%p71 bra 	$L__BB5_120;
	cvt.u64.u32 	%rd95, %r153;
	atom.global.add.u64 	%rd96, [%rd15+5120], %rd95;
$L__BB5_120:
	ld.shared.u32 	%r154, [%r150+3584];
	setp.eq.s32 	%p72, %r154, 0;
	@%p72 bra 	$L__BB5_122;
	cvt.u64.u32 	%rd97, %r154;
	atom.global.add.u64 	%rd98, [%rd15+7168], %rd97;
$L__BB5_122:
	ld.shared.u32 	%r155, [%r150+4608];
	setp.eq.s32 	%p73, %r155, 0;
	@%p73 bra 	$L__BB5_124;
	cvt.u64.u32 	%rd99, %r155;
	atom.global.add.u64 	%rd100, [%rd15+9216], %rd99;
$L__BB5_124:
	ld.shared.u32 	%r156, [%r150+5632];
	setp.eq.s32 	%p74, %r156, 0;
	@%p74 bra 	$L__BB5_126;
	cvt.u64.u32 	%rd101, %r156;
	atom.global.add.u64 	%rd102, [%rd15+11264], %rd101;
$L__BB5_126:
	ld.shared.u32 	%r157, [%r150+6656];
	setp.eq.s32 	%p75, %r157, 0;
	@%p75 bra 	$L__BB5_128;
	cvt.u64.u32 	%rd103, %r157;
	atom.global.add.u64 	%rd104, [%rd15+13312], %rd103;
$L__BB5_128:
	ld.shared.u32 	%r158, [%r150+7680];
	setp.eq.s32 	%p76, %r158, 0;
	@%p76 bra 	$L__BB5_130;
	cvt.u64.u32 	%rd105, %r158;
	atom.global.add.u64 	%rd106, [%rd15+15360], %rd105;
$L__BB5_130:
	add.s32 	%r482, %r482, 8;
	setp.ne.s32 	%p77, %r482, %r16;
	mov.u32 	%r484, %r16;
	@%p77 bra 	$L__BB5_114;
$L__BB5_131:
	setp.eq.s32 	%p78, %r3, 0;
	@%p78 bra 	$L__BB5_152;
	setp.lt.u32 	%p79, %r4, 3;
	@%p79 bra 	$L__BB5_142;
	shl.b32 	%r407, %r484, 10;
	add.s32 	%r161, %r6, %r407;
	ld.shared.u32 	%r162, [%r161+512];
	setp.eq.s32 	%p80, %r162, 0;
	@%p80 bra 	$L__BB5_135;
	shl.b32 	%r409, %r484, 8;
	add.s32 	%r410, %r409, %r400;
	mul.wide.u32 	%rd107, %r410, 8;
	add.s64 	%rd108, %rd2, %rd107;
	cvt.u64.u32 	%rd109, %r162;
	atom.global.add.u64 	%rd110, [%rd108+1024], %rd109;
$L__BB5_135:
	ld.shared.u32 	%r163, [%r161+1536];
	setp.eq.s32 	%p81, %r163, 0;
	@%p81 bra 	$L__BB5_137;
	shl.b32 	%r412, %r484, 8;
	add.s32 	%r413, %r412, %r400;
	add.s32 	%r414, %r413, 256;
	mul.wide.u32 	%rd111, %r414, 8;
	add.s64 	%rd112, %rd2, %rd111;
	cvt.u64.u32 	%rd113, %r163;
	atom.global.add.u64 	%rd114, [%rd112+1024], %rd113;
$L__BB5_137:
	ld.shared.u32 	%r164, [%r161+2560];
	setp.eq.s32 	%p82, %r164, 0;
	@%p82 bra 	$L__BB5_139;
	shl.b32 	%r416, %r484, 8;
	add.s32 	%r417, %r416, %r400;
	add.s32 	%r418, %r417, 512;
	mul.wide.u32 	%rd115, %r418, 8;
	add.s64 	%rd116, %rd2, %rd115;
	cvt.u64.u32 	%rd117, %r164;
	atom.global.add.u64 	%rd118, [%rd116+1024], %rd117;
$L__BB5_139:
	ld.shared.u32 	%r165, [%r161+3584];
	setp.eq.s32 	%p83, %r165, 0;
	@%p83 bra 	$L__BB5_141;
	shl.b32 	%r420, %r484, 8;
	add.s32 	%r421, %r420, %r400;
	add.s32 	%r422, %r421, 768;
	mul.wide.u32 	%rd119, %r422, 8;
	add.s64 	%rd120, %rd2, %rd119;
	cvt.u64.u32 	%rd121, %r165;
	atom.global.add.u64 	%rd122, [%rd120+1024], %rd121;
$L__BB5_141:
	add.s32 	%r484, %r484, 4;
$L__BB5_142:
	setp.eq.s32 	%p84, %r5, 0;
	@%p84 bra 	$L__BB5_152;
	setp.eq.s32 	%p85, %r135, 0;
	@%p85 bra 	$L__BB5_149;
	shl.b32 	%r423, %r484, 10;
	add.s32 	%r168, %r6, %r423;
	ld.shared.u32 	%r169, [%r168+512];
	setp.eq.s32 	%p86, %r169, 0;
	@%p86 bra 	$L__BB5_146;
	shl.b32 	%r425, %r484, 8;
	add.s32 	%r426, %r425, %r400;
	mul.wide.u32 	%rd123, %r426, 8;
	add.s64 	%rd124, %rd2, %rd123;
	cvt.u64.u32 	%rd125, %r169;
	atom.global.add.u64 	%rd126, [%rd124+1024], %rd125;
$L__BB5_146:
	ld.shared.u32 	%r170, [%r168+1536];
	setp.eq.s32 	%p87, %r170, 0;
	@%p87 bra 	$L__BB5_148;
	shl.b32 	%r428, %r484, 8;
	add.s32 	%r429, %r428, %r400;
	add.s32 	%r430, %r429, 256;
	mul.wide.u32 	%rd127, %r430, 8;
	add.s64 	%rd128, %rd2, %rd127;
	cvt.u64.u32 	%rd129, %r170;
	atom.global.add.u64 	%rd130, [%rd128+1024], %rd129;
$L__BB5_148:
	add.s32 	%r484, %r484, 2;
$L__BB5_149:
	setp.eq.s32 	%p88, %r17, 0;
	@%p88 bra 	$L__BB5_152;
	shl.b32 	%r431, %r484, 10;
	add.s32 	%r432, %r6, %r431;
	ld.shared.u32 	%r173, [%r432+512];
	setp.eq.s32 	%p89, %r173, 0;
	@%p89 bra 	$L__BB5_152;
	shl.b32 	%r434, %r484, 8;
	add.s32 	%r435, %r434, %r400;
	mul.wide.u32 	%rd131, %r435, 8;
	add.s64 	%rd132, %rd2, %rd131;
	cvt.u64.u32 	%rd133, %r173;
	atom.global.add.u64 	%rd134, [%rd132+1024], %rd133;
$L__BB5_152:
	bar.sync 	0;
	add.s64 	%rd135, %rd135, 1;
	setp.ne.s64 	%p90, %rd135, %rd6;
	@%p90 bra 	$L__BB5_2;
$L__BB5_153:
	ret;

}
	// .globl	_ZN3cub18CUB_300001_SM_10006detail10radix_sort33DeviceRadixSortExclusiveSumKernelINS1_5radix10policy_hubIiNS0_8NullTypeEyE10Policy1000EyEEvPT0_
.visible .entry _ZN3cub18CUB_300001_SM_10006detail10radix_sort33DeviceRadixSortExclusiveSumKernelINS1_5radix10policy_hubIiNS0_8NullTypeEyE10Policy1000EyEEvPT0_(
	.param .u64 .ptr .align 1 _ZN3cub18CUB_300001_SM_10006detail10radix_sort33DeviceRadixSortExclusiveSumKernelINS1_5radix10policy_hubIiNS0_8NullTypeEyE10Policy1000EyEEvPT0__param_0
)
{
	.reg .pred 	%p<4>;
	.reg .b32 	%r<28>;
	.reg .b64 	%rd<54>;
	// demoted variable
	.shared .align 16 .b8 _ZZN3cub18CUB_300001_SM_10006detail10radix_sort33DeviceRadixSortExclusiveSumKernelINS1_5radix10policy_hubIiNS0_8NullTypeEyE10Policy1000EyEEvPT0_E12temp_storage[2336];
	ld.param.u64 	%rd5, [_ZN3cub18CUB_300001_SM_10006detail10radix_sort33DeviceRadixSortExclusiveSumKernelINS1_5radix10policy_hubIiNS0_8NullTypeEyE10Policy1000EyEEvPT0__param_0];
	cvta.to.global.u64 	%rd6, %rd5;
	mov.u32 	%r3, %ctaid.x;
	shl.b32 	%r4, %r3, 8;
	mov.u32 	%r1, %tid.x;
	setp.gt.u32 	%p1, %r1, 255;
	add.s32 	%r5, %r4, %r1;
	mul.wide.s32 	%rd7, %r5, 8;
	add.s64 	%rd1, %rd6, %rd7;
	@%p1 bra 	$L__BB6_2;
	ld.global.u64 	%rd53, [%rd1];
$L__BB6_2:
	shr.u32 	%r6, %r1, 3;
	add.s32 	%r7, %r6, %r1;
	shl.b32 	%r8, %r7, 3;
	mov.u32 	%r9, _ZZN3cub18CUB_300001_SM_10006detail10radix_sort33DeviceRadixSortExclusiveSumKernelINS1_5radix10policy_hubIiNS0_8NullTypeEyE10Policy1000EyEEvPT0_E12temp_storage;
	add.s32 	%r10, %r9, %r8;
	add.s32 	%r2, %r10, 16;
	st.shared.u64 	[%r10+16], %rd53;
	bar.sync 	0;
	setp.gt.u32 	%p2, %r1, 31;
	@%p2 bra 	$L__BB6_4;
	mad.lo.s32 	%r27, %r1, 72, %r9;
	ld.shared.u64 	%rd23, [%r27+16];
	ld.shared.u64 	%rd24, [%r27+24];
	ld.shared.u64 	%rd25, [%r27+32];
	ld.shared.u64 	%rd26, [%r27+40];
	ld.shared.u64 	%rd27, [%r27+48];
	ld.shared.u64 	%rd28, [%r27+56];
	ld.shared.u64 	%rd29, [%r27+64];
	ld.shared.u64 	%rd30, [%r27+72];
	add.s64 	%rd31, %rd24, %rd23;
	add.s64 	%rd32, %rd31, %rd25;
	add.s64 	%rd33, %rd32, %rd26;
	add.s64 	%rd34, %rd33, %rd27;
	add.s64 	%rd35, %rd34, %rd28;
	add.s64 	%rd36, %rd35, %rd29;
	add.s64 	%rd10, %rd36, %rd30;
	mov.b32 	%r11, 1;
	mov.b32 	%r24, 0;
	mov.b32 	%r25, -1;
	// begin inline asm
	{  .reg .u64 r0;  .reg .u32 lo;  .reg .u32 hi;  .reg .pred p;  mov.b64 {lo, hi}, %rd10;  shfl.sync.up.b32 lo|p, lo, %r11, %r24, %r25;  shfl.sync.up.b32 hi|p, hi, %r11, %r24, %r25;  mov.b64 r0, {lo, hi};  @p add.u64 r0, r0, %rd10;  mov.u64 %rd8, r0;}
	// end inline asm
	mov.b32 	%r14, 2;
	// begin inline asm
	{  .reg .u64 r0;  .reg .u32 lo;  .reg .u32 hi;  .reg .pred p;  mov.b64 {lo, hi}, %rd8;  shfl.sync.up.b32 lo|p, lo, %r14, %r24, %r25;  shfl.sync.up.b32 hi|p, hi, %r14, %r24, %r25;  mov.b64 r0, {lo, hi};  @p add.u64 r0, r0, %rd8;  mov.u64 %rd11, r0;}
	// end inline asm
	mov.b32 	%r17, 4;
	// begin inline asm
	{  .reg .u64 r0;  .reg .u32 lo;  .reg .u32 hi;  .reg .pred p;  mov.b64 {lo, hi}, %rd11;  shfl.sync.up.b32 lo|p, lo, %r17, %r24, %r25;  shfl.sync.up.b32 hi|p, hi, %r17, %r24, %r25;  mov.b64 r0, {lo, hi};  @p add.u64 r0, r0, %rd11;  mov.u64 %rd14, r0;}
	// end inline asm
	mov.b32 	%r20, 8;
	// begin inline asm
	{  .reg .u64 r0;  .reg .u32 lo;  .reg .u32 hi;  .reg .pred p;  mov.b64 {lo, hi}, %rd14;  shfl.sync.up.b32 lo|p, lo, %r20, %r24, %r25;  shfl.sync.up.b32 hi|p, hi, %r20, %r24, %r25;  mov.b64 r0, {lo, hi};  @p add.u64 r0, r0, %rd14;  mov.u64 %rd17, r0;}
	// end inline asm
	mov.b32 	%r23, 16;
	// begin inline asm
	{  .reg .u64 r0;  .reg .u32 lo;  .reg .u32 hi;  .reg .pred p;  mov.b64 {lo, hi}, %rd17;  shfl.sync.up.b32 lo|p, lo, %r23, %r24, %r25;  shfl.sync.up.b32 hi|p, hi, %r23, %r24, %r25;  mov.b64 r0, {lo, hi};  @p add.u64 r0, r0, %rd17;  mov.u64 %rd20, r0;}
	// end inline asm
	sub.s64 	%rd37, %rd20, %rd10;
	ld.shared.u64 	%rd38, [%r27+16];
	ld.shared.u64 	%rd39, [%r27+24];
	ld.shared.u64 	%rd40, [%r27+32];
	ld.shared.u64 	%rd41, [%r27+40];
	ld.shared.u64 	%rd42, [%r27+48];
	ld.shared.u64 	%rd43, [%r27+56];
	ld.shared.u64 	%rd44, [%r27+64];
	add.s64 	%rd45, %rd38, %rd37;
	add.s64 	%rd46, %rd39, %rd45;
	add.s64 	%rd47, %rd40, %rd46;
	add.s64 	%rd48, %rd41, %rd47;
	add.s64 	%rd49, %rd42, %rd48;
	add.s64 	%rd50, %rd43, %rd49;
	add.s64 	%rd51, %rd44, %rd50;
	st.shared.u64 	[%r27+16], %rd37;
	st.shared.u64 	[%r27+24], %rd45;
	st.shared.u64 	[%r27+32], %rd46;
	st.shared.u64 	[%r27+40], %rd47;
	st.shared.u64 	[%r27+48], %rd48;
	st.shared.u64 	[%r27+56], %rd49;
	st.shared.u64 	[%r27+64], %rd50;
	st.shared.u64 	[%r27+72], %rd51;
$L__BB6_4:
	setp.gt.u32 	%p3, %r1, 255;
	bar.sync 	0;
	@%p3 bra 	$L__BB6_6;
	ld.shared.u64 	%rd52, [%r2];
	st.global.u64 	[%rd1], %rd52;
$L__BB6_6:
	ret;

}
	// .globl	_ZN3cub18CUB_300001_SM_10006detail10radix_sort29DeviceRadixSortOnesweepKernelINS1_5radix10policy_hubIiNS0_8NullTypeEyE10Policy1000ELNS0_9SortOrderE0EiS6_yiiNS1_21identity_decomposer_tEEEvPT5_SC_PT3_PKSD_PT1_PKSH_PT2_PKSL_T4_iiT6_
.visible .entry _ZN3cub18CUB_300001_SM_10006detail10radix_sort29DeviceRadixSortOnesweepKernelINS1_5radix10policy_hubIiNS0_8NullTypeEyE10Policy1000ELNS0_9SortOrderE0EiS6_yiiNS1_21identity_decomposer_tEEEvPT5_SC_PT3_PKSD_PT1_PKSH_PT2_PKSL_T4_iiT6_(
	.param .u64 .ptr .align 1 _ZN3cub18CUB_300001_SM_10006detail10radix_sort29DeviceRadixSortOnesweepKernelINS1_5radix10policy_hubIiNS0_8NullTypeEyE10Policy1000ELNS0_9SortOrderE0EiS6_yiiNS1_21identity_decomposer_tEEEvPT5_SC_PT3_PKSD_PT1_PKSH_PT2_PKSL_T4_iiT6__param_0,
	.param .u64 .ptr .align 1 _ZN3cub18CUB_300001_SM_10006detail10radix_sort29DeviceRadixSortOnesweepKernelINS1_5radix10policy_hubIiNS0_8NullTypeEyE10Policy1000ELNS0_9SortOrderE0EiS6_yiiNS1_21identity_decomposer_tEEEvPT5_SC_PT3_PKSD_PT1_PKSH_PT2_PKSL_T4_iiT6__param_1,
	.param .u64 .ptr .align 1 _ZN3cub18CUB_300001_SM_10006detail10radix_sort29DeviceRadixSortOnesweepKernelINS1_5radix10policy_hubIiNS0_8NullTypeEyE10Policy1000ELNS0_9SortOrderE0EiS6_yiiNS1_21identity_decomposer_tEEEvPT5_SC_PT3_PKSD_PT1_PKSH_PT2_PKSL_T4_iiT6__param_2,
	.param .u64 .ptr .align 1 _ZN3cub18CUB_300001_SM_10006detail10radix_sort29DeviceRadixSortOnesweepKernelINS1_5radix10policy_hubIiNS0_8NullTypeEyE10Policy1000ELNS0_9SortOrderE0EiS6_yiiNS1_21identity_decomposer_tEEEvPT5_SC_PT3_PKSD_PT1_PKSH_PT2_PKSL_T4_iiT6__param_3,
	.param .u64 .ptr .align 1 _ZN3cub18CUB_300001_SM_10006detail10radix_sort29DeviceRadixSortOnesweepKernelINS1_5radix10policy_hubIiNS0_8NullTypeEyE10Policy1000ELNS0_9SortOrderE0EiS6_yiiNS1_21identity_decomposer_tEEEvPT5_SC_PT3_PKSD_PT1_PKSH_PT2_PKSL_T4_iiT6__param_4,
	.param .u64 .ptr .align 1 _ZN3cub18CUB_300001_SM_10006detail10radix_sort29DeviceRadixSortOnesweepKernelINS1_5radix10policy_hubIiNS0_8NullTypeEyE10Policy1000ELNS0_9SortOrderE0EiS6_yiiNS1_21identity_decomposer_tEEEvPT5_SC_PT3_PKSD_PT1_PKSH_PT2_PKSL_T4_iiT6__param_5,
	.param .u64 .ptr .align 1 _ZN3cub18CUB_300001_SM_10006detail10radix_sort29DeviceRadixSortOnesweepKernelINS1_5radix10policy_hubIiNS0_8NullTypeEyE10Policy1000ELNS0_9SortOrderE0EiS6_yiiNS1_21identity_decomposer_tEEEvPT5_SC_PT3_PKSD_PT1_PKSH_PT2_PKSL_T4_iiT6__param_6,
	.param .u64 .ptr .align 1 _ZN3cub18CUB_300001_SM_10006detail10radix_sort29DeviceRadixSortOnesweepKernelINS1_5radix10policy_hubIiNS0_8NullTypeEyE10Policy1000ELNS0_9SortOrderE0EiS6_yiiNS1_21identity_decomposer_tEEEvPT5_SC_PT3_PKSD_PT1_PKSH_PT2_PKSL_T4_iiT6__param_7,
	.param .u32 _ZN3cub18CUB_300001_SM_10006detail10radix_sort29DeviceRadixSortOnesweepKernelINS1_5radix10policy_hubIiNS0_8NullTypeEyE10Policy1000ELNS0_9SortOrderE0EiS6_yiiNS1_21identity_decomposer_tEEEvPT5_SC_PT3_PKSD_PT1_PKSH_PT2_PKSL_T4_iiT6__param_8,
	.param .u32 _ZN3cub18CUB_300001_SM_10006detail10radix_sort29DeviceRadixSortOnesweepKernelINS1_5radix10policy_hubIiNS0_8NullTypeEyE10Policy1000ELNS0_9SortOrderE0EiS6_yiiNS1_21identity_decomposer_tEEEvPT5_SC_PT3_PKSD_PT1_PKSH_PT2_PKSL_T4_iiT6__param_9,
	.param .u32 _ZN3cub18CUB_300001_SM_10006detail10radix_sort29DeviceRadixSortOnesweepKernelINS1_5radix10policy_hubIiNS0_8NullTypeEyE10Policy1000ELNS0_9SortOrderE0EiS6_yiiNS1_21identity_decomposer_tEEEvPT5_SC_PT3_PKSD_PT1_PKSH_PT2_PKSL_T4_iiT6__param_10,
	.param .align 1 .b8 _ZN3cub18CUB_300001_SM_10006detail10radix_sort29DeviceRadixSortOnesweepKernelINS1_5radix10policy_hubIiNS0_8NullTypeEyE10Policy1000ELNS0_9SortOrderE0EiS6_yiiNS1_21identity_decomposer_tEEEvPT5_SC_PT3_PKSD_PT1_PKSH_PT2_PKSL_T4_iiT6__param_11[1]
)
.maxntid 384
{
	.reg .pred 	%p<142>;
	.reg .b32 	%r<1806>;
	.reg .b64 	%rd<239>;
	// demoted variable
	.shared .align 16 .b8 _ZZN3cub18CUB_300001_SM_10006detail10radix_sort29DeviceRadixSortOnesweepKernelINS1_5radix10policy_hubIiNS0_8NullTypeEyE10Policy1000ELNS0_9SortOrderE0EiS6_yiiNS1_21identity_decomposer_tEEEvPT5_SC_PT3_PKSD_PT1_PKSH_PT2_PKSL_T4_iiT6_E1s[31232];
	ld.param.u64 	%rd21, [_ZN3cub18CUB_300001_SM_10006detail10radix_sort29DeviceRadixSortOnesweepKernelINS1_5radix10policy_hubIiNS0_8NullTypeEyE10Policy1000ELNS0_9SortOrderE0EiS6_yiiNS1_21identity_decomposer_tEEEvPT5_SC_PT3_PKSD_PT1_PKSH_PT2_PKSL_T4_iiT6__param_1];
	ld.param.u64 	%rd24, [_ZN3cub18CUB_300001_SM_10006detail10radix_sort29DeviceRadixSortOnesweepKernelINS1_5radix10policy_hubIiNS0_8NullTypeEyE10Policy1000ELNS0_9SortOrderE0EiS6_yiiNS1_21identity_decomposer_tEEEvPT5_SC_PT3_PKSD_PT1_PKSH_PT2_PKSL_T4_iiT6__param_4];
	ld.param.u64 	%rd25, [_ZN3cub18CUB_300001_SM_10006detail10radix_sort29DeviceRadixSortOnesweepKernelINS1_5radix10policy_hubIiNS0_8NullTypeEyE10Policy1000ELNS0_9SortOrderE0EiS6_yiiNS1_21identity_decomposer_tEEEvPT5_SC_PT3_PKSD_PT1_PKSH_PT2_PKSL_T4_iiT6__param_5];
	ld.param.u32 	%r293, [_ZN3cub18CUB_300001_SM_10006detail10radix_sort29DeviceRadixSortOnesweepKernelINS1_5radix10policy_hubIiNS0_8NullTypeEyE10Policy1000ELNS0_9SortOrderE0EiS6_yiiNS1_21identity_decomposer_tEEEvPT5_SC_PT3_PKSD_PT1_PKSH_PT2_PKSL_T4_iiT6__param_9];
	ld.param.u32 	%r294, [_ZN3cub18CUB_300001_SM_10006detail10radix_sort29DeviceRadixSortOnesweepKernelINS1_5radix10policy_hubIiNS0_8NullTypeEyE10Policy1000ELNS0_9SortOrderE0EiS6_yiiNS1_21identity_decomposer_tEEEvPT5_SC_PT3_PKSD_PT1_PKSH_PT2_PKSL_T4_iiT6__param_10];
	cvta.to.global.u64 	%rd1, %rd24;
	cvta.to.global.u64 	%rd2, %rd25;
	mov.u32 	%r1, %tid.x;
	// begin inline asm
	mov.u32 %r295, %laneid;
	// end inline asm
	setp.ne.s32 	%p1, %r1, 0;
	@%p1 bra 	$L__BB7_2;
	cvta.to.global.u64 	%rd26, %rd21;
	atom.global.add.u32 	%r296, [%rd26], 1;
	st.shared.u32 	[_ZZN3cub18CUB_300001_SM_10006detail10radix_sort29DeviceRadixSortOnesweepKernelINS1_5radix10policy_hubIiNS0_8NullTypeEyE10Policy1000ELNS0_9SortOrderE0EiS6_yiiNS1_21identity_decomposer_tEEEvPT5_SC_PT3_PKSD_PT1_PKSH_PT2_PKSL_T4_iiT6_E1s+29184], %r296;
$L__BB7_2:
	ld.param.u32 	%r1706, [_ZN3cub18CUB_300001_SM_10006detail10radix_sort29DeviceRadixSortOnesweepKernelINS1_5radix10policy_hubIiNS0_8NullTypeEyE10Policy1000ELNS0_9SortOrderE0EiS6_yiiNS1_21identity_decomposer_tEEEvPT5_SC_PT3_PKSD_PT1_PKSH_PT2_PKSL_T4_iiT6__param_8];
	bar.sync 	0;
	ld.shared.u32 	%r3, [_ZZN3cub18CUB_300001_SM_10006detail10radix_sort29DeviceRadixSortOnesweepKernelINS1_5radix10policy_hubIiNS0_8NullTypeEyE10Policy1000ELNS0_9SortOrderE0EiS6_yiiNS1_21identity_decomposer_tEEEvPT5_SC_PT3_PKSD_PT1_PKSH_PT2_PKSL_T4_iiT6_E1s+29184];
	mul.lo.s32 	%r297, %r3, 7296;
	add.s32 	%r4, %r297, 7296;
	setp.gt.s32 	%p2, %r4, %r1706;
	cvt.s64.s32 	%rd3, %r297;
	@%p2 bra 	$L__BB7_4;
	and.b32  	%r298, %r1, 31;
	and.b32  	%r299, %r1, 992;
	mul.lo.s32 	%r300, %r299, 19;
	or.b32  	%r301, %r300, %r298;
	cvt.u64.u32 	%rd27, %r301;
	add.s64 	%rd28, %rd27, %rd3;
	shl.b64 	%rd29, %rd28, 2;
	add.s64 	%rd30, %rd2, %rd29;
	ld.global.u32 	%r1732, [%rd30];
	ld.global.u32 	%r1733, [%rd30+128];
	ld.global.u32 	%r1734, [%rd30+256];
	ld.global.u32 	%r1735, [%rd30+384];
	ld.global.u32 	%r1736, [%rd30+512];
	ld.global.u32 	%r1737, [%rd30+640];
	ld.global.u32 	%r1738, [%rd30+768];
	ld.global.u32 	%r1739, [%rd30+896];
	ld.global.u32 	%r1740, [%rd30+1024];
	ld.global.u32 	%r1741, [%rd30+1152];
	ld.global.u32 	%r1742, [%rd30+1280];
	ld.global.u32 	%r1743, [%rd30+1408];
	ld.global.u32 	%r1744, [%rd30+1536];
	ld.global.u32 	%r1745, [%rd30+1664];
	ld.global.u32 	%r1746, [%rd30+1792];
	ld.global.u32 	%r1747, [%rd30+1920];
	ld.global.u32 	%r1748, [%rd30+2048];
	ld.global.u32 	%r1749, [%rd30+2176];
	ld.global.u32 	%r1750, [%rd30+2304];
	bra.uni 	$L__BB7_42;
$L__BB7_4:
	ld.param.u32 	%r1707, [_ZN3cub18CUB_300001_SM_10006detail10radix_sort29DeviceRadixSortOnesweepKernelINS1_5radix10policy_hubIiNS0_8NullTypeEyE10Policy1000ELNS0_9SortOrderE0EiS6_yiiNS1_21identity_decomposer_tEEEvPT5_SC_PT3_PKSD_PT1_PKSH_PT2_PKSL_T4_iiT6__param_8];
	cvt.u32.u64 	%r303, %rd3;
	sub.s32 	%r24, %r1707, %r303;
	and.b32  	%r304, %r1, 31;
	and.b32  	%r305, %r1, 992;
	mul.lo.s32 	%r306, %r305, 19;
	or.b32  	%r25, %r306, %r304;
	setp.ge.s32 	%p3, %r25, %r24;
	cvt.u64.u32 	%rd31, %r25;
	add.s64 	%rd32, %rd31, %rd3;
	shl.b64 	%rd33, %rd32, 2;
	add.s64 	%rd4, %rd2, %rd33;
	mov.b32 	%r1732, 2147483647;
	@%p3 bra 	$L__BB7_6;
	ld.global.u32 	%r1732, [%rd4];
$L__BB7_6:
	add.s32 	%r308, %r25, 32;
	setp.ge.s32 	%p4, %r308, %r24;
	mov.b32 	%r1733, 2147483647;
	@%p4 bra 	$L__BB7_8;
	ld.global.u32 	%r1733, [%rd4+128];
$L__BB7_8:
	add.s32 	%r310, %r25, 64;
	setp.ge.s32 	%p5, %r310, %r24;
	mov.b32 	%r1734, 2147483647;
	@%p5 bra 	$L__BB7_10;
	ld.global.u32 	%r1734, [%rd4+256];
$L__BB7_10:
	add.s32 	%r312, %r25, 96;
	setp.ge.s32 	%p6, %r312, %r24;
	mov.b32 	%r1735, 2147483647;
	@%p6 bra 	$L__BB7_12;
	ld.global.u32 	%r1735, [%rd4+384];
$L__BB7_12:
	add.s32 	%r314, %r25, 128;
	setp.ge.s32 	%p7, %r314, %r24;
	mov.b32 	%r1736, 2147483647;
	@%p7 bra 	$L__BB7_14;
	ld.global.u32 	%r1736, [%rd4+512];
$L__BB7_14:
	add.s32 	%r316, %r25, 160;
	setp.ge.s32 	%p8, %r316, %r24;
	mov.b32 	%r1737, 2147483647;
	@%p8 bra 	$L__BB7_16;
	ld.global.u32 	%r1737, [%rd4+640];
$L__BB7_16:
	add.s32 	%r318, %r25, 192;
	setp.ge.s32 	%p9, %r318, %r24;
	mov.b32 	%r1738, 2147483647;
	@%p9 bra 	$L__BB7_18;
	ld.global.u32 	%r1738, [%rd4+768];
$L__BB7_18:
	add.s32 	%r320, %r25, 224;
	setp.ge.s32 	%p10, %r320, %r24;
	mov.b32 	%r1739, 2147483647;
	@%p10 bra 	$L__BB7_20;
	ld.global.u32 	%r1739, [%rd4+896];
$L__BB7_20:
	add.s32 	%r322, %r25, 256;
	setp.ge.s32 	%p11, %r322, %r24;
	mov.b32 	%r1740, 2147483647;
	@%p11 bra 	$L__BB7_22;
	ld.global.u32 	%r1740, [%rd4+1024];
$L__BB7_22:
	add.s32 	%r324, %r25, 288;
	setp.ge.s32 	%p12, %r324, %r24;
	mov.b32 	%r1741, 2147483647;
	@%p12 bra 	$L__BB7_24;
	ld.global.u32 	%r1741, [%rd4+1152];
$L__BB7_24:
	add.s32 	%r326, %r25, 320;
	setp.ge.s32 	%p13, %r326, %r24;
	mov.b32 	%r1742, 2147483647;
	@%p13 bra 	$L__BB7_26;
	ld.global.u32 	%r1742, [%rd4+1280];
$L__BB7_26:
	add.s32 	%r328, %r25, 352;
	setp.ge.s32 	%p14, %r328, %r24;
	mov.b32 	%r1743, 2147483647;
	@%p14 bra 	$L__BB7_28;
	ld.global.u32 	%r1743, [%rd4+1408];
$L__BB7_28:
	add.s32 	%r330, %r25, 384;
	setp.ge.s32 	%p15, %r330, %r24;
	mov.b32 	%r1744, 2147483647;
	@%p15 bra 	$L__BB7_30;
	ld.global.u32 	%r1744, [%rd4+1536];
$L__BB7_30:
	add.s32 	%r332, %r25, 416;
	setp.ge.s32 	%p16, %r332, %r24;
	mov.b32 	%r1745, 2147483647;
	@%p16 bra 	$L__BB7_32;
	ld.global.u32 	%r1745, [%rd4+1664];
$L__BB7_32:
	add.s32 	%r334, %r25, 448;
	setp.ge.s32 	%p17, %r334, %r24;
	mov.b32 	%r1746, 2147483647;
	@%p17 bra 	$L__BB7_34;
	ld.global.u32 	%r1746, [%rd4+1792];
$L__BB7_34:
	add.s32 	%r336, %r25, 480;
	setp.ge.s32 	%p18, %r336, %r24;
	mov.b32 	%r1747, 2147483647;
	@%p18 bra 	$L__BB7_36;
	ld.global.u32 	%r1747, [%rd4+1920];
$L__BB7_36:
	add.s32 	%r338, %r25, 512;
	setp.ge.s32 	%p19, %r338, %r24;
	mov.b32 	%r1748, 2147483647;
	@%p19 bra 	$L__BB7_38;
	ld.global.u32 	%r1748, [%rd4+2048];
$L__BB7_38:
	add.s32 	%r340, %r25, 544;
	setp.ge.s32 	%p20, %r340, %r24;
	mov.b32 	%r1749, 2147483647;
	@%p20 bra 	$L__BB7_40;
	ld.global.u32 	%r1749, [%rd4+2176];
$L__BB7_40:
	add.s32 	%r342, %r25, 576;
	setp.ge.s32 	%p21, %r342, %r24;
	mov.b32 	%r1750, 2147483647;
	@%p21 bra 	$L__BB7_42;
	ld.global.u32 	%r1750, [%rd4+2304];
$L__BB7_42:
	mov.b32 	%r343, -1;
	shl.b32 	%r344, %r343, %r294;
	not.b32 	%r82, %r344;
	shr.u32 	%r83, %r1, 5;
	shl.b32 	%r345, %r83, 10;
	mov.u32 	%r346, _ZZN3cub18CUB_300001_SM_10006detail10radix_sort29DeviceRadixSortOnesweepKernelINS1_5radix10policy_hubIiNS0_8NullTypeEyE10Policy1000ELNS0_9SortOrderE0EiS6_yiiNS1_21identity_decomposer_tEEEvPT5_SC_PT3_PKSD_PT1_PKSH_PT2_PKSL_T4_iiT6_E1s;
	add.s32 	%r84, %r346, %r345;
	setp.gt.s32 	%p22, %r295, 255;
	@%p22 bra 	$L__BB7_55;
	max.s32 	%r347, %r295, 224;
	sub.s32 	%r348, %r347, %r295;
	add.s32 	%r349, %r348, 31;
	shr.u32 	%r350, %r349, 5;
	add.s32 	%r85, %r350, 1;
	and.b32  	%r86, %r85, 15;
	setp.lt.u32 	%p23, %r349, 480;
	mov.u32 	%r1754, %r295;
	@%p23 bra 	$L__BB7_46;
	and.b32  	%r351, %r85, 268435440;
	neg.s32 	%r1752, %r351;
	shl.b32 	%r353, %r295, 2;
	add.s32 	%r354, %r345, %r353;
	add.s32 	%r356, %r354, %r346;
	add.s32 	%r1751, %r356, 1024;
	mov.u32 	%r1754, %r295;
$L__BB7_45:
	.pragma "nounroll";
	mov.b32 	%r357, 0;
	st.shared.u32 	[%r1751+-1024], %r357;
	st.shared.u32 	[%r1751+-896], %r357;
	st.shared.u32 	[%r1751+-768], %r357;
	st.shared.u32 	[%r1751+-640], %r357;
	st.shared.u32 	[%r1751+-512], %r357;
	st.shared.u32 	[%r1751+-384], %r357;
	st.shared.u32 	[%r1751+-256], %r357;
	st.shared.u32 	[%r1751+-128], %r357;
	st.shared.u32 	[%r1751], %r357;
	st.shared.u32 	[%r1751+128], %r357;
	st.shared.u32 	[%r1751+256], %r357;
	st.shared.u32 	[%r1751+384], %r357;
	st.shared.u32 	[%r1751+512], %r357;
	st.shared.u32 	[%r1751+640], %r357;
	st.shared.u32 	[%r1751+768], %r357;
	st.shared.u32 	[%r1751+896], %r357;
	add.s32 	%r1754, %r1754, 512;
	add.s32 	%r1752, %r1752, 16;
	add.s32 	%r1751, %r1751, 2048;
	setp.ne.s32 	%p24, %r1752, 0;
	@%p24 bra 	$L__BB7_45;
$L__BB7_46:
	setp.eq.s32 	%p25, %r86, 0;
	@%p25 bra 	$L__BB7_55;
	and.b32  	%r96, %r85, 7;
	setp.lt.u32 	%p26, %r86, 8;
	@%p26 bra 	$L__BB7_49;
	shl.b32 	%r358, %r1754, 2;
	add.s32 	%r359, %r84, %r358;
	mov.b32 	%r360, 0;
	st.shared.u32 	[%r359], %r360;
	st.shared.u32 	[%r359+128], %r360;
	st.shared.u32 	[%r359+256], %r360;
	st.shared.u32 	[%r359+384], %r360;
	st.shared.u32 	[%r359+512], %r360;
	st.shared.u32 	[%r359+640], %r360;
	st.shared.u32 	[%r359+768], %r360;
	st.shared.u32 	[%r359+896], %r360;
	add.s32 	%r1754, %r1754, 256;
$L__BB7_49:
	setp.eq.s32 	%p27, %r96, 0;
	@%p27 bra 	$L__BB7_55;
	and.b32  	%r99, %r85, 3;
	setp.lt.u32 	%p28, %r96, 4;
	@%p28 bra 	$L__BB7_52;
	shl.b32 	%r361, %r1754, 2;
	add.s32 	%r362, %r84, %r361;
	mov.b32 	%r363, 0;
	st.shared.u32 	[%r362], %r363;
	st.shared.u32 	[%r362+128], %r363;
	st.shared.u32 	[%r362+256], %r363;
	st.shared.u32 	[%r362+384], %r363;
	add.s32 	%r1754, %r1754, 128;
$L__BB7_52:
	setp.eq.s32 	%p29, %r99, 0;
	@%p29 bra 	$L__BB7_55;
	shl.b32 	%r365, %r1754, 2;
	add.s32 	%r366, %r345, %r365;
	add.s32 	%r1758, %r346, %r366;
	neg.s32 	%r1757, %r99;
$L__BB7_54:
	.pragma "nounroll";
	mov.b32 	%r368, 0;
	st.shared.u32 	[%r1758], %r368;
	add.s32 	%r1758, %r1758, 128;
	add.s32 	%r1757, %r1757, 1;
	setp.ne.s32 	%p30, %r1757, 0;
	@%p30 bra 	$L__BB7_54;
$L__BB7_55:
	bar.warp.sync 	-1;
	xor.b32  	%r370, %r1732, -2147483648;
	shr.u32 	%r371, %r370, %r293;
	and.b32  	%r108, %r371, %r82;
	shl.b32 	%r372, %r108, 2;
	add.s32 	%r373, %r84, %r372;
	atom.shared.add.u32 	%r374, [%r373], 1;
	xor.b32  	%r375, %r1733, -2147483648;
	shr.u32 	%r376, %r375, %r293;
	and.b32  	%r377, %r376, %r82;
	shl.b32 	%r378, %r377, 2;
	add.s32 	%r379, %r84, %r378;
	atom.shared.add.u32 	%r380, [%r379], 1;
	xor.b32  	%r381, %r1734, -2147483648;
	shr.u32 	%r382, %r381, %r293;
	and.b32  	%r383, %r382, %r82;
	shl.b32 	%r384, %r383, 2;
	add.s32 	%r385, %r84, %r384;
	atom.shared.add.u32 	%r386, [%r385], 1;
	xor.b32  	%r387, %r1735, -2147483648;
	shr.u32 	%r388, %r387, %r293;
	and.b32  	%r389, %r388, %r82;
	shl.b32 	%r390, %r389, 2;
	add.s32 	%r391, %r84, %r390;
	atom.shared.add.u32 	%r392, [%r391], 1;
	xor.b32  	%r393, %r1736, -2147483648;
	shr.u32 	%r394, %r393, %r293;
	and.b32  	%r395, %r394, %r82;
	shl.b32 	%r396, %r395, 2;
	add.s32 	%r397, %r84, %r396;
	atom.shared.add.u32 	%r398, [%r397], 1;
	xor.b32  	%r399, %r1737, -2147483648;
	shr.u32 	%r400, %r399, %r293;
	and.b32  	%r401, %r400, %r82;
	shl.b32 	%r402, %r401, 2;
	add.s32 	%r403, %r84, %r402;
	atom.shared.add.u32 	%r404, [%r403], 1;
	xor.b32  	%r405, %r1738, -2147483648;
	shr.u32 	%r406, %r405, %r293;
	and.b32  	%r407, %r406, %r82;
	shl.b32 	%r408, %r407, 2;
	add.s32 	%r409, %r84, %r408;
	atom.shared.add.u32 	%r410, [%r409], 1;
	xor.b32  	%r1771, %r1739, -2147483648;
	shr.u32 	%r411, %r1771, %r293;
	and.b32  	%r412, %r411, %r82;
	shl.b32 	%r413, %r412, 2;
	add.s32 	%r414, %r84, %r413;
	atom.shared.add.u32 	%r415, [%r414], 1;
	xor.b32  	%r1772, %r1740, -2147483648;
	shr.u32 	%r416, %r1772, %r293;
	and.b32  	%r417, %r416, %r82;
	shl.b32 	%r418, %r417, 2;
	add.s32 	%r419, %r84, %r418;
	atom.shared.add.u32 	%r420, [%r419], 1;
	xor.b32  	%r421, %r1741, -2147483648;
	shr.u32 	%r422, %r421, %r293;
	and.b32  	%r423, %r422, %r82;
	shl.b32 	%r424, %r423, 2;
	add.s32 	%r425, %r84, %r424;
	atom.shared.add.u32 	%r426, [%r425], 1;
	xor.b32  	%r427, %r1742, -2147483648;
	shr.u32 	%r428, %r427, %r293;
	and.b32  	%r429, %r428, %r82;
	shl.b32 	%r430, %r429, 2;
	add.s32 	%r431, %r84, %r430;
	atom.shared.add.u32 	%r432, [%r431], 1;
	xor.b32  	%r433, %r1743, -2147483648;
	shr.u32 	%r434, %r433, %r293;
	and.b32  	%r435, %r434, %r82;
	shl.b32 	%r436, %r435, 2;
	add.s32 	%r437, %r84, %r436;
	atom.shared.add.u32 	%r438, [%r437], 1;
	xor.b32  	%r439, %r1744, -2147483648;
	shr.u32 	%r440, %r439, %r293;
	and.b32  	%r441, %r440, %r82;
	shl.b32 	%r442, %r441, 2;
	add.s32 	%r443, %r84, %r442;
	atom.shared.add.u32 	%r444, [%r443], 1;
	xor.b32  	%r445, %r1745, -2147483648;
	shr.u32 	%r446, %r445, %r293;
	and.b32  	%r447, %r446, %r82;
	shl.b32 	%r448, %r447, 2;
	add.s32 	%r449, %r84, %r448;
	atom.shared.add.u32 	%r450, [%r449], 1;
	xor.b32  	%r451, %r1746, -2147483648;
	shr.u32 	%r452, %r451, %r293;
	and.b32  	%r453, %r452, %r82;
	shl.b32 	%r454, %r453, 2;
	add.s32 	%r455, %r84, %r454;
	atom.shared.add.u32 	%r456, [%r455], 1;
	xor.b32  	%r457, %r1747, -2147483648;
	shr.u32 	%r458, %r457, %r293;
	and.b32  	%r459, %r458, %r82;
	shl.b32 	%r460, %r459, 2;
	add.s32 	%r461, %r84, %r460;
	atom.shared.add.u32 	%r462, [%r461], 1;
	xor.b32  	%r463, %r1748, -2147483648;
	shr.u32 	%r464, %r463, %r293;
	and.b32  	%r465, %r464, %r82;
	shl.b32 	%r466, %r465, 2;
	add.s32 	%r467, %r84, %r466;
	atom.shared.add.u32 	%r468, [%r467], 1;
	xor.b32  	%r469, %r1749, -2147483648;
	shr.u32 	%r470, %r469, %r293;
	and.b32  	%r471, %r470, %r82;
	shl.b32 	%r472, %r471, 2;
	add.s32 	%r473, %r84, %r472;
	atom.shared.add.u32 	%r474, [%r473], 1;
	xor.b32  	%r475, %r1750, -2147483648;
	shr.u32 	%r476, %r475, %r293;
	and.b32  	%r477, %r476, %r82;
	shl.b32 	%r478, %r477, 2;
	add.s32 	%r479, %r84, %r478;
	atom.shared.add.u32 	%r480, [%r479], 1;
	bar.sync 	0;
	setp.gt.u32 	%p31, %r1, 255;
	shl.b32 	%r481, %r1, 2;
	add.s32 	%r111, %r346, %r481;
	mov.b32 	%r1759, 0;
	@%p31 bra 	$L__BB7_57;
	ld.shared.u32 	%r483, [%r111];
	mov.b32 	%r484, 0;
	st.shared.u32 	[%r111], %r484;
	ld.shared.u32 	%r485, [%r111+1024];
	st.shared.u32 	[%r111+1024], %r483;
	add.s32 	%r486, %r485, %r483;
	ld.shared.u32 	%r487, [%r111+2048];
	st.shared.u32 	[%r111+2048], %r486;
	add.s32 	%r488, %r487, %r486;
	ld.shared.u32 	%r489, [%r111+3072];
	st.shared.u32 	[%r111+3072], %r488;
	add.s32 	%r490, %r489, %r488;
	ld.shared.u32 	%r491, [%r111+4096];
	st.shared.u32 	[%r111+4096], %r490;
	add.s32 	%r492, %r491, %r490;
	ld.shared.u32 	%r493, [%r111+5120];
	st.shared.u32 	[%r111+5120], %r492;
	add.s32 	%r494, %r493, %r492;
	ld.shared.u32 	%r495, [%r111+6144];
	st.shared.u32 	[%r111+6144], %r494;
	add.s32 	%r496, %r495, %r494;
	ld.shared.u32 	%r497, [%r111+7168];
	st.shared.u32 	[%r111+7168], %r496;
	add.s32 	%r498, %r497, %r496;
	ld.shared.u32 	%r499, [%r111+8192];
	st.shared.u32 	[%r111+8192], %r498;
	add.s32 	%r500, %r499, %r498;
	ld.shared.u32 	%r501, [%r111+9216];
	st.shared.u32 	[%r111+9216], %r500;
	add.s32 	%r502, %r501, %r500;
	ld.shared.u32 	%r503, [%r111+10240];
	st.shared.u32 	[%r111+10240], %r502;
	add.s32 	%r504, %r503, %r502;
	ld.shared.u32 	%r505, [%r111+11264];
	st.shared.u32 	[%r111+11264], %r504;
	add.s32 	%r1759, %r505, %r504;
$L__BB7_57:
	ld.param.u64 	%rd228, [_ZN3cub18CUB_300001_SM_10006detail10radix_sort29DeviceRadixSortOnesweepKernelINS1_5radix10policy_hubIiNS0_8NullTypeEyE10Policy1000ELNS0_9SortOrderE0EiS6_yiiNS1_21identity_decomposer_tEEEvPT5_SC_PT3_PKSD_PT1_PKSH_PT2_PKSL_T4_iiT6__param_0];
	setp.gt.u32 	%p32, %r1, 255;
	shl.b32 	%r506, %r3, 8;
	add.s32 	%r507, %r506, %r1;
	cvta.to.global.u64 	%rd5, %rd228;
	mul.wide.s32 	%rd34, %r507, 4;
	add.s64 	%rd6, %rd5, %rd34;
	@%p32 bra 	$L__BB7_59;
	or.b32  	%r508, %r1759, 1073741824;
	st.volatile.global.u32 	[%rd6], %r508;
$L__BB7_59:
	ld.param.u64 	%rd235, [_ZN3cub18CUB_300001_SM_10006detail10radix_sort29DeviceRadixSortOnesweepKernelINS1_5radix10policy_hubIiNS0_8NullTypeEyE10Policy1000ELNS0_9SortOrderE0EiS6_yiiNS1_21identity_decomposer_tEEEvPT5_SC_PT3_PKSD_PT1_PKSH_PT2_PKSL_T4_iiT6__param_3];
	xor.b32  	%r1773, %r1741, -2147483648;
	xor.b32  	%r1774, %r1742, -2147483648;
	xor.b32  	%r1765, %r1733, -2147483648;
	xor.b32  	%r1766, %r1734, -2147483648;
	xor.b32  	%r1777, %r1745, -2147483648;
	xor.b32  	%r1778, %r1746, -2147483648;
	xor.b32  	%r1764, %r1732, -2147483648;
	xor.b32  	%r1779, %r1747, -2147483648;
	xor.b32  	%r1780, %r1748, -2147483648;
	xor.b32  	%r1768, %r1736, -2147483648;
	xor.b32  	%r1767, %r1735, -2147483648;
	xor.b32  	%r1775, %r1743, -2147483648;
	xor.b32  	%r1782, %r1750, -2147483648;
	xor.b32  	%r1781, %r1749, -2147483648;
	xor.b32  	%r1769, %r1737, -2147483648;
	xor.b32  	%r1776, %r1744, -2147483648;
	xor.b32  	%r1770, %r1738, -2147483648;
	setp.lt.u32 	%p33, %r1, 256;
	setp.eq.s32 	%p34, %r1759, 7296;
	and.pred  	%p35, %p33, %p34;
	selp.u32 	%r509, 1, 0, %p35;
	{ 
	.reg .pred 	%p1; 
	.reg .pred 	%p2; 
	setp.ne.u32 	%p1, %r509, 0; 
	bar.red.or.pred 	%p2, 0, %p1; 
	selp.u32 	%r510, 1, 0, %p2; 
	}
	setp.eq.s32 	%p36, %r510, 0;
	cvt.u64.u32 	%rd7, %r1;
	cvta.to.global.u64 	%rd35, %rd235;
	mul.wide.u32 	%rd36, %r1, 8;
	add.s64 	%rd8, %rd35, %rd36;
	@%p36 bra 	$L__BB7_111;
	setp.gt.u32 	%p37, %r1, 255;
	setp.gt.u32 	%p38, %r1, %r108;
	selp.b32 	%r131, 7296, 0, %p38;
	shl.b32 	%r511, %r1, 3;
	mov.u32 	%r512, _ZZN3cub18CUB_300001_SM_10006detail10radix_sort29DeviceRadixSortOnesweepKernelINS1_5radix10policy_hubIiNS0_8NullTypeEyE10Policy1000ELNS0_9SortOrderE0EiS6_yiiNS1_21identity_decomposer_tEEEvPT5_SC_PT3_PKSD_PT1_PKSH_PT2_PKSL_T4_iiT6_E1s;
	add.s32 	%r513, %r512, %r511;
	add.s32 	%r132, %r513, 29184;
	@%p37 bra 	$L__BB7_68;
	ld.global.u64 	%rd37, [%rd8];
	cvt.u64.u32 	%rd38, %r131;
	sub.s64 	%rd237, %rd37, %rd38;
	st.shared.u64 	[%r132], %rd237;
	setp.lt.s32 	%p39, %r3, 1;
	mov.u32 	%r1763, %r1759;
	@%p39 bra 	$L__BB7_67;
	mov.b32 	%r1761, -1;
	mov.u32 	%r1760, %r3;
	mov.u32 	%r1763, %r1759;
$L__BB7_63:
	add.s32 	%r136, %r1760, -1;
	shl.b32 	%r515, %r136, 8;
	add.s32 	%r516, %r515, %r1;
	mul.wide.s32 	%rd39, %r516, 4;
	add.s64 	%rd10, %rd5, %rd39;
$L__BB7_64:
	membar.cta;
	ld.volatile.global.u32 	%r137, [%rd10];
	setp.eq.s32 	%p40, %r137, 0;
	@%p40 bra 	$L__BB7_64;
	and.b32  	%r517, %r137, 1073741823;
	add.s32 	%r1763, %r517, %r1763;
	setp.gt.s32 	%p41, %r137, -1;
	vote.sync.ballot.b32 	%r1761, %p41, %r1761;
	setp.gt.u32 	%p43, %r1760, 1;
	and.pred  	%p44, %p41, %p43;
	mov.u32 	%r1760, %r136;
	@%p44 bra 	$L__BB7_63;
	ld.shared.u64 	%rd237, [%r132];
$L__BB7_67:
	or.b32  	%r518, %r1763, -2147483648;
	st.volatile.global.u32 	[%rd6], %r518;
	sub.s32 	%r519, %r1763, %r1759;
	cvt.s64.s32 	%rd40, %r519;
	add.s64 	%rd41, %rd237, %rd40;
	st.shared.u64 	[%r132], %rd41;
$L__BB7_68:
	ld.param.u32 	%r1708, [_ZN3cub18CUB_300001_SM_10006detail10radix_sort29DeviceRadixSortOnesweepKernelINS1_5radix10policy_hubIiNS0_8NullTypeEyE10Policy1000ELNS0_9SortOrderE0EiS6_yiiNS1_21identity_decomposer_tEEEvPT5_SC_PT3_PKSD_PT1_PKSH_PT2_PKSL_T4_iiT6__param_8];
	ld.param.u64 	%rd231, [_ZN3cub18CUB_300001_SM_10006detail10radix_sort29DeviceRadixSortOnesweepKernelINS1_5radix10policy_hubIiNS0_8NullTypeEyE10Policy1000ELNS0_9SortOrderE0EiS6_yiiNS1_21identity_decomposer_tEEEvPT5_SC_PT3_PKSD_PT1_PKSH_PT2_PKSL_T4_iiT6__param_2];
	setp.gt.u32 	%p45, %r1, 255;
	setp.lt.s32 	%p46, %r4, %r1708;
	setp.eq.s64 	%p47, %rd231, 0;
	or.pred  	%p48, %p47, %p46;
	or.pred  	%p49, %p45, %p48;
	@%p49 bra 	$L__BB7_70;
	ld.param.u64 	%rd232, [_ZN3cub18CUB_300001_SM_10006detail10radix_sort29DeviceRadixSortOnesweepKernelINS1_5radix10policy_hubIiNS0_8NullTypeEyE10Policy1000ELNS0_9SortOrderE0EiS6_yiiNS1_21identity_decomposer_tEEEvPT5_SC_PT3_PKSD_PT1_PKSH_PT2_PKSL_T4_iiT6__param_2];
	ld.shared.u64 	%rd42, [%r132];
	cvt.u64.u32 	%rd43, %r131;
	cvt.s64.s32 	%rd44, %r1759;
	add.s64 	%rd45, %rd43, %rd44;
	add.s64 	%rd46, %rd45, %rd42;
	cvta.to.global.u64 	%rd47, %rd232;
	shl.b64 	%rd48, %rd7, 3;
	add.s64 	%rd49, %rd47, %rd48;
	st.global.u64 	[%rd49], %rd46;
$L__BB7_70:
	ld.param.u32 	%r1709, [_ZN3cub18CUB_300001_SM_10006detail10radix_sort29DeviceRadixSortOnesweepKernelINS1_5radix10policy_hubIiNS0_8NullTypeEyE10Policy1000ELNS0_9SortOrderE0EiS6_yiiNS1_21identity_decomposer_tEEEvPT5_SC_PT3_PKSD_PT1_PKSH_PT2_PKSL_T4_iiT6__param_8];
	setp.gt.s32 	%p50, %r4, %r1709;
	bar.sync 	0;
	shl.b32 	%r520, %r108, 3;
	add.s32 	%r522, %r512, %r520;
	ld.shared.u64 	%rd13, [%r522+29184];
	@%p50 bra 	$L__BB7_72;
	and.b32  	%r523, %r1, 31;
	and.b32  	%r524, %r1, 992;
	mul.lo.s32 	%r525, %r524, 19;
	or.b32  	%r526, %r525, %r523;
	cvt.u64.u32 	%rd50, %r526;
	add.s64 	%rd51, %rd13, %rd50;
	shl.b64 	%rd52, %rd51, 2;
	add.s64 	%rd53, %rd1, %rd52;
	st.global.u32 	[%rd53], %r1732;
	st.global.u32 	[%rd53+128], %r1733;
	st.global.u32 	[%rd53+256], %r1734;
	st.global.u32 	[%rd53+384], %r1735;
	st.global.u32 	[%rd53+512], %r1736;
	st.global.u32 	[%rd53+640], %r1737;
	st.global.u32 	[%rd53+768], %r1738;
	st.global.u32 	[%rd53+896], %r1739;
	st.global.u32 	[%rd53+1024], %r1740;
	st.global.u32 	[%rd53+1152], %r1741;
	st.global.u32 	[%rd53+1280], %r1742;
	st.global.u32 	[%rd53+1408], %r1743;
	st.global.u32 	[%rd53+1536], %r1744;
	st.global.u32 	[%rd53+1664], %r1745;
	st.global.u32 	[%rd53+1792], %r1746;
	st.global.u32 	[%rd53+1920], %r1747;
	st.global.u32 	[%rd53+2048], %r1748;
	st.global.u32 	[%rd53+2176], %r1749;
	st.global.u32 	[%rd53+2304], %r1750;
	bra.uni 	$L__BB7_110;
$L__BB7_72:
	ld.param.u32 	%r1710, [_ZN3cub18CUB_300001_SM_10006detail10radix_sort29DeviceRadixSortOnesweepKernelINS1_5radix10policy_hubIiNS0_8NullTypeEyE10Policy1000ELNS0_9SortOrderE0EiS6_yiiNS1_21identity_decomposer_tEEEvPT5_SC_PT3_PKSD_PT1_PKSH_PT2_PKSL_T4_iiT6__param_8];
	mad.lo.s32 	%r141, %r3, -7296, %r1710;
	and.b32  	%r527, %r1, 31;
	and.b32  	%r528, %r1, 992;
	mul.lo.s32 	%r529, %r528, 19;
	or.b32  	%r142, %r529, %r527;
	setp.ge.s32 	%p51, %r142, %r141;
	cvt.u64.u32 	%rd54, %r142;
	add.s64 	%rd55, %rd13, %rd54;
	shl.b64 	%rd56, %rd55, 2;
	add.s64 	%rd14, %rd1, %rd56;
	@%p51 bra 	$L__BB7_74;
	st.global.u32 	[%rd14], %r1732;
$L__BB7_74:
	add.s32 	%r530, %r142, 32;
	setp.ge.s32 	%p52, %r530, %r141;
	@%p52 bra 	$L__BB7_76;
	st.global.u32 	[%rd14+128], %r1733;
$L__BB7_76:
	add.s32 	%r531, %r142, 64;
	setp.ge.s32 	%p53, %r531, %r141;
	@%p53 bra 	$L__BB7_78;
	st.global.u32 	[%rd14+256], %r1734;
$L__BB7_78:
	add.s32 	%r532, %r142, 96;
	setp.ge.s32 	%p54, %r532, %r141;
	@%p54 bra 	$L__BB7_80;
	st.global.u32 	[%rd14+384], %r1735;
$L__BB7_80:
	add.s32 	%r533, %r142, 128;
	setp.ge.s32 	%p55, %r533, %r141;
	@%p55 bra 	$L__BB7_82;
	st.global.u32 	[%rd14+512], %r1736;
$L__BB7_82:
	add.s32 	%r534, %r142, 160;
	setp.ge.s32 	%p56, %r534, %r141;
	@%p56 bra 	$L__BB7_84;
	st.global.u32 	[%rd14+640], %r1737;
$L__BB7_84:
	add.s32 	%r535, %r142, 192;
	setp.ge.s32 	%p57, %r535, %r141;
	@%p57 bra 	$L__BB7_86;
	st.global.u32 	[%rd14+768], %r1738;
$L__BB7_86:
	add.s32 	%r536, %r142, 224;
	setp.ge.s32 	%p58, %r536, %r141;
	@%p58 bra 	$L__BB7_88;
	st.global.u32 	[%rd14+896], %r1739;
$L__BB7_88:
	add.s32 	%r537, %r142, 256;
	setp.ge.s32 	%p59, %r537, %r141;
	@%p59 bra 	$L__BB7_90;
	st.global.u32 	[%rd14+1024], %r1740;
$L__BB7_90:
	add.s32 	%r538, %r142, 288;
	setp.ge.s32 	%p60, %r538, %r141;
	@%p60 bra 	$L__BB7_92;
	st.global.u32 	[%rd14+1152], %r1741;
$L__BB7_92:
	add.s32 	%r539, %r142, 320;
	setp.ge.s32 	%p61, %r539, %r141;
	@%p61 bra 	$L__BB7_94;
	st.global.u32 	[%rd14+1280], %r1742;
$L__BB7_94:
	add.s32 	%r540, %r142, 352;
	setp.ge.s32 	%p62, %r540, %r141;
	@%p62 bra 	$L__BB7_96;
	st.global.u32 	[%rd14+1408], %r1743;
$L__BB7_96:
	add.s32 	%r541, %r142, 384;
	setp.ge.s32 	%p63, %r541, %r141;
	@%p63 bra 	$L__BB7_98;
	st.global.u32 	[%rd14+1536], %r1744;
$L__BB7_98:
	add.s32 	%r542, %r142, 416;
	setp.ge.s32 	%p64, %r542, %r141;
	@%p64 bra 	$L__BB7_100;
	st.global.u32 	[%rd14+1664], %r1745;
$L__BB7_100:
	add.s32 	%r543, %r142, 448;
	setp.ge.s32 	%p65, %r543, %r141;
	@%p65 bra 	$L__BB7_102;
	st.global.u32 	[%rd14+1792], %r1746;
$L__BB7_102:
	add.s32 	%r544, %r142, 480;
	setp.ge.s32 	%p66, %r544, %r141;
	@%p66 bra 	$L__BB7_104;
	st.global.u32 	[%rd14+1920], %r1747;
$L__BB7_104:
	add.s32 	%r545, %r142, 512;
	setp.ge.s32 	%p67, %r545, %r141;
	@%p67 bra 	$L__BB7_106;
	st.global.u32 	[%rd14+2048], %r1748;
$L__BB7_106:
	add.s32 	%r546, %r142, 544;
	setp.ge.s32 	%p68, %r546, %r141;
	@%p68 bra 	$L__BB7_108;
	st.global.u32 	[%rd14+2176], %r1749;
$L__BB7_108:
	add.s32 	%r547, %r142, 576;
	setp.ge.s32 	%p69, %r547, %r141;
	@%p69 bra 	$L__BB7_110;
	st.global.u32 	[%rd14+2304], %r1750;
$L__BB7_110:
	// begin inline asm
	exit;
	// end inline asm
	mov.u32 	%r1764, %r1732;
	mov.u32 	%r1765, %r1733;
	mov.u32 	%r1766, %r1734;
	mov.u32 	%r1767, %r1735;
	mov.u32 	%r1768, %r1736;
	mov.u32 	%r1769, %r1737;
	mov.u32 	%r1770, %r1738;
	mov.u32 	%r1771, %r1739;
	mov.u32 	%r1772, %r1740;
	mov.u32 	%r1773, %r1741;
	mov.u32 	%r1774, %r1742;
	mov.u32 	%r1775, %r1743;
	mov.u32 	%r1776, %r1744;
	mov.u32 	%r1777, %r1745;
	mov.u32 	%r1778, %r1746;
	mov.u32 	%r1779, %r1747;
	mov.u32 	%r1780, %r1748;
	mov.u32 	%r1781, %r1749;
	mov.u32 	%r1782, %r1750;
$L__BB7_111:
	mul.hi.u32 	%r548, %r1, 357913942;
	add.s32 	%r549, %r548, %r1;
	shl.b32 	%r550, %r549, 2;
	mov.u32 	%r551, _ZZN3cub18CUB_300001_SM_10006detail10radix_sort29DeviceRadixSortOnesweepKernelINS1_5radix10policy_hubIiNS0_8NullTypeEyE10Policy1000ELNS0_9SortOrderE0EiS6_yiiNS1_21identity_decomposer_tEEEvPT5_SC_PT3_PKSD_PT1_PKSH_PT2_PKSL_T4_iiT6_E1s;
	add.s32 	%r552, %r551, %r550;
	add.s32 	%r162, %r552, 13328;
	st.shared.u32 	[%r552+13328], %r1759;
	bar.sync 	0;
	setp.gt.u32 	%p70, %r1, 31;
	@%p70 bra 	$L__BB7_113;
	mad.lo.s32 	%r584, %r1, 52, %r551;
	ld.shared.u32 	%r585, [%r584+13328];
	ld.shared.u32 	%r586, [%r584+13332];
	ld.shared.u32 	%r587, [%r584+13336];
	ld.shared.u32 	%r588, [%r584+13340];
	ld.shared.u32 	%r589, [%r584+13344];
	ld.shared.u32 	%r590, [%r584+13348];
	ld.shared.u32 	%r591, [%r584+13352];
	ld.shared.u32 	%r592, [%r584+13356];
	ld.shared.u32 	%r593, [%r584+13360];
	ld.shared.u32 	%r594, [%r584+13364];
	ld.shared.u32 	%r595, [%r584+13368];
	ld.shared.u32 	%r596, [%r584+13372];
	add.s32 	%r597, %r586, %r585;
	add.s32 	%r598, %r597, %r587;
	add.s32 	%r599, %r598, %r588;
	add.s32 	%r600, %r599, %r589;
	add.s32 	%r601, %r600, %r590;
	add.s32 	%r602, %r601, %r591;
	add.s32 	%r603, %r602, %r592;
	add.s32 	%r604, %r603, %r593;
	add.s32 	%r605, %r604, %r594;
	add.s32 	%r606, %r605, %r595;
	add.s32 	%r557, %r606, %r596;
	mov.b32 	%r555, 1;
	mov.b32 	%r580, 0;
	mov.b32 	%r582, -1;
	// begin inline asm
	{  .reg .s32 r0;  .reg .pred p;  shfl.sync.up.b32 r0|p, %r557, %r555, %r580, %r582;  @p add.s32 r0, r0, %r557;  mov.s32 %r553, r0;}
	// end inline asm
	mov.b32 	%r561, 2;
	// begin inline asm
	{  .reg .s32 r0;  .reg .pred p;  shfl.sync.up.b32 r0|p, %r553, %r561, %r580, %r582;  @p add.s32 r0, r0, %r553;  mov.s32 %r559, r0;}
	// end inline asm
	mov.b32 	%r567, 4;
	// begin inline asm
	{  .reg .s32 r0;  .reg .pred p;  shfl.sync.up.b32 r0|p, %r559, %r567, %r580, %r582;  @p add.s32 r0, r0, %r559;  mov.s32 %r565, r0;}
	// end inline asm
	mov.b32 	%r573, 8;
	// begin inline asm
	{  .reg .s32 r0;  .reg .pred p;  shfl.sync.up.b32 r0|p, %r565, %r573, %r580, %r582;  @p add.s32 r0, r0, %r565;  mov.s32 %r571, r0;}
	// end inline asm
	mov.b32 	%r579, 16;
	// begin inline asm
	{  .reg .s32 r0;  .reg .pred p;  shfl.sync.up.b32 r0|p, %r571, %r579, %r580, %r582;  @p add.s32 r0, r0, %r571;  mov.s32 %r577, r0;}
	// end inline asm
	sub.s32 	%r607, %r577, %r557;
	add.s32 	%r608, %r585, %r607;
	add.s32 	%r609, %r586, %r608;
	add.s32 	%r610, %r587, %r609;
	add.s32 	%r611, %r588, %r610;
	add.s32 	%r612, %r589, %r611;
	add.s32 	%r613, %r590, %r612;
	add.s32 	%r614, %r591, %r613;
	add.s32 	%r615, %r592, %r614;
	add.s32 	%r616, %r593, %r615;
	add.s32 	%r617, %r594, %r616;
	add.s32 	%r618, %r595, %r617;
	st.shared.u32 	[%r584+13328], %r607;
	st.shared.u32 	[%r584+13332], %r608;
	st.shared.u32 	[%r584+13336], %r609;
	st.shared.u32 	[%r584+13340], %r610;
	st.shared.u32 	[%r584+13344], %r611;
	st.shared.u32 	[%r584+13348], %r612;
	st.shared.u32 	[%r584+13352], %r613;
	st.shared.u32 	[%r584+13356], %r614;
	st.shared.u32 	[%r584+13360], %r615;
	st.shared.u32 	[%r584+13364], %r616;
	st.shared.u32 	[%r584+13368], %r617;
	st.shared.u32 	[%r584+13372], %r618;
$L__BB7_113:
	setp.gt.u32 	%p71, %r1, 255;
	bar.sync 	0;
	ld.shared.u32 	%r163, [%r162];
	@%p71 bra 	$L__BB7_115;
	shl.b32 	%r619, %r1, 2;
	add.s32 	%r621, %r551, %r619;
	ld.shared.u32 	%r622, [%r621];
	add.s32 	%r623, %r622, %r163;
	st.shared.u32 	[%r621], %r623;
	ld.shared.u32 	%r624, [%r621+1024];
	add.s32 	%r625, %r624, %r163;
	st.shared.u32 	[%r621+1024], %r625;
	ld.shared.u32 	%r626, [%r621+2048];
	add.s32 	%r627, %r626, %r163;
	st.shared.u32 	[%r621+2048], %r627;
	ld.shared.u32 	%r628, [%r621+3072];
	add.s32 	%r629, %r628, %r163;
	st.shared.u32 	[%r621+3072], %r629;
	ld.shared.u32 	%r630, [%r621+4096];
	add.s32 	%r631, %r630, %r163;
	st.shared.u32 	[%r621+4096], %r631;
	ld.shared.u32 	%r632, [%r621+5120];
	add.s32 	%r633, %r632, %r163;
	st.shared.u32 	[%r621+5120], %r633;
	ld.shared.u32 	%r634, [%r621+6144];
	add.s32 	%r635, %r634, %r163;
	st.shared.u32 	[%r621+6144], %r635;
	ld.shared.u32 	%r636, [%r621+7168];
	add.s32 	%r637, %r636, %r163;
	st.shared.u32 	[%r621+7168], %r637;
	ld.shared.u32 	%r638, [%r621+8192];
	add.s32 	%r639, %r638, %r163;
	st.shared.u32 	[%r621+8192], %r639;
	ld.shared.u32 	%r640, [%r621+9216];
	add.s32 	%r641, %r640, %r163;
	st.shared.u32 	[%r621+9216], %r641;
	ld.shared.u32 	%r642, [%r621+10240];
	add.s32 	%r643, %r642, %r163;
	st.shared.u32 	[%r621+10240], %r643;
	ld.shared.u32 	%r644, [%r621+11264];
	add.s32 	%r645, %r644, %r163;
	st.shared.u32 	[%r621+11264], %r645;
$L__BB7_115:
	shl.b32 	%r672, %r1, 5;
	and.b32  	%r673, %r672, 31744;
	add.s32 	%r164, %r551, %r673;
	bar.sync 	0;
	// begin inline asm
	mov.u32 %r646, %lanemask_le;
	// end inline asm
	shr.u32 	%r675, %r1764, %r293;
	and.b32  	%r669, %r675, %r82;
	mov.b32 	%r649, 1;
	// begin inline asm
	{
    .reg .pred p;
    and.b32 %r647, %r669, %r649;    setp.ne.u32 p, %r647, 0;
    vote.ballot.sync.b32 %r647, p, 0xffffffff;
    @!p not.b32 %r647, %r647;
}

	// end inline asm
	mov.b32 	%r652, 2;
	// begin inline asm
	{
    .reg .pred p;
    and.b32 %r650, %r669, %r652;    setp.ne.u32 p, %r650, 0;
    vote.ballot.sync.b32 %r650, p, 0xffffffff;
    @!p not.b32 %r650, %r650;
}

	// end inline asm
	and.b32  	%r676, %r650, %r647;
	mov.b32 	%r655, 4;
	// begin inline asm
	{
    .reg .pred p;
    and.b32 %r653, %r669, %r655;    setp.ne.u32 p, %r653, 0;
    vote.ballot.sync.b32 %r653, p, 0xffffffff;
    @!p not.b32 %r653, %r653;
}

	// end inline asm
	and.b32  	%r677, %r653, %r676;
	mov.b32 	%r658, 8;
	// begin inline asm
	{
    .reg .pred p;
    and.b32 %r656, %r669, %r658;    setp.ne.u32 p, %r656, 0;
    vote.ballot.sync.b32 %r656, p, 0xffffffff;
    @!p not.b32 %r656, %r656;
}

	// end inline asm
	and.b32  	%r678, %r656, %r677;
	mov.b32 	%r661, 16;
	// begin inline asm
	{
    .reg .pred p;
    and.b32 %r659, %r669, %r661;    setp.ne.u32 p, %r659, 0;
    vote.ballot.sync.b32 %r659, p, 0xffffffff;
    @!p not.b32 %r659, %r659;
}

	// end inline asm
	and.b32  	%r679, %r659, %r678;
	mov.b32 	%r664, 32;
	// begin inline asm
	{
    .reg .pred p;
    and.b32 %r662, %r669, %r664;    setp.ne.u32 p, %r662, 0;
    vote.ballot.sync.b32 %r662, p, 0xffffffff;
    @!p not.b32 %r662, %r662;
}

	// end inline asm
	and.b32  	%r680, %r662, %r679;
	mov.b32 	%r667, 64;
	// begin inline asm
	{
    .reg .pred p;
    and.b32 %r665, %r669, %r667;    setp.ne.u32 p, %r665, 0;
    vote.ballot.sync.b32 %r665, p, 0xffffffff;
    @!p not.b32 %r665, %r665;
}

	// end inline asm
	and.b32  	%r681, %r665, %r680;
	mov.b32 	%r670, 128;
	// begin inline asm
	{
    .reg .pred p;
    and.b32 %r668, %r669, %r670;    setp.ne.u32 p, %r668, 0;
    vote.ballot.sync.b32 %r668, p, 0xffffffff;
    @!p not.b32 %r668, %r668;
}

	// end inline asm
	and.b32  	%r682, %r668, %r681;
	clz.b32 	%r683, %r682;
	sub.s32 	%r167, 31, %r683;
	and.b32  	%r684, %r646, %r682;
	popc.b32 	%r168, %r684;
	setp.ne.s32 	%p72, %r295, %r167;
	mov.b32 	%r1783, 0;
	@%p72 bra 	$L__BB7_117;
	shl.b32 	%r685, %r669, 2;
	add.s32 	%r686, %r164, %r685;
	atom.shared.add.u32 	%r1783, [%r686], %r168;
$L__BB7_117:
	shfl.sync.idx.b32	%r712|%p73, %r1783, %r167, 31, -1;
	add.s32 	%r171, %r168, %r712;
	shr.u32 	%r713, %r1765, %r293;
	and.b32  	%r709, %r713, %r82;
	mov.b32 	%r689, 1;
	// begin inline asm
	{
    .reg .pred p;
    and.b32 %r687, %r709, %r689;    setp.ne.u32 p, %r687, 0;
    vote.ballot.sync.b32 %r687, p, 0xffffffff;
    @!p not.b32 %r687, %r687;
}

	// end inline asm
	mov.b32 	%r692, 2;
	// begin inline asm
	{
    .reg .pred p;
    and.b32 %r690, %r709, %r692;    setp.ne.u32 p, %r690, 0;
    vote.ballot.sync.b32 %r690, p, 0xffffffff;
    @!p not.b32 %r690, %r690;
}

	// end inline asm
	and.b32  	%r714, %r690, %r687;
	mov.b32 	%r695, 4;
	// begin inline asm
	{
    .reg .pred p;
    and.b32 %r693, %r709, %r695;    setp.ne.u32 p, %r693, 0;
    vote.ballot.sync.b32 %r693, p, 0xffffffff;
    @!p not.b32 %r693, %r693;
}

	// end inline asm
	and.b32  	%r715, %r693, %r714;
	mov.b32 	%r698, 8;
	// begin inline asm
	{
    .reg .pred p;
    and.b32 %r696, %r709, %r698;    setp.ne.u32 p, %r696, 0;
    vote.ballot.sync.b32 %r696, p, 0xffffffff;
    @!p not.b32 %r696, %r696;
}

	// end inline asm
	and.b32  	%r716, %r696, %r715;
	mov.b32 	%r701, 16;
	// begin inline asm
	{
    .reg .pred p;
    and.b32 %r699, %r709, %r701;    setp.ne.u32 p, %r699, 0;
    vote.ballot.sync.b32 %r699, p, 0xffffffff;
    @!p not.b32 %r699, %r699;
}

	// end inline asm
	and.b32  	%r717, %r699, %r716;
	mov.b32 	%r704, 32;
	// begin inline asm
	{
    .reg .pred p;
    and.b32 %r702, %r709, %r704;    setp.ne.u32 p, %r702, 0;
    vote.ballot.sync.b32 %r702, p, 0xffffffff;
    @!p not.b32 %r702, %r702;
}

	// end inline asm
	and.b32  	%r718, %r702, %r717;
	mov.b32 	%r707, 64;
	// begin inline asm
	{
    .reg .pred p;
    and.b32 %r705, %r709, %r707;    setp.ne.u32 p, %r705, 0;
    vote.ballot.sync.b32 %r705, p, 0xffffffff;
    @!p not.b32 %r705, %r705;
}

	// end inline asm
	and.b32  	%r719, %r705, %r718;
	mov.b32 	%r710, 128;
	// begin inline asm
	{
    .reg .pred p;
    and.b32 %r708, %r709, %r710;    setp.ne.u32 p, %r708, 0;
    vote.ballot.sync.b32 %r708, p, 0xffffffff;
    @!p not.b32 %r708, %r708;
}

	// end inline asm
	and.b32  	%r720, %r708, %r719;
	clz.b32 	%r721, %r720;
	sub.s32 	%r173, 31, %r721;
	and.b32  	%r722, %r646, %r720;
	popc.b32 	%r174, %r722;
	setp.ne.s32 	%p74, %r295, %r173;
	mov.b32 	%r1784, 0;
	@%p74 bra 	$L__BB7_119;
	shl.b32 	%r723, %r709, 2;
	add.s32 	%r724, %r164, %r723;
	atom.shared.add.u32 	%r1784, [%r724], %r174;
$L__BB7_119:
	shfl.sync.idx.b32	%r750|%p75, %r1784, %r173, 31, -1;
	add.s32 	%r177, %r174, %r750;
	shr.u32 	%r751, %r1766, %r293;
	and.b32  	%r747, %r751, %r82;
	mov.b32 	%r727, 1;
	// begin inline asm
	{
    .reg .pred p;
    and.b32 %r725, %r747, %r727;    setp.ne.u32 p, %r725, 0;
    vote.ballot.sync.b32 %r725, p, 0xffffffff;
    @!p not.b32 %r725, %r725;
}

	// end inline asm
	mov.b32 	%r730, 2;
	// begin inline asm
	{
    .reg .pred p;
    and.b32 %r728, %r747, %r730;    setp.ne.u32 p, %r728, 0;
    vote.ballot.sync.b32 %r728, p, 0xffffffff;
    @!p not.b32 %r728, %r728;
}

	// end inline asm
	and.b32  	%r752, %r728, %r725;
	mov.b32 	%r733, 4;
	// begin inline asm
	{
    .reg .pred p;
    and.b32 %r731, %r747, %r733;    setp.ne.u32 p, %r731, 0;
    vote.ballot.sync.b32 %r731, p, 0xffffffff;
    @!p not.b32 %r731, %r731;
}

	// end inline asm
	and.b32  	%r753, %r731, %r752;
	mov.b32 	%r736, 8;
	// begin inline asm
	{
    .reg .pred p;
    and.b32 %r734, %r747, %r736;    setp.ne.u32 p, %r734, 0;
    vote.ballot.sync.b32 %r734, p, 0xffffffff;
    @!p not.b32 %r734, %r734;
}

	// end inline asm
	and.b32  	%r754, %r734, %r753;
	mov.b32 	%r739, 16;
	// begin inline asm
	{
    .reg .pred p;
    and.b32 %r737, %r747, %r739;    setp.ne.u32 p, %r737, 0;
    vote.ballot.sync.b32 %r737, p, 0xffffffff;
    @!p not.b32 %r737, %r737;
}

	// end inline asm
	and.b32  	%r755, %r737, %r754;
	mov.b32 	%r742, 32;
	// begin inline asm
	{
    .reg .pred p;
    and.b32 %r740, %r747, %r742;    setp.ne.u32 p, %r740, 0;
    vote.ballot.sync.b32 %r740, p, 0xffffffff;
    @!p not.b32 %r740, %r740;
}

	// end inline asm
	and.b32  	%r756, %r740, %r755;
	mov.b32 	%r745, 64;
	// begin inline asm
	{
    .reg .pred p;
    and.b32 %r743, %r747, %r745;    setp.ne.u32 p, %r743, 0;
    vote.ballot.sync.b32 %r743, p, 0xffffffff;
    @!p not.b32 %r743, %r743;
}

	// end inline asm
	and.b32  	%r757, %r743, %r756;
	mov.b32 	%r748, 128;
	// begin inline asm
	{
    .reg .pred p;
    and.b32 %r746, %r747, %r748;    setp.ne.u32 p, %r746, 0;
    vote.ballot.sync.b32 %r746, p, 0xffffffff;
    @!p not.b32 %r746, %r746;
}

	// end inline asm
	and.b32  	%r758, %r746, %r757;
	clz.b32 	%r759, %r758;
	sub.s32 	%r179, 31, %r759;
	and.b32  	%r760, %r646, %r758;
	popc.b32 	%r180, %r760;
	setp.ne.s32 	%p76, %r295, %r179;
	mov.b32 	%r1785, 0;
	@%p76 bra 	$L__BB7_121;
	shl.b32 	%r761, %r747, 2;
	add.s32 	%r762, %r164, %r761;
	atom.shared.add.u32 	%r1785, [%r762], %r180;
$L__BB7_121:
	shfl.sync.idx.b32	%r788|%p77, %r1785, %r179, 31, -1;
	add.s32 	%r183, %r180, %r788;
	shr.u32 	%r789, %r1767, %r293;
	and.b32  	%r785, %r789, %r82;
	mov.b32 	%r765, 1;
	// begin inline asm
	{
    .reg .pred p;
    and.b32 %r763, %r785, %r765;    setp.ne.u32 p, %r763, 0;
    vote.ballot.sync.b32 %r763, p, 0xffffffff;
    @!p not.b32 %r763, %r763;
}

	// end inline asm
	mov.b32 	%r768, 2;
	// begin inline asm
	{
    .reg .pred p;
    and.b32 %r766, %r785, %r768;    setp.ne.u32 p, %r766, 0;
    vote.ballot.sync.b32 %r766, p, 0xffffffff;
    @!p not.b32 %r766, %r766;
}

	// end inline asm
	and.b32  	%r790, %r766, %r763;
	mov.b32 	%r771, 4;
	// begin inline asm
	{
    .reg .pred p;
    and.b32 %r769, %r785, %r771;    setp.ne.u32 p, %r769, 0;
    vote.ballot.sync.b32 %r769, p, 0xffffffff;
    @!p not.b32 %r769, %r769;
}

	// end inline asm
	and.b32  	%r791, %r769, %r790;
	mov.b32 	%r774, 8;
	// begin inline asm
	{
    .reg .pred p;
    and.b32 %r772, %r785, %r774;    setp.ne.u32 p, %r772, 0;
    vote.ballot.sync.b32 %r772, p, 0xffffffff;
    @!p not.b32 %r772, %r772;
}

	// end inline asm
	and.b32  	%r792, %r772, %r791;
	mov.b32 	%r777, 16;
	// begin inline asm
	{
    .reg .pred p;
    and.b32 %r775, %r785, %r777;    setp.ne.u32 p, %r775, 0;
    vote.ballot.sync.b32 %r775, p, 0xffffffff;
    @!p not.b32 %r775, %r775;
}

	// end inline asm
	and.b32  	%r793, %r775, %r792;
	mov.b32 	%r780, 32;
	// begin inline asm
	{
    .reg .pred p;
    and.b32 %r778, %r785, %r780;    setp.ne.u32 p, %r778, 0;
    vote.ballot.sync.b32 %r778, p, 0xffffffff;
    @!p not.b32 %r778, %r778;
}

	// end inline asm
	and.b32  	%r794, %r778, %r793;
	mov.b32 	%r783, 64;
	// begin inline asm
	{
    .reg .pred p;
    and.b32 %r781, %r785, %r783;    setp.ne.u32 p, %r781, 0;
    vote.ballot.sync.b32 %r781, p, 0xffffffff;
    @!p not.b32 %r781, %r781;
}

	// end inline asm
	and.b32  	%r795, %r781, %r794;
	mov.b32 	%r786, 128;
	// begin inline asm
	{
    .reg .pred p;
    and.b32 %r784, %r785, %r786;    setp.ne.u32 p, %r784, 0;
    vote.ballot.sync.b32 %r784, p, 0xffffffff;
    @!p not.b32 %r784, %r784;
}

	// end inline asm
	and.b32  	%r796, %r784, %r795;
	clz.b32 	%r797, %r796;
	sub.s32 	%r185, 31, %r797;
	and.b32  	%r798, %r646, %r796;
	popc.b32 	%r186, %r798;
	setp.ne.s32 	%p78, %r295, %r185;
	mov.b32 	%r1786, 0;
	@%p78 bra 	$L__BB7_123;
	shl.b32 	%r799, %r785, 2;
	add.s32 	%r800, %r164, %r799;
	atom.shared.add.u32 	%r1786, [%r800], %r186;
$L__BB7_123:
	shfl.sync.idx.b32	%r826|%p79, %r1786, %r185, 31, -1;
	add.s32 	%r189, %r186, %r826;
	shr.u32 	%r827, %r1768, %r293;
	and.b32  	%r823, %r827, %r82;
	mov.b32 	%r803, 1;
	// begin inline asm
	{
    .reg .pred p;
    and.b32 %r801, %r823, %r803;    setp.ne.u32 p, %r801, 0;
    vote.ballot.sync.b32 %r801, p, 0xffffffff;
    @!p not.b32 %r801, %r801;
}

	// end inline asm
	mov.b32 	%r806, 2;
	// begin inline asm
	{
    .reg .pred p;
    and.b32 %r804, %r823, %r806;    setp.ne.u32 p, %r804, 0;
    vote.ballot.sync.b32 %r804, p, 0xffffffff;
    @!p not.b32 %r804, %r804;
}

	// end inline asm
	and.b32  	%r828, %r804, %r801;
	mov.b32 	%r809, 4;
	// begin inline asm
	{
    .reg .pred p;
    and.b32 %r807, %r823, %r809;    setp.ne.u32 p, %r807, 0;
    vote.ballot.sync.b32 %r807, p, 0xffffffff;
    @!p not.b32 %r807, %r807;
}

	// end inline asm
	and.b32  	%r829, %r807, %r828;
	mov.b32 	%r812, 8;
	// begin inline asm
	{
    .reg .pred p;
    and.b32 %r810, %r823, %r812;    setp.ne.u32 p, %r810, 0;
    vote.ballot.sync.b32 %r810, p, 0xffffffff;
    @!p not.b32 %r810, %r810;
}

	// end inline asm
	and.b32  	%r830, %r810, %r829;
	mov.b32 	%r815, 16;
	// begin inline asm
	{
    .reg .pred p;
    and.b32 %r813, %r823, %r815;    setp.ne.u32 p, %r813, 0;
    vote.ballot.sync.b32 %r813, p, 0xffffffff;
    @!p not.b32 %r813, %r813;
}

	// end inline asm
	and.b32  	%r831, %r813, %r830;
	mov.b32 	%r818, 32;
	// begin inline asm
	{
    .reg .pred p;
    and.b32 %r816, %r823, %r818;    setp.ne.u32 p, %r816, 0;
    vote.ballot.sync.b32 %r816, p, 0xffffffff;
    @!p not.b32 %r816, %r816;
}

	// end inline asm
	and.b32  	%r832, %r816, %r831;
	mov.b32 	%r821, 64;
	// begin inline asm
	{
    .reg .pred p;
    and.b32 %r819, %r823, %r821;    setp.ne.u32 p, %r819, 0;
    vote.ballot.sync.b32 %r819, p, 0xffffffff;
    @!p not.b32 %r819, %r819;
}

	// end inline asm
	and.b32  	%r833, %r819, %r832;
	mov.b32 	%r824, 128;
	// begin inline asm
	{
    .reg .pred p;
    and.b32 %r822, %r823, %r824;    setp.ne.u32 p, %r822, 0;
    vote.ballot.sync.b32 %r822, p, 0xffffffff;
    @!p not.b32 %r822, %r822;
}

	// end inline asm
	and.b32  	%r834, %r822, %r833;
	clz.b32 	%r835, %r834;
	sub.s32 	%r191, 31, %r835;
	and.b32  	%r836, %r646, %r834;
	popc.b32 	%r192, %r836;
	setp.ne.s32 	%p80, %r295, %r191;
	mov.b32 	%r1787, 0;
	@%p80 bra 	$L__BB7_125;
	shl.b32 	%r837, %r823, 2;
	add.s32 	%r838, %r164, %r837;
	atom.shared.add.u32 	%r1787, [%r838], %r192;
$L__BB7_125:
	shfl.sync.idx.b32	%r864|%p81, %r1787, %r191, 31, -1;
	add.s32 	%r195, %r192, %r864;
	shr.u32 	%r865, %r1769, %r293;
	and.b32  	%r861, %r865, %r82;
	mov.b32 	%r841, 1;
	// begin inline asm
	{
    .reg .pred p;
    and.b32 %r839, %r861, %r841;    setp.ne.u32 p, %r839, 0;
    vote.ballot.sync.b32 %r839, p, 0xffffffff;
    @!p not.b32 %r839, %r839;
}

	// end inline asm
	mov.b32 	%r844, 2;
	// begin inline asm
	{
    .reg .pred p;
    and.b32 %r842, %r861, %r844;    setp.ne.u32 p, %r842, 0;
    vote.ballot.sync.b32 %r842, p, 0xffffffff;
    @!p not.b32 %r842, %r842;
}

	// end inline asm
	and.b32  	%r866, %r842, %r839;
	mov.b32 	%r847, 4;
	// begin inline asm
	{
    .reg .pred p;
    and.b32 %r845, %r861, %r847;    setp.ne.u32 p, %r845, 0;
    vote.ballot.sync.b32 %r845, p, 0xffffffff;
    @!p not.b32 %r845, %r845;
}

	// end inline asm
	and.b32  	%r867, %r845, %r866;
	mov.b32 	%r850, 8;
	// begin inline asm
	{
    .reg .pred p;
    and.b32 %r848, %r861, %r850;    setp.ne.u32 p, %r848, 0;
    vote.ballot.sync.b32 %r848, p, 0xffffffff;
    @!p not.b32 %r848, %r848;
}

	// end inline asm
	and.b32  	%r868, %r848, %r867;
	mov.b32 	%r853, 16;
	// begin inline asm
	{
    .reg .pred p;
    and.b32 %r851, %r861, %r853;    setp.ne.u32 p, %r851, 0;
    vote.ballot.sync.b32 %r851, p, 0xffffffff;
    @!p not.b32 %r851, %r851;
}

	// end inline asm
	and.b32  	%r869, %r851, %r868;
	mov.b32 	%r856, 32;
	// begin inline asm
	{
    .reg .pred p;
    and.b32 %r854, %r861, %r856;    setp.ne.u32 p, %r854, 0;
    vote.ballot.sync.b32 %r854, p, 0xffffffff;
    @!p not.b32 %r854, %r854;
}

	// end inline asm
	and.b32  	%r870, %r854, %r869;
	mov.b32 	%r859, 64;
	// begin inline asm
	{
    .reg .pred p;
    and.b32 %r857, %r861, %r859;    setp.ne.u32 p, %r857, 0;
    vote.ballot.sync.b32 %r857, p, 0xffffffff;
    @!p not.b32 %r857, %r857;
}

	// end inline asm
	and.b32  	%r871, %r857, %r870;
	mov.b32 	%r862, 128;
	// begin inline asm
	{
    .reg .pred p;
    and.b32 %r860, %r861, %r862;    setp.ne.u32 p, %r860, 0;
    vote.ballot.sync.b32 %r860, p, 0xffffffff;
    @!p not.b32 %r860, %r860;
}

	// end inline asm
	and.b32  	%r872, %r860, %r871;
	clz.b32 	%r873, %r872;
	sub.s32 	%r197, 31, %r873;
	and.b32  	%r874, %r646, %r872;
	popc.b32 	%r198, %r874;
	setp.ne.s32 	%p82, %r295, %r197;
	mov.b32 	%r1788, 0;
	@%p82 bra 	$L__BB7_127;
	shl.b32 	%r875, %r861, 2;
	add.s32 	%r876, %r164, %r875;
	atom.shared.add.u32 	%r1788, [%r876], %r198;
$L__BB7_127:
	shfl.sync.idx.b32	%r902|%p83, %r1788, %r197, 31, -1;
	add.s32 	%r201, %r198, %r902;
	shr.u32 	%r903, %r1770, %r293;
	and.b32  	%r899, %r903, %r82;
	mov.b32 	%r879, 1;
	// begin inline asm
	{
    .reg .pred p;
    and.b32 %r877, %r899, %r879;    setp.ne.u32 p, %r877, 0;
    vote.ballot.sync.b32 %r877, p, 0xffffffff;
    @!p not.b32 %r877, %r877;
}

	// end inline asm
	mov.b32 	%r882, 2;
	// begin inline asm
	{
    .reg .pred p;
    and.b32 %r880, %r899, %r882;    setp.ne.u32 p, %r880, 0;
    vote.ballot.sync.b32 %r880, p, 0xffffffff;
    @!p not.b32 %r880, %r880;
}

	// end inline asm
	and.b32  	%r904, %r880, %r877;
	mov.b32 	%r885, 4;
	// begin inline asm
	{
    .reg .pred p;
    and.b32 %r883, %r899, %r885;    setp.ne.u32 p, %r883, 0;
    vote.ballot.sync.b32 %r883, p, 0xffffffff;
    @!p not.b32 %r883, %r883;
}

	// end inline asm
	and.b32  	%r905, %r883, %r904;
	mov.b32 	%r888, 8;
	// begin inline asm
	{
    .reg .pred p;
    and.b32 %r886, %r899, %r888;    setp.ne.u32 p, %r886, 0;
    vote.ballot.sync.b32 %r886, p, 0xffffffff;
    @!p not.b32 %r886, %r886;
}

	// end inline asm
	and.b32  	%r906, %r886, %r905;
	mov.b32 	%r891, 16;
	// begin inline asm
	{
    .reg .pred p;
    and.b32 %r889, %r899, %r891;    setp.ne.u32 p, %r889, 0;
    vote.ballot.sync.b32 %r889, p, 0xffffffff;
    @!p not.b32 %r889, %r889;
}

	// end inline asm
	and.b32  	%r907, %r889, %r906;
	mov.b32 	%r894, 32;
	// begin inline asm
	{
    .reg .pred p;
    and.b32 %r892, %r899, %r894;    setp.ne.u32 p, %r892, 0;
    vote.ballot.sync.b32 %r892, p, 0xffffffff;
    @!p not.b32 %r892, %r892;
}

	// end inline asm
	and.b32  	%r908, %r892, %r907;
	mov.b32 	%r897, 64;
	// begin inline asm
	{
    .reg .pred p;
    and.b32 %r895, %r899, %r897;    setp.ne.u32 p, %r895, 0;
    vote.ballot.sync.b32 %r895, p, 0xffffffff;
    @!p not.b32 %r895, %r895;
}

	// end inline asm
	and.b32  	%r909, %r895, %r908;
	mov.b32 	%r900, 128;
	// begin inline asm
	{
    .reg .pred p;
    and.b32 %r898, %r899, %r900;    setp.ne.u32 p, %r898, 0;
    vote.ballot.sync.b32 %r898, p, 0xffffffff;
    @!p not.b32 %r898, %r898;
}

	// end inline asm
	and.b32  	%r910, %r898, %r909;
	clz.b32 	%r911, %r910;
	sub.s32 	%r203, 31, %r911;
	and.b32  	%r912, %r646, %r910;
	popc.b32 	%r204, %r912;
	setp.ne.s32 	%p84, %r295, %r203;
	mov.b32 	%r1789, 0;
	@%p84 bra 	$L__BB7_129;
	shl.b32 	%r913, %r899, 2;
	add.s32 	%r914, %r164, %r913;
	atom.shared.add.u32 	%r1789, [%r914], %r204;
$L__BB7_129:
	shfl.sync.idx.b32	%r940|%p85, %r1789, %r203, 31, -1;
	add.s32 	%r207, %r204, %r940;
	shr.u32 	%r941, %r1771, %r293;
	and.b32  	%r937, %r941, %r82;
	mov.b32 	%r917, 1;
	// begin inline asm
	{
    .reg .pred p;
    and.b32 %r915, %r937, %r917;    setp.ne.u32 p, %r915, 0;
    vote.ballot.sync.b32 %r915, p, 0xffffffff;
    @!p not.b32 %r915, %r915;
}

	// end inline asm
	mov.b32 	%r920, 2;
	// begin inline asm
	{
    .reg .pred p;
    and.b32 %r918, %r937, %r920;    setp.ne.u32 p, %r918, 0;
    vote.ballot.sync.b32 %r918, p, 0xffffffff;
    @!p not.b32 %r918, %r918;
}

	// end inline asm
	and.b32  	%r942, %r918, %r915;
	mov.b32 	%r923, 4;
	// begin inline asm
	{
    .reg .pred p;
    and.b32 %r921, %r937, %r923;    setp.ne.u32 p, %r921, 0;
    vote.ballot.sync.b32 %r921, p, 0xffffffff;
    @!p not.b32 %r921, %r921;
}

	// end inline asm
	and.b32  	%r943, %r921, %r942;
	mov.b32 	%r926, 8;
	// begin inline asm
	{
    .reg .pred p;
    and.b32 %r924, %r937, %r926;    setp.ne.u32 p, %r924, 0;
    vote.ballot.sync.b32 %r924, p, 0xffffffff;
    @!p not.b32 %r924, %r924;
}

	// end inline asm
	and.b32  	%r944, %r924, %r943;
	mov.b32 	%r929, 16;
	// begin inline asm
	{
    .reg .pred p;
    and.b32 %r927, %r937, %r929;    setp.ne.u32 p, %r927, 0;
    vote.ballot.sync.b32 %r927, p, 0xffffffff;
    @!p not.b32 %r927, %r927;
}

	// end inline asm
	and.b32  	%r945, %r927, %r944;
	mov.b32 	%r932, 32;
	// begin inline asm
	{
    .reg .pred p;
    and.b32 %r930, %r937, %r932;    setp.ne.u32 p, %r930, 0;
    vote.ballot.sync.b32 %r930, p, 0xffffffff;
    @!p not.b32 %r930, %r930;
}

	// end inline asm
	and.b32  	%r946, %r930, %r945;
	mov.b32 	%r935, 64;
	// begin inline asm
	{
    .reg .pred p;
    and.b32 %r933, %r937, %r935;    setp.ne.u32 p, %r933, 0;
    vote.ballot.sync.b32 %r933, p, 0xffffffff;
    @!p not.b32 %r933, %r933;
}

	// end inline asm
	and.b32  	%r947, %r933, %r946;
	mov.b32 	%r938, 128;
	// begin inline asm
	{
    .reg .pred p;
    and.b32 %r936, %r937, %r938;    setp.ne.u32 p, %r936, 0;
    vote.ballot.sync.b32 %r936, p, 0xffffffff;
    @!p not.b32 %r936, %r936;
}

	// end inline asm
	and.b32  	%r948, %r936, %r947;
	clz.b32 	%r949, %r948;
	sub.s32 	%r209, 31, %r949;
	and.b32  	%r950, %r646, %r948;
	popc.b32 	%r210, %r950;
	setp.ne.s32 	%p86, %r295, %r209;
	mov.b32 	%r1790, 0;
	@%p86 bra 	$L__BB7_131;
	shl.b32 	%r951, %r937, 2;
	add.s32 	%r952, %r164, %r951;
	atom.shared.add.u32 	%r1790, [%r952], %r210;
$L__BB7_131:
	shfl.sync.idx.b32	%r978|%p87, %r1790, %r209, 31, -1;
	add.s32 	%r213, %r210, %r978;
	shr.u32 	%r979, %r1772, %r293;
	and.b32  	%r975, %r979, %r82;
	mov.b32 	%r955, 1;
	// begin inline asm
	{
    .reg .pred p;
    and.b32 %r953, %r975, %r955;    setp.ne.u32 p, %r953, 0;
    vote.ballot.sync.b32 %r953, p, 0xffffffff;
    @!p not.b32 %r953, %r953;
}

	// end inline asm
	mov.b32 	%r958, 2;
	// begin inline asm
	{
    .reg .pred p;
    and.b32 %r956, %r975, %r958;    setp.ne.u32 p, %r956, 0;
    vote.ballot.sync.b32 %r956, p, 0xffffffff;
    @!p not.b32 %r956, %r956;
}

	// end inline asm
	and.b32  	%r980, %r956, %r953;
	mov.b32 	%r961, 4;
	// begin inline asm
	{
    .reg .pred p;
    and.b32 %r959, %r975, %r961;    setp.ne.u32 p, %r959, 0;
    vote.ballot.sync.b32 %r959, p, 0xffffffff;
    @!p not.b32 %r959, %r959;
}

	// end inline asm
	and.b32  	%r981, %r959, %r980;
	mov.b32 	%r964, 8;
	// begin inline asm
	{
    .reg .pred p;
    and.b32 %r962, %r975, %r964;    setp.ne.u32 p, %r962, 0;
    vote.ballot.sync.b32 %r962, p, 0xffffffff;
    @!p not.b32 %r962, %r962;
}

	// end inline asm
	and.b32  	%r982, %r962, %r981;
	mov.b32 	%r967, 16;
	// begin inline asm
	{
    .reg .pred p;
    and.b32 %r965, %r975, %r967;    setp.ne.u32 p, %r965, 0;
    vote.ballot.sync.b32 %r965, p, 0xffffffff;
    @!p not.b32 %r965, %r965;
}

	// end inline asm
	and.b32  	%r983, %r965, %r982;
	mov.b32 	%r970, 32;
	// begin inline asm
	{
    .reg .pred p;
    and.b32 %r968, %r975, %r970;    setp.ne.u32 p, %r968, 0;
    vote.ballot.sync.b32 %r968, p, 0xffffffff;
    @!p not.b32 %r968, %r968;
}

	// end inline asm
	and.b32  	%r984, %r968, %r983;
	mov.b32 	%r973, 64;
	// begin inline asm
	{
    .reg .pred p;
    and.b32 %r971, %r975, %r973;    setp.ne.u32 p, %r971, 0;
    vote.ballot.sync.b32 %r971, p, 0xffffffff;
    @!p not.b32 %r971, %r971;
}

	// end inline asm
	and.b32  	%r985, %r971, %r984;
	mov.b32 	%r976, 128;
	// begin inline asm
	{
    .reg .pred p;
    and.b32 %r974, %r975, %r976;    setp.ne.u32 p, %r974, 0;
    vote.ballot.sync.b32 %r974, p, 0xffffffff;
    @!p not.b32 %r974, %r974;
}

	// end inline asm
	and.b32  	%r986, %r974, %r985;
	clz.b32 	%r987, %r986;
	sub.s32 	%r215, 31, %r987;
	and.b32  	%r988, %r646, %r986;
	popc.b32 	%r216, %r988;
	setp.ne.s32 	%p88, %r295, %r215;
	mov.b32 	%r1791, 0;
	@%p88 bra 	$L__BB7_133;
	shl.b32 	%r989, %r975, 2;
	add.s32 	%r990, %r164, %r989;
	atom.shared.add.u32 	%r1791, [%r990], %r216;
$L__BB7_133:
	shfl.sync.idx.b32	%r1016|%p89, %r1791, %r215, 31, -1;
	add.s32 	%r219, %r216, %r1016;
	shr.u32 	%r1017, %r1773, %r293;
	and.b32  	%r1013, %r1017, %r82;
	mov.b32 	%r993, 1;
	// begin inline asm
	{
    .reg .pred p;
    and.b32 %r991, %r1013, %r993;    setp.ne.u32 p, %r991, 0;
    vote.ballot.sync.b32 %r991, p, 0xffffffff;
    @!p not.b32 %r991, %r991;
}

	// end inline asm
	mov.b32 	%r996, 2;
	// begin inline asm
	{
    .reg .pred p;
    and.b32 %r994, %r1013, %r996;    setp.ne.u32 p, %r994, 0;
    vote.ballot.sync.b32 %r994, p, 0xffffffff;
    @!p not.b32 %r994, %r994;
}

	// end inline asm
	and.b32  	%r1018, %r994, %r991;
	mov.b32 	%r999, 4;
	// begin inline asm
	{
    .reg .pred p;
    and.b32 %r997, %r1013, %r999;    setp.ne.u32 p, %r997, 0;
    vote.ballot.sync.b32 %r997, p, 0xffffffff;
    @!p not.b32 %r997, %r997;
}

	// end inline asm
	and.b32  	%r1019, %r997, %r1018;
	mov.b32 	%r1002, 8;
	// begin inline asm
	{
    .reg .pred p;
    and.b32 %r1000, %r1013, %r1002;    setp.ne.u32 p, %r1000, 0;
    vote.ballot.sync.b32 %r1000, p, 0xffffffff;
    @!p not.b32 %r1000, %r1000;
}

	// end inline asm
	and.b32  	%r1020, %r1000, %r1019;
	mov.b32 	%r1005, 16;
	// begin inline asm
	{
    .reg .pred p;
    and.b32 %r1003, %r1013, %r1005;    setp.ne.u32 p, %r1003, 0;
    vote.ballot.sync.b32 %r1003, p, 0xffffffff;
    @!p not.b32 %r1003, %r1003;
}

	// end inline asm
	and.b32  	%r1021, %r1003, %r1020;
	mov.b32 	%r1008, 32;
	// begin inline asm
	{
    .reg .pred p;
    and.b32 %r1006, %r1013, %r1008;    setp.ne.u32 p, %r1006, 0;
    vote.ballot.sync.b32 %r1006, p, 0xffffffff;
    @!p not.b32 %r1006, %r1006;
}

	// end inline asm
	and.b32  	%r1022, %r1006, %r1021;
	mov.b32 	%r1011, 64;
	// begin inline asm
	{
    .reg .pred p;
    and.b32 %r1009, %r1013, %r1011;    setp.ne.u32 p, %r1009, 0;
    vote.ballot.sync.b32 %r1009, p, 0xffffffff;
    @!p not.b32 %r1009, %r1009;
}

	// end inline asm
	and.b32  	%r1023, %r1009, %r1022;
	mov.b32 	%r1014, 128;
	// begin inline asm
	{
    .reg .pred p;
    and.b32 %r1012, %r1013, %r1014;    setp.ne.u32 p, %r1012, 0;
    vote.ballot.sync.b32 %r1012, p, 0xffffffff;
    @!p not.b32 %r1012, %r1012;
}

	// end inline asm
	and.b32  	%r1024, %r1012, %r1023;
	clz.b32 	%r1025, %r1024;
	sub.s32 	%r221, 31, %r1025;
	and.b32  	%r1026, %r646, %r1024;
	popc.b32 	%r222, %r1026;
	setp.ne.s32 	%p90, %r295, %r221;
	mov.b32 	%r1792, 0;
	@%p90 bra 	$L__BB7_135;
	shl.b32 	%r1027, %r1013, 2;
	add.s32 	%r1028, %r164, %r1027;
	atom.shared.add.u32 	%r1792, [%r1028], %r222;
$L__BB7_135:
	shfl.sync.idx.b32	%r1054|%p91, %r1792, %r221, 31, -1;
	add.s32 	%r225, %r222, %r1054;
	shr.u32 	%r1055, %r1774, %r293;
	and.b32  	%r1051, %r1055, %r82;
	mov.b32 	%r1031, 1;
	// begin inline asm
	{
    .reg .pred p;
    and.b32 %r1029, %r1051, %r1031;    setp.ne.u32 p, %r1029, 0;
    vote.ballot.sync.b32 %r1029, p, 0xffffffff;
    @!p not.b32 %r1029, %r1029;
}

	// end inline asm
	mov.b32 	%r1034, 2;
	// begin inline asm
	{
    .reg .pred p;
    and.b32 %r1032, %r1051, %r1034;    setp.ne.u32 p, %r1032, 0;
    vote.ballot.sync.b32 %r1032, p, 0xffffffff;
    @!p not.b32 %r1032, %r1032;
}

	// end inline asm
	and.b32  	%r1056, %r1032, %r1029;
	mov.b32 	%r1037, 4;
	// begin inline asm
	{
    .reg .pred p;
    and.b32 %r1035, %r1051, %r1037;    setp.ne.u32 p, %r1035, 0;
    vote.ballot.sync.b32 %r1035, p, 0xffffffff;
    @!p not.b32 %r1035, %r1035;
}

	// end inline asm
	and.b32  	%r1057, %r1035, %r1056;
	mov.b32 	%r1040, 8;
	// begin inline asm
	{
    .reg .pred p;
    and.b32 %r1038, %r1051, %r1040;    setp.ne.u32 p, %r1038, 0;
    vote.ballot.sync.b32 %r1038, p, 0xffffffff;
    @!p not.b32 %r1038, %r1038;
}

	// end inline asm
	and.b32  	%r1058, %r1038, %r1057;
	mov.b32 	%r1043, 16;
	// begin inline asm
	{
    .reg .pred p;
    and.b32 %r1041, %r1051, %r1043;    setp.ne.u32 p, %r1041, 0;
    vote.ballot.sync.b32 %r1041, p, 0xffffffff;
    @!p not.b32 %r1041, %r1041;
}

	// end inline asm
	and.b32  	%r1059, %r1041, %r1058;
	mov.b32 	%r1046, 32;
	// begin inline asm
	{
    .reg .pred p;
    and.b32 %r1044, %r1051, %r1046;    setp.ne.u32 p, %r1044, 0;
    vote.ballot.sync.b32 %r1044, p, 0xffffffff;
    @!p not.b32 %r1044, %r1044;
}

	// end inline asm
	and.b32  	%r1060, %r1044, %r1059;
	mov.b32 	%r1049, 64;
	// begin inline asm
	{
    .reg .pred p;
    and.b32 %r1047, %r1051, %r1049;    setp.ne.u32 p, %r1047, 0;
    vote.ballot.sync.b32 %r1047, p, 0xffffffff;
    @!p not.b32 %r1047, %r1047;
}

	// end inline asm
	and.b32  	%r1061, %r1047, %r1060;
	mov.b32 	%r1052, 128;
	// begin inline asm
	{
    .reg .pred p;
    and.b32 %r1050, %r1051, %r1052;    setp.ne.u32 p, %r1050, 0;
    vote.ballot.sync.b32 %r1050, p, 0xffffffff;
    @!p not.b32 %r1050, %r1050;
}

	// end inline asm
	and.b32  	%r1062, %r1050, %r1061;
	clz.b32 	%r1063, %r1062;
	sub.s32 	%r227, 31, %r1063;
	and.b32  	%r1064, %r646, %r1062;
	popc.b32 	%r228, %r1064;
	setp.ne.s32 	%p92, %r295, %r227;
	mov.b32 	%r1793, 0;
	@%p92 bra 	$L__BB7_137;
	shl.b32 	%r1065, %r1051, 2;
	add.s32 	%r1066, %r164, %r1065;
	atom.shared.add.u32 	%r1793, [%r1066], %r228;
$L__BB7_137:
	shfl.sync.idx.b32	%r1092|%p93, %r1793, %r227, 31, -1;
	add.s32 	%r231, %r228, %r1092;
	shr.u32 	%r1093, %r1775, %r293;
	and.b32  	%r1089, %r1093, %r82;
	mov.b32 	%r1069, 1;
	// begin inline asm
	{
    .reg .pred p;
    and.b32 %r1067, %r1089, %r1069;    setp.ne.u32 p, %r1067, 0;
    vote.ballot.sync.b32 %r1067, p, 0xffffffff;
    @!p not.b32 %r1067, %r1067;
}

	// end inline asm
	mov.b32 	%r1072, 2;
	// begin inline asm
	{
    .reg .pred p;
    and.b32 %r1070, %r1089, %r1072;    setp.ne.u32 p, %r1070, 0;
    vote.ballot.sync.b32 %r1070, p, 0xffffffff;
    @!p not.b32 %r1070, %r1070;
}

	// end inline asm
	and.b32  	%r1094, %r1070, %r1067;
	mov.b32 	%r1075, 4;
	// begin inline asm
	{
    .reg .pred p;
    and.b32 %r1073, %r1089, %r1075;    setp.ne.u32 p, %r1073, 0;
    vote.ballot.sync.b32 %r1073, p, 0xffffffff;
    @!p not.b32 %r1073, %r1073;
}

	// end inline asm
	and.b32  	%r1095, %r1073, %r1094;
	mov.b32 	%r1078, 8;
	// begin inline asm
	{
    .reg .pred p;
    and.b32 %r1076, %r1089, %r1078;    setp.ne.u32 p, %r1076, 0;
    vote.ballot.sync.b32 %r1076, p, 0xffffffff;
    @!p not.b32 %r1076, %r1076;
}

	// end inline asm
	and.b32  	%r1096, %r1076, %r1095;
	mov.b32 	%r1081, 16;
	// begin inline asm
	{
    .reg .pred p;
    and.b32 %r1079, %r1089, %r1081;    setp.ne.u32 p, %r1079, 0;
    vote.ballot.sync.b32 %r1079, p, 0xffffffff;
    @!p not.b32 %r1079, %r1079;
}

	// end inline asm
	and.b32  	%r1097, %r1079, %r1096;
	mov.b32 	%r1084, 32;
	// begin inline asm
	{
    .reg .pred p;
    and.b32 %r1082, %r1089, %r1084;    setp.ne.u32 p, %r1082, 0;
    vote.ballot.sync.b32 %r1082, p, 0xffffffff;
    @!p not.b32 %r1082, %r1082;
}

	// end inline asm
	and.b32  	%r1098, %r1082, %r1097;
	mov.b32 	%r1087, 64;
	// begin inline asm
	{
    .reg .pred p;
    and.b32 %r1085, %r1089, %r1087;    setp.ne.u32 p, %r1085, 0;
    vote.ballot.sync.b32 %r1085, p, 0xffffffff;
    @!p not.b32 %r1085, %r1085;
}

	// end inline asm
	and.b32  	%r1099, %r1085, %r1098;
	mov.b32 	%r1090, 128;
	// begin inline asm
	{
    .reg .pred p;
    and.b32 %r1088, %r1089, %r1090;    setp.ne.u32 p, %r1088, 0;
    vote.ballot.sync.b32 %r1088, p, 0xffffffff;
    @!p not.b32 %r1088, %r1088;
}

	// end inline asm
	and.b32  	%r1100, %r1088, %r1099;
	clz.b32 	%r1101, %r1100;
	sub.s32 	%r233, 31, %r1101;
	and.b32  	%r1102, %r646, %r1100;
	popc.b32 	%r234, %r1102;
	setp.ne.s32 	%p94, %r295, %r233;
	mov.b32 	%r1794, 0;
	@%p94 bra 	$L__BB7_139;
	shl.b32 	%r1103, %r1089, 2;
	add.s32 	%r1104, %r164, %r1103;
	atom.shared.add.u32 	%r1794, [%r1104], %r234;
$L__BB7_139:
	shfl.sync.idx.b32	%r1130|%p95, %r1794, %r233, 31, -1;
	add.s32 	%r237, %r234, %r1130;
	shr.u32 	%r1131, %r1776, %r293;
	and.b32  	%r1127, %r1131, %r82;
	mov.b32 	%r1107, 1;
	// begin inline asm
	{
    .reg .pred p;
    and.b32 %r1105, %r1127, %r1107;    setp.ne.u32 p, %r1105, 0;
    vote.ballot.sync.b32 %r1105, p, 0xffffffff;
    @!p not.b32 %r1105, %r1105;
}

	// end inline asm
	mov.b32 	%r1110, 2;
	// begin inline asm
	{
    .reg .pred p;
    and.b32 %r1108, %r1127, %r1110;    setp.ne.u32 p, %r1108, 0;
    vote.ballot.sync.b32 %r1108, p, 0xffffffff;
    @!p not.b32 %r1108, %r1108;
}

	// end inline asm
	and.b32  	%r1132, %r1108, %r1105;
	mov.b32 	%r1113, 4;
	// begin inline asm
	{
    .reg .pred p;
    and.b32 %r1111, %r1127, %r1113;    setp.ne.u32 p, %r1111, 0;
    vote.ballot.sync.b32 %r1111, p, 0xffffffff;
    @!p not.b32 %r1111, %r1111;
}

	// end inline asm
	and.b32  	%r1133, %r1111, %r1132;
	mov.b32 	%r1116, 8;
	// begin inline asm
	{
    .reg .pred p;
    and.b32 %r1114, %r1127, %r1116;    setp.ne.u32 p, %r1114, 0;
    vote.ballot.sync.b32 %r1114, p, 0xffffffff;
    @!p not.b32 %r1114, %r1114;
}

	// end inline asm
	and.b32  	%r1134, %r1114, %r1133;
	mov.b32 	%r1119, 16;
	// begin inline asm
	{
    .reg .pred p;
    and.b32 %r1117, %r1127, %r1119;    setp.ne.u32 p, %r1117, 0;
    vote.ballot.sync.b32 %r1117, p, 0xffffffff;
    @!p not.b32 %r1117, %r1117;
}

	// end inline asm
	and.b32  	%r1135, %r1117, %r1134;
	mov.b32 	%r1122, 32;
	// begin inline asm
	{
    .reg .pred p;
    and.b32 %r1120, %r1127, %r1122;    setp.ne.u32 p, %r1120, 0;
    vote.ballot.sync.b32 %r1120, p, 0xffffffff;
    @!p not.b32 %r1120, %r1120;
}

	// end inline asm
	and.b32  	%r1136, %r1120, %r1135;
	mov.b32 	%r1125, 64;
	// begin inline asm
	{
    .reg .pred p;
    and.b32 %r1123, %r1127, %r1125;    setp.ne.u32 p, %r1123, 0;
    vote.ballot.sync.b32 %r1123, p, 0xffffffff;
    @!p not.b32 %r1123, %r1123;
}

	// end inline asm
	and.b32  	%r1137, %r1123, %r1136;
	mov.b32 	%r1128, 128;
	// begin inline asm
	{
    .reg .pred p;
    and.b32 %r1126, %r1127, %r1128;    setp.ne.u32 p, %r1126, 0;
    vote.ballot.sync.b32 %r1126, p, 0xffffffff;
    @!p not.b32 %r1126, %r1126;
}

	// end inline asm
	and.b32  	%r1138, %r1126, %r1137;
	clz.b32 	%r1139, %r1138;
	sub.s32 	%r239, 31, %r1139;
	and.b32  	%r1140, %r646, %r1138;
	popc.b32 	%r240, %r1140;
	setp.ne.s32 	%p96, %r295, %r239;
	mov.b32 	%r1795, 0;
	@%p96 bra 	$L__BB7_141;
	shl.b32 	%r1141, %r1127, 2;
	add.s32 	%r1142, %r164, %r1141;
	atom.shared.add.u32 	%r1795, [%r1142], %r240;
$L__BB7_141:
	shfl.sync.idx.b32	%r1168|%p97, %r1795, %r239, 31, -1;
	add.s32 	%r243, %r240, %r1168;
	shr.u32 	%r1169, %r1777, %r293;
	and.b32  	%r1165, %r1169, %r82;
	mov.b32 	%r1145, 1;
	// begin inline asm
	{
    .reg .pred p;
    and.b32 %r1143, %r1165, %r1145;    setp.ne.u32 p, %r1143, 0;
    vote.ballot.sync.b32 %r1143, p, 0xffffffff;
    @!p not.b32 %r1143, %r1143;
}

	// end inline asm
	mov.b32 	%r1148, 2;
	// begin inline asm
	{
    .reg .pred p;
    and.b32 %r1146, %r1165, %r1148;    setp.ne.u32 p, %r1146, 0;
    vote.ballot.sync.b32 %r1146, p, 0xffffffff;
    @!p not.b32 %r1146, %r1146;
}

	// end inline asm
	and.b32  	%r1170, %r1146, %r1143;
	mov.b32 	%r1151, 4;
	// begin inline asm
	{
    .reg .pred p;
    and.b32 %r1149, %r1165, %r1151;    setp.ne.u32 p, %r1149, 0;
    vote.ballot.sync.b32 %r1149, p, 0xffffffff;
    @!p not.b32 %r1149, %r1149;
}

	// end inline asm
	and.b32  	%r1171, %r1149, %r1170;
	mov.b32 	%r1154, 8;
	// begin inline asm
	{
    .reg .pred p;
    and.b32 %r1152, %r1165, %r1154;    setp.ne.u32 p, %r1152, 0;
    vote.ballot.sync.b32 %r1152, p, 0xffffffff;
    @!p not.b32 %r1152, %r1152;
}

	// end inline asm
	and.b32  	%r1172, %r1152, %r1171;
	mov.b32 	%r1157, 16;
	// begin inline asm
	{
    .reg .pred p;
    and.b32 %r1155, %r1165, %r1157;    setp.ne.u32 p, %r1155, 0;
    vote.ballot.sync.b32 %r1155, p, 0xffffffff;
    @!p not.b32 %r1155, %r1155;
}

	// end inline asm
	and.b32  	%r1173, %r1155, %r1172;
	mov.b32 	%r1160, 32;
	// begin inline asm
	{
    .reg .pred p;
    and.b32 %r1158, %r1165, %r1160;    setp.ne.u32 p, %r1158, 0;
    vote.ballot.sync.b32 %r1158, p, 0xffffffff;
    @!p not.b32 %r1158, %r1158;
}

	// end inline asm
	and.b32  	%r1174, %r1158, %r1173;
	mov.b32 	%r1163, 64;
	// begin inline asm
	{
    .reg .pred p;
    and.b32 %r1161, %r1165, %r1163;    setp.ne.u32 p, %r1161, 0;
    vote.ballot.sync.b32 %r1161, p, 0xffffffff;
    @!p not.b32 %r1161, %r1161;
}

	// end inline asm
	and.b32  	%r1175, %r1161, %r1174;
	mov.b32 	%r1166, 128;
	// begin inline asm
	{
    .reg .pred p;
    and.b32 %r1164, %r1165, %r1166;    setp.ne.u32 p, %r1164, 0;
    vote.ballot.sync.b32 %r1164, p, 0xffffffff;
    @!p not.b32 %r1164, %r1164;
}

	// end inline asm
	and.b32  	%r1176, %r1164, %r1175;
	clz.b32 	%r1177, %r1176;
	sub.s32 	%r245, 31, %r1177;
	and.b32  	%r1178, %r646, %r1176;
	popc.b32 	%r246, %r1178;
	setp.ne.s32 	%p98, %r295, %r245;
	mov.b32 	%r1796, 0;
	@%p98 bra 	$L__BB7_143;
	shl.b32 	%r1179, %r1165, 2;
	add.s32 	%r1180, %r164, %r1179;
	atom.shared.add.u32 	%r1796, [%r1180], %r246;
$L__BB7_143:
	shfl.sync.idx.b32	%r1206|%p99, %r1796, %r245, 31, -1;
	add.s32 	%r249, %r246, %r1206;
	shr.u32 	%r1207, %r1778, %r293;
	and.b32  	%r1203, %r1207, %r82;
	mov.b32 	%r1183, 1;
	// begin inline asm
	{
    .reg .pred p;
    and.b32 %r1181, %r1203, %r1183;    setp.ne.u32 p, %r1181, 0;
    vote.ballot.sync.b32 %r1181, p, 0xffffffff;
    @!p not.b32 %r1181, %r1181;
}

	// end inline asm
	mov.b32 	%r1186, 2;
	// begin inline asm
	{
    .reg .pred p;
    and.b32 %r1184, %r1203, %r1186;    setp.ne.u32 p, %r1184, 0;
    vote.ballot.sync.b32 %r1184, p, 0xffffffff;
    @!p not.b32 %r1184, %r1184;
}

	// end inline asm
	and.b32  	%r1208, %r1184, %r1181;
	mov.b32 	%r1189, 4;
	// begin inline asm
	{
    .reg .pred p;
    and.b32 %r1187, %r1203, %r1189;    setp.ne.u32 p, %r1187, 0;
    vote.ballot.sync.b32 %r1187, p, 0xffffffff;
    @!p not.b32 %r1187, %r1187;
}

	// end inline asm
	and.b32  	%r1209, %r1187, %r1208;
	mov.b32 	%r1192, 8;
	// begin inline asm
	{
    .reg .pred p;
    and.b32 %r1190, %r1203, %r1192;    setp.ne.u32 p, %r1190, 0;
    vote.ballot.sync.b32 %r1190, p, 0xffffffff;
    @!p not.b32 %r1190, %r1190;
}

	// end inline asm
	and.b32  	%r1210, %r1190, %r1209;
	mov.b32 	%r1195, 16;
	// begin inline asm
	{
    .reg .pred p;
    and.b32 %r1193, %r1203, %r1195;    setp.ne.u32 p, %r1193, 0;
    vote.ballot.sync.b32 %r1193, p, 0xffffffff;
    @!p not.b32 %r1193, %r1193;
}

	// end inline asm
	and.b32  	%r1211, %r1193, %r1210;
	mov.b32 	%r1198, 32;
	// begin inline asm
	{
    .reg .pred p;
    and.b32 %r1196, %r1203, %r1198;    setp.ne.u32 p, %r1196, 0;
    vote.ballot.sync.b32 %r1196, p, 0xffffffff;
    @!p not.b32 %r1196, %r1196;
}

	// end inline asm
	and.b32  	%r1212, %r1196, %r1211;
	mov.b32 	%r1201, 64;
	// begin inline asm
	{
    .reg .pred p;
    and.b32 %r1199, %r1203, %r1201;    setp.ne.u32 p, %r1199, 0;
    vote.ballot.sync.b32 %r1199, p, 0xffffffff;
    @!p not.b32 %r1199, %r1199;
}

	// end inline asm
	and.b32  	%r1213, %r1199, %r1212;
	mov.b32 	%r1204, 128;
	// begin inline asm
	{
    .reg .pred p;
    and.b32 %r1202, %r1203, %r1204;    setp.ne.u32 p, %r1202, 0;
    vote.ballot.sync.b32 %r1202, p, 0xffffffff;
    @!p not.b32 %r1202, %r1202;
}

	// end inline asm
	and.b32  	%r1214, %r1202, %r1213;
	clz.b32 	%r1215, %r1214;
	sub.s32 	%r251, 31, %r1215;
	and.b32  	%r1216, %r646, %r1214;
	popc.b32 	%r252, %r1216;
	setp.ne.s32 	%p100, %r295, %r251;
	mov.b32 	%r1797, 0;
	@%p100 bra 	$L__BB7_145;
	shl.b32 	%r1217, %r1203, 2;
	add.s32 	%r1218, %r164, %r1217;
	atom.shared.add.u32 	%r1797, [%r1218], %r252;
$L__BB7_145:
	shfl.sync.idx.b32	%r1244|%p101, %r1797, %r251, 31, -1;
	add.s32 	%r255, %r252, %r1244;
	shr.u32 	%r1245, %r1779, %r293;
	and.b32  	%r1241, %r1245, %r82;
	mov.b32 	%r1221, 1;
	// begin inline asm
	{
    .reg .pred p;
    and.b32 %r1219, %r1241, %r1221;    setp.ne.u32 p, %r1219, 0;
    vote.ballot.sync.b32 %r1219, p, 0xffffffff;
    @!p not.b32 %r1219, %r1219;
}

	// end inline asm
	mov.b32 	%r1224, 2;
	// begin inline asm
	{
    .reg .pred p;
    and.b32 %r1222, %r1241, %r1224;    setp.ne.u32 p, %r1222, 0;
    vote.ballot.sync.b32 %r1222, p, 0xffffffff;
    @!p not.b32 %r1222, %r1222;
}

	// end inline asm
	and.b32  	%r1246, %r1222, %r1219;
	mov.b32 	%r1227, 4;
	// begin inline asm
	{
    .reg .pred p;
    and.b32 %r1225, %r1241, %r1227;    setp.ne.u32 p, %r1225, 0;
    vote.ballot.sync.b32 %r1225, p, 0xffffffff;
    @!p not.b32 %r1225, %r1225;
}

	// end inline asm
	and.b32  	%r1247, %r1225, %r1246;
	mov.b32 	%r1230, 8;
	// begin inline asm
	{
    .reg .pred p;
    and.b32 %r1228, %r1241, %r1230;    setp.ne.u32 p, %r1228, 0;
    vote.ballot.sync.b32 %r1228, p, 0xffffffff;
    @!p not.b32 %r1228, %r1228;
}

	// end inline asm
	and.b32  	%r1248, %r1228, %r1247;
	mov.b32 	%r1233, 16;
	// begin inline asm
	{
    .reg .pred p;
    and.b32 %r1231, %r1241, %r1233;    setp.ne.u32 p, %r1231, 0;
    vote.ballot.sync.b32 %r1231, p, 0xffffffff;
    @!p not.b32 %r1231, %r1231;
}

	// end inline asm
	and.b32  	%r1249, %r1231, %r1248;
	mov.b32 	%r1236, 32;
	// begin inline asm
	{
    .reg .pred p;
    and.b32 %r1234, %r1241, %r1236;    setp.ne.u32 p, %r1234, 0;
    vote.ballot.sync.b32 %r1234, p, 0xffffffff;
    @!p not.b32 %r1234, %r1234;
}

	// end inline asm
	and.b32  	%r1250, %r1234, %r1249;
	mov.b32 	%r1239, 64;
	// begin inline asm
	{
    .reg .pred p;
    and.b32 %r1237, %r1241, %r1239;    setp.ne.u32 p, %r1237, 0;
    vote.ballot.sync.b32 %r1237, p, 0xffffffff;
    @!p not.b32 %r1237, %r1237;
}

	// end inline asm
	and.b32  	%r1251, %r1237, %r1250;
	mov.b32 	%r1242, 128;
	// begin inline asm
	{
    .reg .pred p;
    and.b32 %r1240, %r1241, %r1242;    setp.ne.u32 p, %r1240, 0;
    vote.ballot.sync.b32 %r1240, p, 0xffffffff;
    @!p not.b32 %r1240, %r1240;
}

	// end inline asm
	and.b32  	%r1252, %r1240, %r1251;
	clz.b32 	%r1253, %r1252;
	sub.s32 	%r257, 31, %r1253;
	and.b32  	%r1254, %r646, %r1252;
	popc.b32 	%r258, %r1254;
	setp.ne.s32 	%p102, %r295, %r257;
	mov.b32 	%r1798, 0;
	@%p102 bra 	$L__BB7_147;
	shl.b32 	%r1259, %r1241, 2;
	add.s32 	%r1260, %r164, %r1259;
	atom.shared.add.u32 	%r1798, [%r1260], %r258;
$L__BB7_147:
	shfl.sync.idx.b32	%r1286|%p103, %r1798, %r257, 31, -1;
	add.s32 	%r261, %r258, %r1286;
	shr.u32 	%r1287, %r1780, %r293;
	and.b32  	%r1283, %r1287, %r82;
	mov.b32 	%r1263, 1;
	// begin inline asm
	{
    .reg .pred p;
    and.b32 %r1261, %r1283, %r1263;    setp.ne.u32 p, %r1261, 0;
    vote.ballot.sync.b32 %r1261, p, 0xffffffff;
    @!p not.b32 %r1261, %r1261;
}

	// end inline asm
	mov.b32 	%r1266, 2;
	// begin inline asm
	{
    .reg .pred p;
    and.b32 %r1264, %r1283, %r1266;    setp.ne.u32 p, %r1264, 0;
    vote.ballot.sync.b32 %r1264, p, 0xffffffff;
    @!p not.b32 %r1264, %r1264;
}

	// end inline asm
	and.b32  	%r1288, %r1264, %r1261;
	mov.b32 	%r1269, 4;
	// begin inline asm
	{
    .reg .pred p;
    and.b32 %r1267, %r1283, %r1269;    setp.ne.u32 p, %r1267, 0;
    vote.ballot.sync.b32 %r1267, p, 0xffffffff;
    @!p not.b32 %r1267, %r1267;
}

	// end inline asm
	and.b32  	%r1289, %r1267, %r1288;
	mov.b32 	%r1272, 8;
	// begin inline asm
	{
    .reg .pred p;
    and.b32 %r1270, %r1283, %r1272;    setp.ne.u32 p, %r1270, 0;
    vote.ballot.sync.b32 %r1270, p, 0xffffffff;
    @!p not.b32 %r1270, %r1270;
}

	// end inline asm
	and.b32  	%r1290, %r1270, %r1289;
	mov.b32 	%r1275, 16;
	// begin inline asm
	{
    .reg .pred p;
    and.b32 %r1273, %r1283, %r1275;    setp.ne.u32 p, %r1273, 0;
    vote.ballot.sync.b32 %r1273, p, 0xffffffff;
    @!p not.b32 %r1273, %r1273;
}

	// end inline asm
	and.b32  	%r1291, %r1273, %r1290;
	mov.b32 	%r1278, 32;
	// begin inline asm
	{
    .reg .pred p;
    and.b32 %r1276, %r1283, %r1278;    setp.ne.u32 p, %r1276, 0;
    vote.ballot.sync.b32 %r1276, p, 0xffffffff;
    @!p not.b32 %r1276, %r1276;
}

	// end inline asm
	and.b32  	%r1292, %r1276, %r1291;
	mov.b32 	%r1281, 64;
	// begin inline asm
	{
    .reg .pred p;
    and.b32 %r1279, %r1283, %r1281;    setp.ne.u32 p, %r1279, 0;
    vote.ballot.sync.b32 %r1279, p, 0xffffffff;
    @!p not.b32 %r1279, %r1279;
}

	// end inline asm
	and.b32  	%r1293, %r1279, %r1292;
	mov.b32 	%r1284, 128;
	// begin inline asm
	{
    .reg .pred p;
    and.b32 %r1282, %r1283, %r1284;    setp.ne.u32 p, %r1282, 0;
    vote.ballot.sync.b32 %r1282, p, 0xffffffff;
    @!p not.b32 %r1282, %r1282;
}

	// end inline asm
	and.b32  	%r1294, %r1282, %r1293;
	clz.b32 	%r1295, %r1294;
	sub.s32 	%r263, 31, %r1295;
	and.b32  	%r1296, %r646, %r1294;
	popc.b32 	%r264, %r1296;
	setp.ne.s32 	%p104, %r295, %r263;
	mov.b32 	%r1799, 0;
	@%p104 bra 	$L__BB7_149;
	shl.b32 	%r1301, %r1283, 2;
	add.s32 	%r1302, %r164, %r1301;
	atom.shared.add.u32 	%r1799, [%r1302], %r264;
$L__BB7_149:
	shfl.sync.idx.b32	%r1328|%p105, %r1799, %r263, 31, -1;
	add.s32 	%r267, %r264, %r1328;
	shr.u32 	%r1329, %r1781, %r293;
	and.b32  	%r1325, %r1329, %r82;
	mov.b32 	%r1305, 1;
	// begin inline asm
	{
    .reg .pred p;
    and.b32 %r1303, %r1325, %r1305;    setp.ne.u32 p, %r1303, 0;
    vote.ballot.sync.b32 %r1303, p, 0xffffffff;
    @!p not.b32 %r1303, %r1303;
}

	// end inline asm
	mov.b32 	%r1308, 2;
	// begin inline asm
	{
    .reg .pred p;
    and.b32 %r1306, %r1325, %r1308;    setp.ne.u32 p, %r1306, 0;
    vote.ballot.sync.b32 %r1306, p, 0xffffffff;
    @!p not.b32 %r1306, %r1306;
}

	// end inline asm
	and.b32  	%r1330, %r1306, %r1303;
	mov.b32 	%r1311, 4;
	// begin inline asm
	{
    .reg .pred p;
    and.b32 %r1309, %r1325, %r1311;    setp.ne.u32 p, %r1309, 0;
    vote.ballot.sync.b32 %r1309, p, 0xffffffff;
    @!p not.b32 %r1309, %r1309;
}

	// end inline asm
	and.b32  	%r1331, %r1309, %r1330;
	mov.b32 	%r1314, 8;
	// begin inline asm
	{
    .reg .pred p;
    and.b32 %r1312, %r1325, %r1314;    setp.ne.u32 p, %r1312, 0;
    vote.ballot.sync.b32 %r1312, p, 0xffffffff;
    @!p not.b32 %r1312, %r1312;
}

	// end inline asm
	and.b32  	%r1332, %r1312, %r1331;
	mov.b32 	%r1317, 16;
	// begin inline asm
	{
    .reg .pred p;
    and.b32 %r1315, %r1325, %r1317;    setp.ne.u32 p, %r1315, 0;
    vote.ballot.sync.b32 %r1315, p, 0xffffffff;
    @!p not.b32 %r1315, %r1315;
}

	// end inline asm
	and.b32  	%r1333, %r1315, %r1332;
	mov.b32 	%r1320, 32;
	// begin inline asm
	{
    .reg .pred p;
    and.b32 %r1318, %r1325, %r1320;    setp.ne.u32 p, %r1318, 0;
    vote.ballot.sync.b32 %r1318, p, 0xffffffff;
    @!p not.b32 %r1318, %r1318;
}

	// end inline asm
	and.b32  	%r1334, %r1318, %r1333;
	mov.b32 	%r1323, 64;
	// begin inline asm
	{
    .reg .pred p;
    and.b32 %r1321, %r1325, %r1323;    setp.ne.u32 p, %r1321, 0;
    vote.ballot.sync.b32 %r1321, p, 0xffffffff;
    @!p not.b32 %r1321, %r1321;
}

	// end inline asm
	and.b32  	%r1335, %r1321, %r1334;
	mov.b32 	%r1326, 128;
	// begin inline asm
	{
    .reg .pred p;
    and.b32 %r1324, %r1325, %r1326;    setp.ne.u32 p, %r1324, 0;
    vote.ballot.sync.b32 %r1324, p, 0xffffffff;
    @!p not.b32 %r1324, %r1324;
}

	// end inline asm
	and.b32  	%r1336, %r1324, %r1335;
	clz.b32 	%r1337, %r1336;
	sub.s32 	%r269, 31, %r1337;
	and.b32  	%r1338, %r646, %r1336;
	popc.b32 	%r270, %r1338;
	setp.ne.s32 	%p106, %r295, %r269;
	mov.b32 	%r1800, 0;
	@%p106 bra 	$L__BB7_151;
	shl.b32 	%r1339, %r1, 5;
	and.b32  	%r1340, %r1339, 31744;
	add.s32 	%r1342, %r551, %r1340;
	shl.b32 	%r1343, %r1325, 2;
	add.s32 	%r1344, %r1342, %r1343;
	atom.shared.add.u32 	%r1800, [%r1344], %r270;
$L__BB7_151:
	shfl.sync.idx.b32	%r1370|%p107, %r1800, %r269, 31, -1;
	add.s32 	%r273, %r270, %r1370;
	shr.u32 	%r1371, %r1782, %r293;
	and.b32  	%r1367, %r1371, %r82;
	mov.b32 	%r1347, 1;
	// begin inline asm
	{
    .reg .pred p;
    and.b32 %r1345, %r1367, %r1347;    setp.ne.u32 p, %r1345, 0;
    vote.ballot.sync.b32 %r1345, p, 0xffffffff;
    @!p not.b32 %r1345, %r1345;
}

	// end inline asm
	mov.b32 	%r1350, 2;
	// begin inline asm
	{
    .reg .pred p;
    and.b32 %r1348, %r1367, %r1350;    setp.ne.u32 p, %r1348, 0;
    vote.ballot.sync.b32 %r1348, p, 0xffffffff;
    @!p not.b32 %r1348, %r1348;
}

	// end inline asm
	and.b32  	%r1372, %r1348, %r1345;
	mov.b32 	%r1353, 4;
	// begin inline asm
	{
    .reg .pred p;
    and.b32 %r1351, %r1367, %r1353;    setp.ne.u32 p, %r1351, 0;
    vote.ballot.sync.b32 %r1351, p, 0xffffffff;
    @!p not.b32 %r1351, %r1351;
}

	// end inline asm
	and.b32  	%r1373, %r1351, %r1372;
	mov.b32 	%r1356, 8;
	// begin inline asm
	{
    .reg .pred p;
    and.b32 %r1354, %r1367, %r1356;    setp.ne.u32 p, %r1354, 0;
    vote.ballot.sync.b32 %r1354, p, 0xffffffff;
    @!p not.b32 %r1354, %r1354;
}

	// end inline asm
	and.b32  	%r1374, %r1354, %r1373;
	mov.b32 	%r1359, 16;
	// begin inline asm
	{
    .reg .pred p;
    and.b32 %r1357, %r1367, %r1359;    setp.ne.u32 p, %r1357, 0;
    vote.ballot.sync.b32 %r1357, p, 0xffffffff;
    @!p not.b32 %r1357, %r1357;
}

	// end inline asm
	and.b32  	%r1375, %r1357, %r1374;
	mov.b32 	%r1362, 32;
	// begin inline asm
	{
    .reg .pred p;
    and.b32 %r1360, %r1367, %r1362;    setp.ne.u32 p, %r1360, 0;
    vote.ballot.sync.b32 %r1360, p, 0xffffffff;
    @!p not.b32 %r1360, %r1360;
}

	// end inline asm
	and.b32  	%r1376, %r1360, %r1375;
	mov.b32 	%r1365, 64;
	// begin inline asm
	{
    .reg .pred p;
    and.b32 %r1363, %r1367, %r1365;    setp.ne.u32 p, %r1363, 0;
    vote.ballot.sync.b32 %r1363, p, 0xffffffff;
    @!p not.b32 %r1363, %r1363;
}

	// end inline asm
	and.b32  	%r1377, %r1363, %r1376;
	mov.b32 	%r1368, 128;
	// begin inline asm
	{
    .reg .pred p;
    and.b32 %r1366, %r1367, %r1368;    setp.ne.u32 p, %r1366, 0;
    vote.ballot.sync.b32 %r1366, p, 0xffffffff;
    @!p not.b32 %r1366, %r1366;
}

	// end inline asm
	and.b32  	%r1378, %r1366, %r1377;
	clz.b32 	%r1379, %r1378;
	sub.s32 	%r275, 31, %r1379;
	and.b32  	%r1380, %r646, %r1378;
	popc.b32 	%r276, %r1380;
	setp.ne.s32 	%p108, %r295, %r275;
	mov.b32 	%r1801, 0;
	@%p108 bra 	$L__BB7_153;
	shl.b32 	%r1385, %r1367, 2;
	add.s32 	%r1386, %r164, %r1385;
	atom.shared.add.u32 	%r1801, [%r1386], %r276;
$L__BB7_153:
	setp.gt.u32 	%p109, %r1, 255;
	shfl.sync.idx.b32	%r1387|%p110, %r1801, %r275, 31, -1;
	add.s32 	%r1388, %r276, %r1387;
	bar.sync 	0;
	shl.b32 	%r1389, %r171, 2;
	add.s32 	%r1391, %r551, %r1389;
	st.shared.u32 	[%r1391+-4], %r1764;
	shl.b32 	%r1392, %r177, 2;
	add.s32 	%r1393, %r551, %r1392;
	st.shared.u32 	[%r1393+-4], %r1765;
	shl.b32 	%r1394, %r183, 2;
	add.s32 	%r1395, %r551, %r1394;
	st.shared.u32 	[%r1395+-4], %r1766;
	shl.b32 	%r1396, %r189, 2;
	add.s32 	%r1397, %r551, %r1396;
	st.shared.u32 	[%r1397+-4], %r1767;
	shl.b32 	%r1398, %r195, 2;
	add.s32 	%r1399, %r551, %r1398;
	st.shared.u32 	[%r1399+-4], %r1768;
	shl.b32 	%r1400, %r201, 2;
	add.s32 	%r1401, %r551, %r1400;
	st.shared.u32 	[%r1401+-4], %r1769;
	shl.b32 	%r1402, %r207, 2;
	add.s32 	%r1403, %r551, %r1402;
	st.shared.u32 	[%r1403+-4], %r1770;
	shl.b32 	%r1404, %r213, 2;
	add.s32 	%r1405, %r551, %r1404;
	st.shared.u32 	[%r1405+-4], %r1771;
	shl.b32 	%r1406, %r219, 2;
	add.s32 	%r1407, %r551, %r1406;
	st.shared.u32 	[%r1407+-4], %r1772;
	shl.b32 	%r1408, %r225, 2;
	add.s32 	%r1409, %r551, %r1408;
	st.shared.u32 	[%r1409+-4], %r1773;
	shl.b32 	%r1410, %r231, 2;
	add.s32 	%r1411, %r551, %r1410;
	st.shared.u32 	[%r1411+-4], %r1774;
	shl.b32 	%r1412, %r237, 2;
	add.s32 	%r1413, %r551, %r1412;
	st.shared.u32 	[%r1413+-4], %r1775;
	shl.b32 	%r1414, %r243, 2;
	add.s32 	%r1415, %r551, %r1414;
	st.shared.u32 	[%r1415+-4], %r1776;
	shl.b32 	%r1416, %r249, 2;
	add.s32 	%r1417, %r551, %r1416;
	st.shared.u32 	[%r1417+-4], %r1777;
	shl.b32 	%r1418, %r255, 2;
	add.s32 	%r1419, %r551, %r1418;
	st.shared.u32 	[%r1419+-4], %r1778;
	shl.b32 	%r1420, %r261, 2;
	add.s32 	%r1421, %r551, %r1420;
	st.shared.u32 	[%r1421+-4], %r1779;
	shl.b32 	%r1422, %r267, 2;
	add.s32 	%r1423, %r551, %r1422;
	st.shared.u32 	[%r1423+-4], %r1780;
	shl.b32 	%r1424, %r273, 2;
	add.s32 	%r1425, %r551, %r1424;
	st.shared.u32 	[%r1425+-4], %r1781;
	shl.b32 	%r1426, %r1388, 2;
	add.s32 	%r1427, %r551, %r1426;
	st.shared.u32 	[%r1427+-4], %r1782;
	shl.b32 	%r1428, %r1, 3;
	add.s32 	%r1429, %r551, %r1428;
	add.s32 	%r279, %r1429, 29184;
	@%p109 bra 	$L__BB7_161;
	ld.param.u64 	%rd236, [_ZN3cub18CUB_300001_SM_10006detail10radix_sort29DeviceRadixSortOnesweepKernelINS1_5radix10policy_hubIiNS0_8NullTypeEyE10Policy1000ELNS0_9SortOrderE0EiS6_yiiNS1_21identity_decomposer_tEEEvPT5_SC_PT3_PKSD_PT1_PKSH_PT2_PKSL_T4_iiT6__param_3];
	cvta.to.global.u64 	%rd57, %rd236;
	shl.b64 	%rd58, %rd7, 3;
	add.s64 	%rd59, %rd57, %rd58;
	ld.global.u64 	%rd60, [%rd59];
	cvt.s64.s32 	%rd61, %r163;
	sub.s64 	%rd238, %rd60, %rd61;
	st.shared.u64 	[%r279], %rd238;
	setp.lt.s32 	%p111, %r3, 1;
	mov.u32 	%r1805, %r1759;
	@%p111 bra 	$L__BB7_160;
	mov.b32 	%r1803, -1;
	mov.u32 	%r1802, %r3;
	mov.u32 	%r1805, %r1759;
$L__BB7_156:
	ld.param.u64 	%rd229, [_ZN3cub18CUB_300001_SM_10006detail10radix_sort29DeviceRadixSortOnesweepKernelINS1_5radix10policy_hubIiNS0_8NullTypeEyE10Policy1000ELNS0_9SortOrderE0EiS6_yiiNS1_21identity_decomposer_tEEEvPT5_SC_PT3_PKSD_PT1_PKSH_PT2_PKSL_T4_iiT6__param_0];
	add.s32 	%r283, %r1802, -1;
	shl.b32 	%r1431, %r283, 8;
	add.s32 	%r1432, %r1431, %r1;
	cvta.to.global.u64 	%rd62, %rd229;
	mul.wide.s32 	%rd63, %r1432, 4;
	add.s64 	%rd16, %rd62, %rd63;
$L__BB7_157:
	membar.cta;
	ld.volatile.global.u32 	%r284, [%rd16];
	setp.eq.s32 	%p112, %r284, 0;
	@%p112 bra 	$L__BB7_157;
	and.b32  	%r1433, %r284, 1073741823;
	add.s32 	%r1805, %r1433, %r1805;
	setp.gt.s32 	%p113, %r284, -1;
	vote.sync.ballot.b32 	%r1803, %p113, %r1803;
	setp.gt.u32 	%p115, %r1802, 1;
	and.pred  	%p116, %p113, %p115;
	mov.u32 	%r1802, %r283;
	@%p116 bra 	$L__BB7_156;
	ld.shared.u64 	%rd238, [%r279];
$L__BB7_160:
	ld.param.u64 	%rd230, [_ZN3cub18CUB_300001_SM_10006detail10radix_sort29DeviceRadixSortOnesweepKernelINS1_5radix10policy_hubIiNS0_8NullTypeEyE10Policy1000ELNS0_9SortOrderE0EiS6_yiiNS1_21identity_decomposer_tEEEvPT5_SC_PT3_PKSD_PT1_PKSH_PT2_PKSL_T4_iiT6__param_0];
	or.b32  	%r1434, %r1805, -2147483648;
	cvta.to.global.u64 	%rd64, %rd230;
	shl.b32 	%r1435, %r3, 8;
	add.s32 	%r1436, %r1435, %r1;
	mul.wide.s32 	%rd65, %r1436, 4;
	add.s64 	%rd66, %rd64, %rd65;
	st.volatile.global.u32 	[%rd66], %r1434;
	sub.s32 	%r1437, %r1805, %r1759;
	cvt.s64.s32 	%rd67, %r1437;
	add.s64 	%rd68, %rd238, %rd67;
	st.shared.u64 	[%r279], %rd68;
$L__BB7_161:
	ld.param.u32 	%r1711, [_ZN3cub18CUB_300001_SM_10006detail10radix_sort29DeviceRadixSortOnesweepKernelINS1_5radix10policy_hubIiNS0_8NullTypeEyE10Policy1000ELNS0_9SortOrderE0EiS6_yiiNS1_21identity_decomposer_tEEEvPT5_SC_PT3_PKSD_PT1_PKSH_PT2_PKSL_T4_iiT6__param_8];
	ld.param.u64 	%rd233, [_ZN3cub18CUB_300001_SM_10006detail10radix_sort29DeviceRadixSortOnesweepKernelINS1_5radix10policy_hubIiNS0_8NullTypeEyE10Policy1000ELNS0_9SortOrderE0EiS6_yiiNS1_21identity_decomposer_tEEEvPT5_SC_PT3_PKSD_PT1_PKSH_PT2_PKSL_T4_iiT6__param_2];
	setp.gt.u32 	%p117, %r1, 255;
	mad.lo.s32 	%r288, %r3, 7296, 7296;
	setp.lt.s32 	%p118, %r288, %r1711;
	setp.eq.s64 	%p119, %rd233, 0;
	or.pred  	%p120, %p119, %p118;
	or.pred  	%p121, %p117, %p120;
	@%p121 bra 	$L__BB7_163;
	ld.param.u64 	%rd234, [_ZN3cub18CUB_300001_SM_10006detail10radix_sort29DeviceRadixSortOnesweepKernelINS1_5radix10policy_hubIiNS0_8NullTypeEyE10Policy1000ELNS0_9SortOrderE0EiS6_yiiNS1_21identity_decomposer_tEEEvPT5_SC_PT3_PKSD_PT1_PKSH_PT2_PKSL_T4_iiT6__param_2];
	ld.shared.u64 	%rd69, [%r279];
	cvt.s64.s32 	%rd70, %r1759;
	cvt.s64.s32 	%rd71, %r163;
	add.s64 	%rd72, %rd71, %rd70;
	add.s64 	%rd73, %rd72, %rd69;
	cvta.to.global.u64 	%rd74, %rd234;
	shl.b64 	%rd75, %rd7, 3;
	add.s64 	%rd76, %rd74, %rd75;
	st.global.u64 	[%rd76], %rd73;
$L__BB7_163:
	ld.param.u32 	%r1712, [_ZN3cub18CUB_300001_SM_10006detail10radix_sort29DeviceRadixSortOnesweepKernelINS1_5radix10policy_hubIiNS0_8NullTypeEyE10Policy1000ELNS0_9SortOrderE0EiS6_yiiNS1_21identity_decomposer_tEEEvPT5_SC_PT3_PKSD_PT1_PKSH_PT2_PKSL_T4_iiT6__param_8];
	shl.b32 	%r1438, %r1, 2;
	add.s32 	%r289, %r551, %r1438;
	setp.gt.s32 	%p122, %r288, %r1712;
	bar.sync 	0;
	@%p122 bra 	$L__BB7_165;
	ld.shared.u32 	%r1440, [%r289];
	shr.u32 	%r1441, %r1440, %r293;
	and.b32  	%r1442, %r1441, %r82;
	shl.b32 	%r1443, %r1442, 3;
	add.s32 	%r1445, %r551, 29184;
	add.s32 	%r1446, %r1445, %r1443;
	ld.shared.u64 	%rd77, [%r1446];
	add.s64 	%rd78, %rd77, %rd7;
	xor.b32  	%r1447, %r1440, -2147483648;
	shl.b64 	%rd79, %rd78, 2;
	add.s64 	%rd80, %rd1, %rd79;
	st.global.u32 	[%rd80], %r1447;
	bar.warp.sync 	-1;
	ld.shared.u32 	%r1448, [%r289+1536];
	shr.u32 	%r1449, %r1448, %r293;
	and.b32  	%r1450, %r1449, %r82;
	shl.b32 	%r1451, %r1450, 3;
	add.s32 	%r1452, %r1445, %r1451;
	ld.shared.u64 	%rd81, [%r1452];
	add.s64 	%rd82, %rd81, %rd7;
	xor.b32  	%r1453, %r1448, -2147483648;
	shl.b64 	%rd83, %rd82, 2;
	add.s64 	%rd84, %rd1, %rd83;
	st.global.u32 	[%rd84+1536], %r1453;
	bar.warp.sync 	-1;
	ld.shared.u32 	%r1454, [%r289+3072];
	shr.u32 	%r1455, %r1454, %r293;
	and.b32  	%r1456, %r1455, %r82;
	shl.b32 	%r1457, %r1456, 3;
	add.s32 	%r1458, %r1445, %r1457;
	ld.shared.u64 	%rd85, [%r1458];
	add.s64 	%rd86, %rd85, %rd7;
	xor.b32  	%r1459, %r1454, -2147483648;
	shl.b64 	%rd87, %rd86, 2;
	add.s64 	%rd88, %rd1, %rd87;
	st.global.u32 	[%rd88+3072], %r1459;
	bar.warp.sync 	-1;
	ld.shared.u32 	%r1460, [%r289+4608];
	shr.u32 	%r1461, %r1460, %r293;
	and.b32  	%r1462, %r1461, %r82;
	shl.b32 	%r1463, %r1462, 3;
	add.s32 	%r1464, %r1445, %r1463;
	ld.shared.u64 	%rd89, [%r1464];
	add.s64 	%rd90, %rd89, %rd7;
	xor.b32  	%r1465, %r1460, -2147483648;
	shl.b64 	%rd91, %rd90, 2;
	add.s64 	%rd92, %rd1, %rd91;
	st.global.u32 	[%rd92+4608], %r1465;
	bar.warp.sync 	-1;
	ld.shared.u32 	%r1466, [%r289+6144];
	shr.u32 	%r1467, %r1466, %r293;
	and.b32  	%r1468, %r1467, %r82;
	shl.b32 	%r1469, %r1468, 3;
	add.s32 	%r1470, %r1445, %r1469;
	ld.shared.u64 	%rd93, [%r1470];
	add.s64 	%rd94, %rd93, %rd7;
	xor.b32  	%r1471, %r1466, -2147483648;
	shl.b64 	%rd95, %rd94, 2;
	add.s64 	%rd96, %rd1, %rd95;
	st.global.u32 	[%rd96+6144], %r1471;
	bar.warp.sync 	-1;
	ld.shared.u32 	%r1472, [%r289+7680];
	shr.u32 	%r1473, %r1472, %r293;
	and.b32  	%r1474, %r1473, %r82;
	shl.b32 	%r1475, %r1474, 3;
	add.s32 	%r1476, %r1445, %r1475;
	ld.shared.u64 	%rd97, [%r1476];
	add.s64 	%rd98, %rd97, %rd7;
	xor.b32  	%r1477, %r1472, -2147483648;
	shl.b64 	%rd99, %rd98, 2;
	add.s64 	%rd100, %rd1, %rd99;
	st.global.u32 	[%rd100+7680], %r1477;
	bar.warp.sync 	-1;
	ld.shared.u32 	%r1478, [%r289+9216];
	shr.u32 	%r1479, %r1478, %r293;
	and.b32  	%r1480, %r1479, %r82;
	shl.b32 	%r1481, %r1480, 3;
	add.s32 	%r1482, %r1445, %r1481;
	ld.shared.u64 	%rd101, [%r1482];
	add.s64 	%rd102, %rd101, %rd7;
	xor.b32  	%r1483, %r1478, -2147483648;
	shl.b64 	%rd103, %rd102, 2;
	add.s64 	%rd104, %rd1, %rd103;
	st.global.u32 	[%rd104+9216], %r1483;
	bar.warp.sync 	-1;
	ld.shared.u32 	%r1484, [%r289+10752];
	shr.u32 	%r1485, %r1484, %r293;
	and.b32  	%r1486, %r1485, %r82;
	shl.b32 	%r1487, %r1486, 3;
	add.s32 	%r1488, %r1445, %r1487;
	ld.shared.u64 	%rd105, [%r1488];
	add.s64 	%rd106, %rd105, %rd7;
	xor.b32  	%r1489, %r1484, -2147483648;
	shl.b64 	%rd107, %rd106, 2;
	add.s64 	%rd108, %rd1, %rd107;
	st.global.u32 	[%rd108+10752], %r1489;
	bar.warp.sync 	-1;
	ld.shared.u32 	%r1490, [%r289+12288];
	shr.u32 	%r1491, %r1490, %r293;
	and.b32  	%r1492, %r1491, %r82;
	shl.b32 	%r1493, %r1492, 3;
	add.s32 	%r1494, %r1445, %r1493;
	ld.shared.u64 	%rd109, [%r1494];
	add.s64 	%rd110, %rd109, %rd7;
	xor.b32  	%r1495, %r1490, -2147483648;
	shl.b64 	%rd111, %rd110, 2;
	add.s64 	%rd112, %rd1, %rd111;
	st.global.u32 	[%rd112+12288], %r1495;
	bar.warp.sync 	-1;
	ld.shared.u32 	%r1496, [%r289+13824];
	shr.u32 	%r1497, %r1496, %r293;
	and.b32  	%r1498, %r1497, %r82;
	shl.b32 	%r1499, %r1498, 3;
	add.s32 	%r1500, %r1445, %r1499;
	ld.shared.u64 	%rd113, [%r1500];
	add.s64 	%rd114, %rd113, %rd7;
	xor.b32  	%r1501, %r1496, -2147483648;
	shl.b64 	%rd115, %rd114, 2;
	add.s64 	%rd116, %rd1, %rd115;
	st.global.u32 	[%rd116+13824], %r1501;
	bar.warp.sync 	-1;
	ld.shared.u32 	%r1502, [%r289+15360];
	shr.u32 	%r1503, %r1502, %r293;
	and.b32  	%r1504, %r1503, %r82;
	shl.b32 	%r1505, %r1504, 3;
	add.s32 	%r1506, %r1445, %r1505;
	ld.shared.u64 	%rd117, [%r1506];
	add.s64 	%rd118, %rd117, %rd7;
	xor.b32  	%r1507, %r1502, -2147483648;
	shl.b64 	%rd119, %rd118, 2;
	add.s64 	%rd120, %rd1, %rd119;
	st.global.u32 	[%rd120+15360], %r1507;
	bar.warp.sync 	-1;
	ld.shared.u32 	%r1508, [%r289+16896];
	shr.u32 	%r1509, %r1508, %r293;
	and.b32  	%r1510, %r1509, %r82;
	shl.b32 	%r1511, %r1510, 3;
	add.s32 	%r1512, %r1445, %r1511;
	ld.shared.u64 	%rd121, [%r1512];
	add.s64 	%rd122, %rd121, %rd7;
	xor.b32  	%r1513, %r1508, -2147483648;
	shl.b64 	%rd123, %rd122, 2;
	add.s64 	%rd124, %rd1, %rd123;
	st.global.u32 	[%rd124+16896], %r1513;
	bar.warp.sync 	-1;
	ld.shared.u32 	%r1514, [%r289+18432];
	shr.u32 	%r1515, %r1514, %r293;
	and.b32  	%r1516, %r1515, %r82;
	shl.b32 	%r1517, %r1516, 3;
	add.s32 	%r1518, %r1445, %r1517;
	ld.shared.u64 	%rd125, [%r1518];
	add.s64 	%rd126, %rd125, %rd7;
	xor.b32  	%r1519, %r1514, -2147483648;
	shl.b64 	%rd127, %rd126, 2;
	add.s64 	%rd128, %rd1, %rd127;
	st.global.u32 	[%rd128+18432], %r1519;
	bar.warp.sync 	-1;
	ld.shared.u32 	%r1520, [%r289+19968];
	shr.u32 	%r1521, %r1520, %r293;
	and.b32  	%r1522, %r1521, %r82;
	shl.b32 	%r1523, %r1522, 3;
	add.s32 	%r1524, %r1445, %r1523;
	ld.shared.u64 	%rd129, [%r1524];
	add.s64 	%rd130, %rd129, %rd7;
	xor.b32  	%r1525, %r1520, -2147483648;
	shl.b64 	%rd131, %rd130, 2;
	add.s64 	%rd132, %rd1, %rd131;
	st.global.u32 	[%rd132+19968], %r1525;
	bar.warp.sync 	-1;
	ld.shared.u32 	%r1526, [%r289+21504];
	shr.u32 	%r1527, %r1526, %r293;
	and.b32  	%r1528, %r1527, %r82;
	shl.b32 	%r1529, %r1528, 3;
	add.s32 	%r1530, %r1445, %r1529;
	ld.shared.u64 	%rd133, [%r1530];
	add.s64 	%rd134, %rd133, %rd7;
	xor.b32  	%r1531, %r1526, -2147483648;
	shl.b64 	%rd135, %rd134, 2;
	add.s64 	%rd136, %rd1, %rd135;
	st.global.u32 	[%rd136+21504], %r1531;
	bar.warp.sync 	-1;
	ld.shared.u32 	%r1532, [%r289+23040];
	shr.u32 	%r1533, %r1532, %r293;
	and.b32  	%r1534, %r1533, %r82;
	shl.b32 	%r1535, %r1534, 3;
	add.s32 	%r1536, %r1445, %r1535;
	ld.shared.u64 	%rd137, [%r1536];
	add.s64 	%rd138, %rd137, %rd7;
	xor.b32  	%r1537, %r1532, -2147483648;
	shl.b64 	%rd139, %rd138, 2;
	add.s64 	%rd140, %rd1, %rd139;
	st.global.u32 	[%rd140+23040], %r1537;
	bar.warp.sync 	-1;
	ld.shared.u32 	%r1538, [%r289+24576];
	shr.u32 	%r1539, %r1538, %r293;
	and.b32  	%r1540, %r1539, %r82;
	shl.b32 	%r1541, %r1540, 3;
	add.s32 	%r1542, %r1445, %r1541;
	ld.shared.u64 	%rd141, [%r1542];
	add.s64 	%rd142, %rd141, %rd7;
	xor.b32  	%r1543, %r1538, -2147483648;
	shl.b64 	%rd143, %rd142, 2;
	add.s64 	%rd144, %rd1, %rd143;
	st.global.u32 	[%rd144+24576], %r1543;
	bar.warp.sync 	-1;
	ld.shared.u32 	%r1544, [%r289+26112];
	shr.u32 	%r1545, %r1544, %r293;
	and.b32  	%r1546, %r1545, %r82;
	shl.b32 	%r1547, %r1546, 3;
	add.s32 	%r1548, %r1445, %r1547;
	ld.shared.u64 	%rd145, [%r1548];
	add.s64 	%rd146, %rd145, %rd7;
	xor.b32  	%r1549, %r1544, -2147483648;
	shl.b64 	%rd147, %rd146, 2;
	add.s64 	%rd148, %rd1, %rd147;
	st.global.u32 	[%rd148+26112], %r1549;
	bar.warp.sync 	-1;
	ld.shared.u32 	%r1550, [%r289+27648];
	shr.u32 	%r1551, %r1550, %r293;
	and.b32  	%r1552, %r1551, %r82;
	shl.b32 	%r1553, %r1552, 3;
	add.s32 	%r1554, %r1445, %r1553;
	ld.shared.u64 	%rd149, [%r1554];
	add.s64 	%rd150, %rd149, %rd7;
	xor.b32  	%r1555, %r1550, -2147483648;
	shl.b64 	%rd151, %rd150, 2;
	add.s64 	%rd152, %rd1, %rd151;
	st.global.u32 	[%rd152+27648], %r1555;
	bar.warp.sync 	-1;
	bra.uni 	$L__BB7_204;
$L__BB7_165:
	ld.param.u32 	%r1713, [_ZN3cub18CUB_300001_SM_10006detail10radix_sort29DeviceRadixSortOnesweepKernelINS1_5radix10policy_hubIiNS0_8NullTypeEyE10Policy1000ELNS0_9SortOrderE0EiS6_yiiNS1_21identity_decomposer_tEEEvPT5_SC_PT3_PKSD_PT1_PKSH_PT2_PKSL_T4_iiT6__param_8];
	mad.lo.s32 	%r290, %r3, -7296, %r1713;
	setp.ge.s32 	%p123, %r1, %r290;
	@%p123 bra 	$L__BB7_167;
	ld.shared.u32 	%r1556, [%r289];
	shr.u32 	%r1557, %r1556, %r293;
	and.b32  	%r1558, %r1557, %r82;
	shl.b32 	%r1559, %r1558, 3;
	add.s32 	%r1561, %r551, %r1559;
	ld.shared.u64 	%rd153, [%r1561+29184];
	xor.b32  	%r1562, %r1556, -2147483648;
	add.s64 	%rd154, %rd153, %rd7;
	shl.b64 	%rd155, %rd154, 2;
	add.s64 	%rd156, %rd1, %rd155;
	st.global.u32 	[%rd156], %r1562;
$L__BB7_167:
	bar.warp.sync 	-1;
	add.s32 	%r1563, %r1, 384;
	setp.ge.s32 	%p124, %r1563, %r290;
	@%p124 bra 	$L__BB7_169;
	ld.shared.u32 	%r1564, [%r289+1536];
	shr.u32 	%r1565, %r1564, %r293;
	and.b32  	%r1566, %r1565, %r82;
	shl.b32 	%r1567, %r1566, 3;
	add.s32 	%r1569, %r551, %r1567;
	ld.shared.u64 	%rd157, [%r1569+29184];
	xor.b32  	%r1570, %r1564, -2147483648;
	add.s64 	%rd158, %rd157, %rd7;
	shl.b64 	%rd159, %rd158, 2;
	add.s64 	%rd160, %rd1, %rd159;
	st.global.u32 	[%rd160+1536], %r1570;
$L__BB7_169:
	bar.warp.sync 	-1;
	add.s32 	%r1571, %r1, 768;
	setp.ge.s32 	%p125, %r1571, %r290;
	@%p125 bra 	$L__BB7_171;
	ld.shared.u32 	%r1572, [%r289+3072];
	shr.u32 	%r1573, %r1572, %r293;
	and.b32  	%r1574, %r1573, %r82;
	shl.b32 	%r1575, %r1574, 3;
	add.s32 	%r1577, %r551, %r1575;
	ld.shared.u64 	%rd161, [%r1577+29184];
	xor.b32  	%r1578, %r1572, -2147483648;
	add.s64 	%rd162, %rd161, %rd7;
	shl.b64 	%rd163, %rd162, 2;
	add.s64 	%rd164, %rd1, %rd163;
	st.global.u32 	[%rd164+3072], %r1578;
$L__BB7_171:
	bar.warp.sync 	-1;
	add.s32 	%r1579, %r1, 1152;
	setp.ge.s32 	%p126, %r1579, %r290;
	@%p126 bra 	$L__BB7_173;
	ld.shared.u32 	%r1580, [%r289+4608];
	shr.u32 	%r1581, %r1580, %r293;
	and.b32  	%r1582, %r1581, %r82;
	shl.b32 	%r1583, %r1582, 3;
	add.s32 	%r1585, %r551, %r1583;
	ld.shared.u64 	%rd165, [%r1585+29184];
	xor.b32  	%r1586, %r1580, -2147483648;
	add.s64 	%rd166, %rd165, %rd7;
	shl.b64 	%rd167, %rd166, 2;
	add.s64 	%rd168, %rd1, %rd167;
	st.global.u32 	[%rd168+4608], %r1586;
$L__BB7_173:
	bar.warp.sync 	-1;
	add.s32 	%r1587, %r1, 1536;
	setp.ge.s32 	%p127, %r1587, %r290;
	@%p127 bra 	$L__BB7_175;
	ld.shared.u32 	%r1588, [%r289+6144];
	shr.u32 	%r1589, %r1588, %r293;
	and.b32  	%r1590, %r1589, %r82;
	shl.b32 	%r1591, %r1590, 3;
	add.s32 	%r1593, %r551, %r1591;
	ld.shared.u64 	%rd169, [%r1593+29184];
	xor.b32  	%r1594, %r1588, -2147483648;
	add.s64 	%rd170, %rd169, %rd7;
	shl.b64 	%rd171, %rd170, 2;
	add.s64 	%rd172, %rd1, %rd171;
	st.global.u32 	[%rd172+6144], %r1594;
$L__BB7_175:
	bar.warp.sync 	-1;
	add.s32 	%r1595, %r1, 1920;
	setp.ge.s32 	%p128, %r1595, %r290;
	@%p128 bra 	$L__BB7_177;
	ld.shared.u32 	%r1596, [%r289+7680];
	shr.u32 	%r1597, %r1596, %r293;
	and.b32  	%r1598, %r1597, %r82;
	shl.b32 	%r1599, %r1598, 3;
	add.s32 	%r1601, %r551, %r1599;
	ld.shared.u64 	%rd173, [%r1601+29184];
	xor.b32  	%r1602, %r1596, -2147483648;
	add.s64 	%rd174, %rd173, %rd7;
	shl.b64 	%rd175, %rd174, 2;
	add.s64 	%rd176, %rd1, %rd175;
	st.global.u32 	[%rd176+7680], %r1602;
$L__BB7_177:
	bar.warp.sync 	-1;
	add.s32 	%r1603, %r1, 2304;
	setp.ge.s32 	%p129, %r1603, %r290;
	@%p129 bra 	$L__BB7_179;
	ld.shared.u32 	%r1604, [%r289+9216];
	shr.u32 	%r1605, %r1604, %r293;
	and.b32  	%r1606, %r1605, %r82;
	shl.b32 	%r1607, %r1606, 3;
	add.s32 	%r1609, %r551, %r1607;
	ld.shared.u64 	%rd177, [%r1609+29184];
	xor.b32  	%r1610, %r1604, -2147483648;
	add.s64 	%rd178, %rd177, %rd7;
	shl.b64 	%rd179, %rd178, 2;
	add.s64 	%rd180, %rd1, %rd179;
	st.global.u32 	[%rd180+9216], %r1610;
$L__BB7_179:
	bar.warp.sync 	-1;
	add.s32 	%r1611, %r1, 2688;
	setp.ge.s32 	%p130, %r1611, %r290;
	@%p130 bra 	$L__BB7_181;
	ld.shared.u32 	%r1612, [%r289+10752];
	shr.u32 	%r1613, %r1612, %r293;
	and.b32  	%r1614, %r1613, %r82;
	shl.b32 	%r1615, %r1614, 3;
	add.s32 	%r1617, %r551, %r1615;
	ld.shared.u64 	%rd181, [%r1617+29184];
	xor.b32  	%r1618, %r1612, -2147483648;
	add.s64 	%rd182, %rd181, %rd7;
	shl.b64 	%rd183, %rd182, 2;
	add.s64 	%rd184, %rd1, %rd183;
	st.global.u32 	[%rd184+10752], %r1618;
$L__BB7_181:
	bar.warp.sync 	-1;
	or.b32  	%r1619, %r1, 3072;
	setp.ge.s32 	%p131, %r1619, %r290;
	@%p131 bra 	$L__BB7_183;
	ld.shared.u32 	%r1620, [%r289+12288];
	shr.u32 	%r1621, %r1620, %r293;
	and.b32  	%r1622, %r1621, %r82;
	shl.b32 	%r1623, %r1622, 3;
	add.s32 	%r1625, %r551, %r1623;
	ld.shared.u64 	%rd185, [%r1625+29184];
	xor.b32  	%r1626, %r1620, -2147483648;
	add.s64 	%rd186, %rd185, %rd7;
	shl.b64 	%rd187, %rd186, 2;
	add.s64 	%rd188, %rd1, %rd187;
	st.global.u32 	[%rd188+12288], %r1626;
$L__BB7_183:
	bar.warp.sync 	-1;
	add.s32 	%r1627, %r1, 3456;
	setp.ge.s32 	%p132, %r1627, %r290;
	@%p132 bra 	$L__BB7_185;
	ld.shared.u32 	%r1628, [%r289+13824];
	shr.u32 	%r1629, %r1628, %r293;
	and.b32  	%r1630, %r1629, %r82;
	shl.b32 	%r1631, %r1630, 3;
	add.s32 	%r1633, %r551, %r1631;
	ld.shared.u64 	%rd189, [%r1633+29184];
	xor.b32  	%r1634, %r1628, -2147483648;
	add.s64 	%rd190, %rd189, %rd7;
	shl.b64 	%rd191, %rd190, 2;
	add.s64 	%rd192, %rd1, %rd191;
	st.global.u32 	[%rd192+13824], %r1634;
$L__BB7_185:
	bar.warp.sync 	-1;
	add.s32 	%r1635, %r1, 3840;
	setp.ge.s32 	%p133, %r1635, %r290;
	@%p133 bra 	$L__BB7_187;
	ld.shared.u32 	%r1636, [%r289+15360];
	shr.u32 	%r1637, %r1636, %r293;
	and.b32  	%r1638, %r1637, %r82;
	shl.b32 	%r1639, %r1638, 3;
	add.s32 	%r1641, %r551, %r1639;
	ld.shared.u64 	%rd193, [%r1641+29184];
	xor.b32  	%r1642, %r1636, -2147483648;
	add.s64 	%rd194, %rd193, %rd7;
	shl.b64 	%rd195, %rd194, 2;
	add.s64 	%rd196, %rd1, %rd195;
	st.global.u32 	[%rd196+15360], %r1642;
$L__BB7_187:
	bar.warp.sync 	-1;
	add.s32 	%r1643, %r1, 4224;
	setp.ge.s32 	%p134, %r1643, %r290;
	@%p134 bra 	$L__BB7_189;
	ld.shared.u32 	%r1644, [%r289+16896];
	shr.u32 	%r1645, %r1644, %r293;
	and.b32  	%r1646, %r1645, %r82;
	shl.b32 	%r1647, %r1646, 3;
	add.s32 	%r1649, %r551, %r1647;
	ld.shared.u64 	%rd197, [%r1649+29184];
	xor.b32  	%r1650, %r1644, -2147483648;
	add.s64 	%rd198, %rd197, %rd7;
	shl.b64 	%rd199, %rd198, 2;
	add.s64 	%rd200, %rd1, %rd199;
	st.global.u32 	[%rd200+16896], %r1650;
$L__BB7_189:
	bar.warp.sync 	-1;
	add.s32 	%r1651, %r1, 4608;
	setp.ge.s32 	%p135, %r1651, %r290;
	@%p135 bra 	$L__BB7_191;
	ld.shared.u32 	%r1652, [%r289+18432];
	shr.u32 	%r1653, %r1652, %r293;
	and.b32  	%r1654, %r1653, %r82;
	shl.b32 	%r1655, %r1654, 3;
	add.s32 	%r1657, %r551, %r1655;
	ld.shared.u64 	%rd201, [%r1657+29184];
	xor.b32  	%r1658, %r1652, -2147483648;
	add.s64 	%rd202, %rd201, %rd7;
	shl.b64 	%rd203, %rd202, 2;
	add.s64 	%rd204, %rd1, %rd203;
	st.global.u32 	[%rd204+18432], %r1658;
$L__BB7_191:
	bar.warp.sync 	-1;
	add.s32 	%r1659, %r1, 4992;
	setp.ge.s32 	%p136, %r1659, %r290;
	@%p136 bra 	$L__BB7_193;
	ld.shared.u32 	%r1660, [%r289+19968];
	shr.u32 	%r1661, %r1660, %r293;
	and.b32  	%r1662, %r1661, %r82;
	shl.b32 	%r1663, %r1662, 3;
	add.s32 	%r1665, %r551, %r1663;
	ld.shared.u64 	%rd205, [%r1665+29184];
	xor.b32  	%r1666, %r1660, -2147483648;
	add.s64 	%rd206, %rd205, %rd7;
	shl.b64 	%rd207, %rd206, 2;
	add.s64 	%rd208, %rd1, %rd207;
	st.global.u32 	[%rd208+19968], %r1666;
$L__BB7_193:
	bar.warp.sync 	-1;
	add.s32 	%r1667, %r1, 5376;
	setp.ge.s32 	%p137, %r1667, %r290;
	@%p137 bra 	$L__BB7_195;
	ld.shared.u32 	%r1668, [%r289+21504];
	shr.u32 	%r1669, %r1668, %r293;
	and.b32  	%r1670, %r1669, %r82;
	shl.b32 	%r1671, %r1670, 3;
	add.s32 	%r1673, %r551, %r1671;
	ld.shared.u64 	%rd209, [%r1673+29184];
	xor.b32  	%r1674, %r1668, -2147483648;
	add.s64 	%rd210, %rd209, %rd7;
	shl.b64 	%rd211, %rd210, 2;
	add.s64 	%rd212, %rd1, %rd211;
	st.global.u32 	[%rd212+21504], %r1674;
$L__BB7_195:
	bar.warp.sync 	-1;
	add.s32 	%r1675, %r1, 5760;
	setp.ge.s32 	%p138, %r1675, %r290;
	@%p138 bra 	$L__BB7_197;
	ld.shared.u32 	%r1676, [%r289+23040];
	shr.u32 	%r1677, %r1676, %r293;
	and.b32  	%r1678, %r1677, %r82;
	shl.b32 	%r1679, %r1678, 3;
	add.s32 	%r1681, %r551, %r1679;
	ld.shared.u64 	%rd213, [%r1681+29184];
	xor.b32  	%r1682, %r1676, -2147483648;
	add.s64 	%rd214, %rd213, %rd7;
	shl.b64 	%rd215, %rd214, 2;
	add.s64 	%rd216, %rd1, %rd215;
	st.global.u32 	[%rd216+23040], %r1682;
$L__BB7_197:
	bar.warp.sync 	-1;
	or.b32  	%r1683, %r1, 6144;
	setp.ge.s32 	%p139, %r1683, %r290;
	@%p139 bra 	$L__BB7_199;
	ld.shared.u32 	%r1684, [%r289+24576];
	shr.u32 	%r1685, %r1684, %r293;
	and.b32  	%r1686, %r1685, %r82;
	shl.b32 	%r1687, %r1686, 3;
	add.s32 	%r1689, %r551, %r1687;
	ld.shared.u64 	%rd217, [%r1689+29184];
	xor.b32  	%r1690, %r1684, -2147483648;
	add.s64 	%rd218, %rd217, %rd7;
	shl.b64 	%rd219, %rd218, 2;
	add.s64 	%rd220, %rd1, %rd219;
	st.global.u32 	[%rd220+24576], %r1690;
$L__BB7_199:
	bar.warp.sync 	-1;
	add.s32 	%r1691, %r1, 6528;
	setp.ge.s32 	%p140, %r1691, %r290;
	@%p140 bra 	$L__BB7_201;
	ld.shared.u32 	%r1692, [%r289+26112];
	shr.u32 	%r1693, %r1692, %r293;
	and.b32  	%r1694, %r1693, %r82;
	shl.b32 	%r1695, %r1694, 3;
	add.s32 	%r1697, %r551, %r1695;
	ld.shared.u64 	%rd221, [%r1697+29184];
	xor.b32  	%r1698, %r1692, -2147483648;
	add.s64 	%rd222, %rd221, %rd7;
	shl.b64 	%rd223, %rd222, 2;
	add.s64 	%rd224, %rd1, %rd223;
	st.global.u32 	[%rd224+26112], %r1698;
$L__BB7_201:
	bar.warp.sync 	-1;
	add.s32 	%r1699, %r1, 6912;
	ld.shared.u32 	%r291, [%r289+27648];
	shr.u32 	%r1700, %r291, %r293;
	and.b32  	%r1701, %r1700, %r82;
	shl.b32 	%r1702, %r1701, 3;
	add.s32 	%r1704, %r551, %r1702;
	ld.shared.u64 	%rd225, [%r1704+29184];
	add.s64 	%rd19, %rd225, %rd7;
	setp.ge.s32 	%p141, %r1699, %r290;
	@%p141 bra 	$L__BB7_203;
	xor.b32  	%r1705, %r291, -2147483648;
	shl.b64 	%rd226, %rd19, 2;
	add.s64 	%rd227, %rd1, %rd226;
	st.global.u32 	[%rd227+27648], %r1705;
$L__BB7_203:
	bar.warp.sync 	-1;
$L__BB7_204:
	ret;

}


// ===== COMPILED SASS (sm_100) =====

	.target	sm_100

	.elftype	@"ET_EXEC"


//--------------------- .note.nv.tkinfo           --------------------------
	.section	.note.nv.tkinfo,"",@"SHT_NOTE"
	.sectionflags	@"SHF_NOTE_NV_TKINFO"
	.tkinfo
        /*0018*/ 	.word	0x00000002
        /*0030*/ 	.string	""
        /*0030*/ 	.string	"ptxas"
        /*0030*/ 	.string	"Cuda compilation tools, release 13.0, V13.0.88"
        /*0030*/ 	.string	"Build cuda_13.0.r13.0/compiler.36424714_0"
        /*0030*/ 	.string	"-arch sm_100 -m 64 "



//--------------------- .note.nv.cuinfo           --------------------------
	.section	.note.nv.cuinfo,"",@"SHT_NOTE"
	.sectionflags	@"SHF_NOTE_NV_CUINFO"
        /*0018*/ 	.short	0x0002
        /*001a*/ 	.short	0x0064
        /*001c*/ 	.short	0x0082
	.zero		2


//--------------------- .nv.info                  --------------------------
	.section	.nv.info,"",@"SHT_CUDA_INFO"
	.align	4


	//----- nvinfo : EIATTR_REGCOUNT
	.align		4
        /*0000*/ 	.byte	0x04, 0x2f
        /*0002*/ 	.short	(.L_46 - .L_45)
	.align		4
.L_45:
        /*0004*/ 	.word	index@(_Z19bitonicSharedKernelPii)
        /*0008*/ 	.word	0x00000011


	//----- nvinfo : EIATTR_FRAME_SIZE
	.align		4
.L_46:
        /*000c*/ 	.byte	0x04, 0x11
        /*000e*/ 	.short	(.L_48 - .L_47)
	.align		4
.L_47:
        /*0010*/ 	.word	index@(_Z19bitonicSharedKernelPii)
        /*0014*/ 	.word	0x00000000


	//----- nvinfo : EIATTR_REGCOUNT
	.align		4
.L_48:
        /*0018*/ 	.byte	0x04, 0x2f
        /*001a*/ 	.short	(.L_50 - .L_49)
	.align		4
.L_49:
        /*001c*/ 	.word	index@(_Z22bitonicSharedMultiStepPiii)
        /*0020*/ 	.word	0x00000016


	//----- nvinfo : EIATTR_FRAME_SIZE
	.align		4
.L_50:
        /*0024*/ 	.byte	0x04, 0x11
        /*0026*/ 	.short	(.L_52 - .L_51)
	.align		4
.L_51:
        /*0028*/ 	.word	index@(_Z22bitonicSharedMultiStepPiii)
        /*002c*/ 	.word	0x00000000


	//----- nvinfo : EIATTR_REGCOUNT
	.align		4
.L_52:
        /*0030*/ 	.byte	0x04, 0x2f
        /*0032*/ 	.short	(.L_54 - .L_53)
	.align		4
.L_53:
        /*0034*/ 	.word	index@(_Z27bitonicGlobalMergeOptimizedPiiii)
        /*0038*/ 	.word	0x0000000c


	//----- nvinfo : EIATTR_FRAME_SIZE
	.align		4
.L_54:
        /*003c*/ 	.byte	0x04, 0x11
        /*003e*/ 	.short	(.L_56 - .L_55)
	.align		4
.L_55:
        /*0040*/ 	.word	index@(_Z27bitonicGlobalMergeOptimizedPiiii)
        /*0044*/ 	.word	0x00000000


	//----- nvinfo : EIATTR_REGCOUNT
	.align		4
.L_56:
        /*0048*/ 	.byte	0x04, 0x2f
        /*004a*/ 	.short	(.L_58 - .L_57)
	.align		4
.L_57:
        /*004c*/ 	.word	index@(_ZN3cub18CUB_300001_SM_10006detail11EmptyKernelIvEEvv)
        /*0050*/ 	.word	0x00000004


	//----- nvinfo : EIATTR_FRAME_SIZE
	.align		4
.L_58:
        /*0054*/ 	.byte	0x04, 0x11
        /*0056*/ 	.short	(.L_60 - .L_59)
	.align		4
.L_59:
        /*0058*/ 	.word	index@(_ZN3cub18CUB_300001_SM_10006detail11EmptyKernelIvEEvv)
        /*005c*/ 	.word	0x00000000


	//----- nvinfo : EIATTR_REGCOUNT
	.align		4
.L_60:
        /*0060*/ 	.byte	0x04, 0x2f
        /*0062*/ 	.short	(.L_62 - .L_61)
	.align		4
.L_61:
        /*0064*/ 	.word	index@(_ZN3cub18CUB_300001_SM_10006detail10radix_sort31DeviceRadixSortSingleTileKernelINS1_5radix10policy_hubIiNS0_8NullTypeEyE10Policy1000ELNS0_9SortOrderE0EiS6_yNS1_21identity_decomposer_tEEEvPKT1_PSB_PKT2_PSF_T3_iiT4_)
        /*0068*/ 	.word	0x0000007f


	//----- nvinfo : EIATTR_FRAME_SIZE
	.align		4
.L_62:
        /*006c*/ 	.byte	0x04, 0x11
        /*006e*/ 	.short	(.L_64 - .L_63)
	.align		4
.L_63:
        /*0070*/ 	.word	index@(_ZN3cub18CUB_300001_SM_10006detail10radix_sort31DeviceRadixSortSingleTileKernelINS1_5radix10policy_hubIiNS0_8NullTypeEyE10Policy1000ELNS0_9SortOrderE0EiS6_yNS1_21identity_decomposer_tEEEvPKT1_PSB_PKT2_PSF_T3_iiT4_)
        /*0074*/ 	.word	0x00000000


	//----- nvinfo : EIATTR_REGCOUNT
	.align		4
.L_64:
        /*0078*/ 	.byte	0x04, 0x2f
        /*007a*/ 	.short	(.L_66 - .L_65)
	.align		4
.L_65:
        /*007c*/ 	.word	index@(_ZN3cub18CUB_300001_SM_10006detail10radix_sort30DeviceRadixSortHistogramKernelINS1_5radix10policy_hubIiNS0_8NullTypeEyE10Policy1000ELNS0_9SortOrderE0EiyNS1_21identity_decomposer_tEEEvPT2_PKT1_SB_iiT3_)
        /*0080*/ 	.word	0x00000020


	//----- nvinfo : EIATTR_FRAME_SIZE
	.align		4
.L_66:
        /*0084*/ 	.byte	0x04, 0x11
        /*0086*/ 	.short	(.L_68 - .L_67)
	.align		4
.L_67:
        /*0088*/ 	.word	index@(_ZN3cub18CUB_300001_SM_10006detail10radix_sort30DeviceRadixSortHistogramKernelINS1_5radix10policy_hubIiNS0_8NullTypeEyE10Policy1000ELNS0_9SortOrderE0EiyNS1_21identity_decomposer_tEEEvPT2_PKT1_SB_iiT3_)
        /*008c*/ 	.word	0x00000000


	//----- nvinfo : EIATTR_REGCOUNT
	.align		4
.L_68:
        /*0090*/ 	.byte	0x04, 0x2f
        /*0092*/ 	.short	(.L_70 - .L_69)
	.align		4
.L_69:
        /*0094*/ 	.word	index@(_ZN3cub18CUB_300001_SM_10006detail10radix_sort33DeviceRadixSortExclusiveSumKernelINS1_5radix10policy_hubIiNS0_8NullTypeEyE10Policy1000EyEEvPT0_)
        /*0098*/ 	.word	0x00000020


	//----- nvinfo : EIATTR_FRAME_SIZE
	.align		4
.L_70:
        /*009c*/ 	.byte	0x04, 0x11
        /*009e*/ 	.short	(.L_72 - .L_71)
	.align		4
.L_71:
        /*00a0*/ 	.word	index@(_ZN3cub18CUB_300001_SM_10006detail10radix_sort33DeviceRadixSortExclusiveSumKernelINS1_5radix10policy_hubIiNS0_8NullTypeEyE10Policy1000EyEEvPT0_)
        /*00a4*/ 	.word	0x00000000


	//----- nvinfo : EIATTR_REGCOUNT
	.align		4
.L_72:
        /*00a8*/ 	.byte	0x04, 0x2f
        /*00aa*/ 	.short	(.L_74 - .L_73)
	.align		4
.L_73:
        /*00ac*/ 	.word	index@(_ZN3cub18CUB_300001_SM_10006detail10radix_sort29DeviceRadixSortOnesweepKernelINS1_5radix10policy_hubIiNS0_8NullTypeEyE10Policy1000ELNS0_9SortOrderE0EiS6_yiiNS1_21identity_decomposer_tEEEvPT5_SC_PT3_PKSD_PT1_PKSH_PT2_PKSL_T4_iiT6_)
        /*00b0*/ 	.word	0x00000038


	//----- nvinfo : EIATTR_FRAME_SIZE
	.align		4
.L_74:
        /*00b4*/ 	.byte	0x04, 0x11
        /*00b6*/ 	.short	(.L_76 - .L_75)
	.align		4
.L_75:
        /*00b8*/ 	.word	index@(_ZN3cub18CUB_300001_SM_10006detail10radix_sort29DeviceRadixSortOnesweepKernelINS1_5radix10policy_hubIiNS0_8NullTypeEyE10Policy1000ELNS0_9SortOrderE0EiS6_yiiNS1_21identity_decomposer_tEEEvPT5_SC_PT3_PKSD_PT1_PKSH_PT2_PKSL_T4_iiT6_)
        /*00bc*/ 	.word	0x00000000


	//----- nvinfo : EIATTR_MIN_STACK_SIZE
	.align		4
.L_76:
        /*00c0*/ 	.byte	0x04, 0x12
        /*00c2*/ 	.short	(.L_78 - .L_77)
	.align		4
.L_77:
        /*00c4*/ 	.word	index@(_ZN3cub18CUB_300001_SM_10006detail10radix_sort29DeviceRadixSortOnesweepKernelINS1_5radix10policy_hubIiNS0_8NullTypeEyE10Policy1000ELNS0_9SortOrderE0EiS6_yiiNS1_21identity_decomposer_tEEEvPT5_SC_PT3_PKSD_PT1_PKSH_PT2_PKSL_T4_iiT6_)
        /*00c8*/ 	.word	0x00000000


	//----- nvinfo : EIATTR_MIN_STACK_SIZE
	.align		4
.L_78:
        /*00cc*/ 	.byte	0x04, 0x12
        /*00ce*/ 	.short	(.L_80 - .L_79)
	.align		4
.L_79:
        /*00d0*/ 	.word	index@(_ZN3cub18CUB_300001_SM_10006detail10radix_sort33DeviceRadixSortExclusiveSumKernelINS1_5radix10policy_hubIiNS0_8NullTypeEyE10Policy1000EyEEvPT0_)
        /*00d4*/ 	.word	0x00000000


	//----- nvinfo : EIATTR_MIN_STACK_SIZE
	.align		4
.L_80:
        /*00d8*/ 	.byte	0x04, 0x12
        /*00da*/ 	.short	(.L_82 - .L_81)
	.align		4
.L_81:
        /*00dc*/ 	.word	index@(_ZN3cub18CUB_300001_SM_10006detail10radix_sort30DeviceRadixSortHistogramKernelINS1_5radix10policy_hubIiNS0_8NullTypeEyE10Policy1000ELNS0_9SortOrderE0EiyNS1_21identity_decomposer_tEEEvPT2_PKT1_SB_iiT3_)
        /*00e0*/ 	.word	0x00000000


	//----- nvinfo : EIATTR_MIN_STACK_SIZE
	.align		4
.L_82:
        /*00e4*/ 	.byte	0x04, 0x12
        /*00e6*/ 	.short	(.L_84 - .L_83)
	.align		4
.L_83:
        /*00e8*/ 	.word	index@(_ZN3cub18CUB_300001_SM_10006detail10radix_sort31DeviceRadixSortSingleTileKernelINS1_5radix10policy_hubIiNS0_8NullTypeEyE10Policy1000ELNS0_9SortOrderE0EiS6_yNS1_21identity_decomposer_tEEEvPKT1_PSB_PKT2_PSF_T3_iiT4_)
        /*00ec*/ 	.word	0x00000000


	//----- nvinfo : EIATTR_MIN_STACK_SIZE
	.align		4
.L_84:
        /*00f0*/ 	.byte	0x04, 0x12
        /*00f2*/ 	.short	(.L_86 - .L_85)
	.align		4
.L_85:
        /*00f4*/ 	.word	index@(_ZN3cub18CUB_300001_SM_10006detail11EmptyKernelIvEEvv)
        /*00f8*/ 	.word	0x00000000


	//----- nvinfo : EIATTR_MIN_STACK_SIZE
	.align		4
.L_86:
        /*00fc*/ 	.byte	0x04, 0x12
        /*00fe*/ 	.short	(.L_88 - .L_87)
	.align		4
.L_87:
        /*0100*/ 	.word	index@(_Z27bitonicGlobalMergeOptimizedPiiii)
        /*0104*/ 	.word	0x00000000


	//----- nvinfo : EIATTR_MIN_STACK_SIZE
	.align		4
.L_88:
        /*0108*/ 	.byte	0x04, 0x12
        /*010a*/ 	.short	(.L_90 - .L_89)
	.align		4
.L_89:
        /*010c*/ 	.word	index@(_Z22bitonicSharedMultiStepPiii)
        /*0110*/ 	.word	0x00000000


	//----- nvinfo : EIATTR_MIN_STACK_SIZE
	.align		4
.L_90:
        /*0114*/ 	.byte	0x04, 0x12
        /*0116*/ 	.short	(.L_92 - .L_91)
	.align		4
.L_91:
        /*0118*/ 	.word	index@(_Z19bitonicSharedKernelPii)
        /*011c*/ 	.word	0x00000000
.L_92:


//--------------------- .nv.compat                --------------------------
	.section	.nv.compat,"",@"SHT_CUDA_COMPAT_INFO"
	.align	4
        /*0000*/ 	.byte	0x02, 0x09, 0x00, 0x00, 0x02, 0x02, 0x01, 0x00, 0x02, 0x05, 0x05, 0x00, 0x03, 0x07, 0x01, 0x01
        /*0010*/ 	.byte	0x02, 0x03, 0x00, 0x00, 0x02, 0x06, 0x01, 0x00, 0x04, 0x0b, 0x08, 0x00, 0x09, 0x00, 0x00, 0x00
        /*0020*/ 	.byte	0x00, 0x00, 0x00, 0x00


//--------------------- .nv.info._ZN3cub18CUB_300001_SM_10006detail10radix_sort29DeviceRadixSortOnesweepKernelINS1_5radix10policy_hubIiNS0_8NullTypeEyE10Policy1000ELNS0_9SortOrderE0EiS6_yiiNS1_21identity_decomposer_tEEEvPT5_SC_PT3_PKSD_PT1_PKSH_PT2_PKSL_T4_iiT6_ --------------------------
	.section	.nv.info._ZN3cub18CUB_300001_SM_10006detail10radix_sort29DeviceRadixSortOnesweepKernelINS1_5radix10policy_hubIiNS0_8NullTypeEyE10Policy1000ELNS0_9SortOrderE0EiS6_yiiNS1_21identity_decomposer_tEEEvPT5_SC_PT3_PKSD_PT1_PKSH_PT2_PKSL_T4_iiT6_,"",@"SHT_CUDA_INFO"
	.sectionflags	@""
	.align	4


	//----- nvinfo : EIATTR_CUDA_API_VERSION
	.align		4
        /*0000*/ 	.byte	0x04, 0x37
        /*0002*/ 	.short	(.L_94 - .L_93)
.L_93:
        /*0004*/ 	.word	0x00000082


	//----- nvinfo : EIATTR_KPARAM_INFO
	.align		4
.L_94:
        /*0008*/ 	.byte	0x04, 0x17
        /*000a*/ 	.short	(.L_96 - .L_95)
.L_95:
        /*000c*/ 	.word	0x00000000
        /*0010*/ 	.short	0x000b
        /*0012*/ 	.short	0x004c
        /*0014*/ 	.byte	0x00, 0xf0, 0x05, 0x00


	//----- nvinfo : EIATTR_KPARAM_INFO
	.align		4
.L_96:
        /*0018*/ 	.byte	0x04, 0x17
        /*001a*/ 	.short	(.L_98 - .L_97)
.L_97:
        /*001c*/ 	.word	0x00000000
        /*0020*/ 	.short	0x000a
        /*0022*/ 	.short	0x0048
        /*0024*/ 	.byte	0x00, 0xf0, 0x11, 0x00


	//----- nvinfo : EIATTR_KPARAM_INFO
	.align		4
.L_98:
        /*0028*/ 	.byte	0x04, 0x17
        /*002a*/ 	.short	(.L_100 - .L_99)
.L_99:
        /*002c*/ 	.word	0x00000000
        /*0030*/ 	.short	0x0009
        /*0032*/ 	.short	0x0044
        /*0034*/ 	.byte	0x00, 0xf0, 0x11, 0x00


	//----- nvinfo : EIATTR_KPARAM_INFO
	.align		4
.L_100:
        /*0038*/ 	.byte	0x04, 0x17
        /*003a*/ 	.short	(.L_102 - .L_101)
.L_101:
        /*003c*/ 	.word	0x00000000
        /*0040*/ 	.short	0x0008
        /*0042*/ 	.short	0x0040
        /*0044*/ 	.byte	0x00, 0xf0, 0x11, 0x00


	//----- nvinfo : EIATTR_KPARAM_INFO
	.align		4
.L_102:
        /*0048*/ 	.byte	0x04, 0x17
        /*004a*/ 	.short	(.L_104 - .L_103)
.L_103:
        /*004c*/ 	.word	0x00000000
        /*0050*/ 	.short	0x0007
        /*0052*/ 	.short	0x0038
        /*0054*/ 	.byte	0x00, 0xf5, 0x21, 0x00


	//----- nvinfo : EIATTR_KPARAM_INFO
	.align		4
.L_104:
        /*0058*/ 	.byte	0x04, 0x17
        /*005a*/ 	.short	(.L_106 - .L_105)
.L_105:
        /*005c*/ 	.word	0x00000000
        /*0060*/ 	.short	0x0006
        /*0062*/ 	.short	0x0030
        /*0064*/ 	.byte	0x00, 0xf5, 0x21, 0x00


	//----- nvinfo : EIATTR_KPARAM_INFO
	.align		4
.L_106:
        /*0068*/ 	.byte	0x04, 0x17
        /*006a*/ 	.short	(.L_108 - .L_107)
.L_107:
        /*006c*/ 	.word	0x00000000
        /*0070*/ 	.short	0x0005
        /*0072*/ 	.short	0x0028
        /*0074*/ 	.byte	0x00, 0xf5, 0x21, 0x00


	//----- nvinfo : EIATTR_KPARAM_INFO
	.align		4
.L_108:
        /*0078*/ 	.byte	0x04, 0x17
        /*007a*/ 	.short	(.L_110 - .L_109)
.L_109:
        /*007c*/ 	.word	0x00000000
        /*0080*/ 	.short	0x0004
        /*0082*/ 	.short	0x0020
        /*0084*/ 	.byte	0x00, 0xf5, 0x21, 0x00


	//----- nvinfo : EIATTR_KPARAM_INFO
	.align		4
.L_110:
        /*0088*/ 	.byte	0x04, 0x17
        /*008a*/ 	.short	(.L_112 - .L_111)
.L_111:
        /*008c*/ 	.word	0x00000000
        /*0090*/ 	.short	0x0003
        /*0092*/ 	.short	0x0018
        /*0094*/ 	.byte	0x00, 0xf5, 0x21, 0x00


	//----- nvinfo : EIATTR_KPARAM_INFO
	.align		4
.L_112:
        /*0098*/ 	.byte	0x04, 0x17
        /*009a*/ 	.short	(.L_114 - .L_113)
.L_113:
        /*009c*/ 	.word	0x00000000
        /*00a0*/ 	.short	0x0002
        /*00a2*/ 	.short	0x0010
        /*00a4*/ 	.byte	0x00, 0xf5, 0x21, 0x00


	//----- nvinfo : EIATTR_KPARAM_INFO
	.align		4
.L_114:
        /*00a8*/ 	.byte	0x04, 0x17
        /*00aa*/ 	.short	(.L_116 - .L_115)
.L_115:
        /*00ac*/ 	.word	0x00000000
        /*00b0*/ 	.short	0x0001
        /*00b2*/ 	.short	0x0008
        /*00b4*/ 	.byte	0x00, 0xf5, 0x21, 0x00


	//----- nvinfo : EIATTR_KPARAM_INFO
	.align		4
.L_116:
        /*00b8*/ 	.byte	0x04, 0x17
        /*00ba*/ 	.short	(.L_118 - .L_117)
.L_117:
        /*00bc*/ 	.word	0x00000000
        /*00c0*/ 	.short	0x0000
        /*00c2*/ 	.short	0x0000
        /*00c4*/ 	.byte	0x00, 0xf5, 0x21, 0x00


	//----- nvinfo : EIATTR_SPARSE_MMA_MASK
	.align		4
.L_118:
        /*00c8*/ 	.byte	0x03, 0x50
        /*00ca*/ 	.short	0x0000


	//----- nvinfo : EIATTR_MAXREG_COUNT
	.align		4
        /*00cc*/ 	.byte	0x03, 0x1b
        /*00ce*/ 	.short	0x00a8


	//----- nvinfo : EIATTR_NUM_BARRIERS
	.align		4
        /*00d0*/ 	.byte	0x02, 0x4c
        /*00d2*/ 	.byte	0x01
	.zero		1


	//----- nvinfo : EIATTR_MERCURY_ISA_VERSION
	.align		4
        /*00d4*/ 	.byte	0x03, 0x5f
        /*00d6*/ 	.short	0x0101


	//----- nvinfo : EIATTR_COOP_GROUP_MASK_REGIDS
	.align		4
        /*00d8*/ 	.byte	0x04, 0x29
        /*00da*/ 	.short	(.L_120 - .L_119)


	//   ....[0]....
.L_119:
        /*00dc*/ 	.word	0xffffffff


	//   ....[1]....
        /*00e0*/ 	.word	0x05000019


	//   ....[2]....
        /*00e4*/ 	.word	0xffffffff


	//   ....[3]....
        /*00e8*/ 	.word	0xffffffff


	//   ....[4]....
        /*00ec*/ 	.word	0xffffffff


	//   ....[5]....
        /*00f0*/ 	.word	0xffffffff


	//   ....[6]....
        /*00f4*/ 	.word	0xffffffff


	//   ....[7]....
        /*00f8*/ 	.word	0xffffffff


	//   ....[8]....
        /*00fc*/ 	.word	0xffffffff


	//   ....[9]....
        /*0100*/ 	.word	0xffffffff


	//   ....[10]....
        /*0104*/ 	.word	0xffffffff


	//   ....[11]....
        /*0108*/ 	.word	0xffffffff


	//   ....[12]....
        /*010c*/ 	.word	0xffffffff


	//   ....[13]....
        /*0110*/ 	.word	0xffffffff


	//   ....[14]....
        /*0114*/ 	.word	0xffffffff


	//   ....[15]....
        /*0118*/ 	.word	0xffffffff


	//   ....[16]....
        /*011c*/ 	.word	0xffffffff


	//   ....[17]....
        /*0120*/ 	.word	0xffffffff


	//   ....[18]....
        /*0124*/ 	.word	0xffffffff


	//   ....[19]....
        /*0128*/ 	.word	0xffffffff


	//   ....[20]....
        /*012c*/ 	.word	0xffffffff


	//   ....[21]....
        /*0130*/ 	.word	0xffffffff


	//   ....[22]....
        /*0134*/ 	.word	0xffffffff


	//   ....[23]....
        /*0138*/ 	.word	0xffffffff


	//   ....[24]....
        /*013c*/ 	.word	0xffffffff


	//   ....[25]....
        /*0140*/ 	.word	0xffffffff


	//   ....[26]....
        /*0144*/ 	.word	0xffffffff


	//   ....[27]....
        /*0148*/ 	.word	0xffffffff


	//   ....[28]....
        /*014c*/ 	.word	0xffffffff


	//   ....[29]....
        /*0150*/ 	.word	0xffffffff


	//   ....[30]....
        /*0154*/ 	.word	0xffffffff


	//   ....[31]....
        /*0158*/ 	.word	0xffffffff


	//   ....[32]....
        /*015c*/ 	.word	0xffffffff


	//   ....[33]....
        /*0160*/ 	.word	0xffffffff


	//   ....[34]....
        /*0164*/ 	.word	0xffffffff


	//   ....[35]....
        /*0168*/ 	.word	0xffffffff


	//   ....[36]....
        /*016c*/ 	.word	0xffffffff


	//   ....[37]....
        /*0170*/ 	.word	0xffffffff


	//   ....[38]....
        /*0174*/ 	.word	0xffffffff


	//   ....[39]....
        /*0178*/ 	.word	0xffffffff


	//   ....[40]....
        /*017c*/ 	.word	0xffffffff


	//   ....[41]....
        /*0180*/ 	.word	0xffffffff


	//   ....[42]....
        /*0184*/ 	.word	0xffffffff


	//   ....[43]....
        /*0188*/ 	.word	0xffffffff


	//   ....[44]....
        /*018c*/ 	.word	0xffffffff


	//   ....[45]....
        /*0190*/ 	.word	0xffffffff


	//   ....[46]....
        /*0194*/ 	.word	0xffffffff


	//   ....[47]....
        /*0198*/ 	.word	0xffffffff


	//   ....[48]....
        /*019c*/ 	.word	0xffffffff


	//   ....[49]....
        /*01a0*/ 	.word	0xffffffff


	//   ....[50]....
        /*01a4*/ 	.word	0xffffffff


	//   ....[51]....
        /*01a8*/ 	.word	0xffffffff


	//   ....[52]....
        /*01ac*/ 	.word	0xffffffff


	//   ....[53]....
        /*01b0*/ 	.word	0xffffffff


	//   ....[54]....
        /*01b4*/ 	.word	0xffffffff


	//   ....[55]....
        /*01b8*/ 	.word	0xffffffff


	//   ....[56]....
        /*01bc*/ 	.word	0xffffffff


	//   ....[57]....
        /*01c0*/ 	.word	0xffffffff


	//   ....[58]....
        /*01c4*/ 	.word	0xffffffff


	//   ....[59]....
        /*01c8*/ 	.word	0xffffffff


	//   ....[60]....
        /*01cc*/ 	.word	0xffffffff


	//   ....[61]....
        /*01d0*/ 	.word	0xffffffff


	//   ....[62]....
        /*01d4*/ 	.word	0xffffffff


	//   ....[63]....
        /*01d8*/ 	.word	0xffffffff


	//   ....[64]....
        /*01dc*/ 	.word	0xffffffff


	//   ....[65]....
        /*01e0*/ 	.word	0xffffffff


	//   ....[66]....
        /*01e4*/ 	.word	0xffffffff


	//   ....[67]....
        /*01e8*/ 	.word	0xffffffff


	//   ....[68]....
        /*01ec*/ 	.word	0xffffffff


	//   ....[69]....
        /*01f0*/ 	.word	0xffffffff


	//   ....[70]....
        /*01f4*/ 	.word	0xffffffff


	//   ....[71]....
        /*01f8*/ 	.word	0xffffffff


	//   ....[72]....
        /*01fc*/ 	.word	0xffffffff


	//   ....[73]....
        /*0200*/ 	.word	0xffffffff


	//   ....[74]....
        /*0204*/ 	.word	0xffffffff


	//   ....[75]....
        /*0208*/ 	.word	0xffffffff


	//   ....[76]....
        /*020c*/ 	.word	0xffffffff


	//   ....[77]....
        /*0210*/ 	.word	0xffffffff


	//   ....[78]....
        /*0214*/ 	.word	0xffffffff


	//   ....[79]....
        /*0218*/ 	.word	0xffffffff


	//   ....[80]....
        /*021c*/ 	.word	0xffffffff


	//   ....[81]....
        /*0220*/ 	.word	0xffffffff


	//   ....[82]....
        /*0224*/ 	.word	0xffffffff


	//   ....[83]....
        /*0228*/ 	.word	0xffffffff


	//   ....[84]....
        /*022c*/ 	.word	0xffffffff


	//   ....[85]....
        /*0230*/ 	.word	0xffffffff


	//   ....[86]....
        /*0234*/ 	.word	0xffffffff


	//   ....[87]....
        /*0238*/ 	.word	0xffffffff


	//   ....[88]....
        /*023c*/ 	.word	0xffffffff


	//   ....[89]....
        /*0240*/ 	.word	0xffffffff


	//   ....[90]....
        /*0244*/ 	.word	0xffffffff


	//   ....[91]....
        /*0248*/ 	.word	0xffffffff


	//   ....[92]....
        /*024c*/ 	.word	0xffffffff


	//   ....[93]....
        /*0250*/ 	.word	0xffffffff


	//   ....[94]....
        /*0254*/ 	.word	0xffffffff


	//   ....[95]....
        /*0258*/ 	.word	0xffffffff


	//   ....[96]....
        /*025c*/ 	.word	0xffffffff


	//   ....[97]....
        /*0260*/ 	.word	0xffffffff


	//   ....[98]....
        /*0264*/ 	.word	0xffffffff


	//   ....[99]....
        /*0268*/ 	.word	0xffffffff


	//   ....[100]....
        /*026c*/ 	.word	0xffffffff


	//   ....[101]....
        /*0270*/ 	.word	0xffffffff


	//   ....[102]....
        /*0274*/ 	.word	0xffffffff


	//   ....[103]....
        /*0278*/ 	.word	0xffffffff


	//   ....[104]....
        /*027c*/ 	.word	0xffffffff


	//   ....[105]....
        /*0280*/ 	.word	0xffffffff


	//   ....[106]....
        /*0284*/ 	.word	0xffffffff


	//   ....[107]....
        /*0288*/ 	.word	0xffffffff


	//   ....[108]....
        /*028c*/ 	.word	0xffffffff


	//   ....[109]....
        /*0290*/ 	.word	0xffffffff


	//   ....[110]....
        /*0294*/ 	.word	0xffffffff


	//   ....[111]....
        /*0298*/ 	.word	0xffffffff


	//   ....[112]....
        /*029c*/ 	.word	0xffffffff


	//   ....[113]....
        /*02a0*/ 	.word	0xffffffff


	//   ....[114]....
        /*02a4*/ 	.word	0xffffffff


	//   ....[115]....
        /*02a8*/ 	.word	0xffffffff


	//   ....[116]....
        /*02ac*/ 	.word	0xffffffff


	//   ....[117]....
        /*02b0*/ 	.word	0xffffffff


	//   ....[118]....
        /*02b4*/ 	.word	0xffffffff


	//   ....[119]....
        /*02b8*/ 	.word	0xffffffff


	//   ....[120]....
        /*02bc*/ 	.word	0xffffffff


	//   ....[121]....
        /*02c0*/ 	.word	0xffffffff


	//   ....[122]....
        /*02c4*/ 	.word	0xffffffff


	//   ....[123]....
        /*02c8*/ 	.word	0xffffffff


	//   ....[124]....
        /*02cc*/ 	.word	0xffffffff


	//   ....[125]....
        /*02d0*/ 	.word	0xffffffff


	//   ....[126]....
        /*02d4*/ 	.word	0xffffffff


	//   ....[127]....
        /*02d8*/ 	.word	0xffffffff


	//   ....[128]....
        /*02dc*/ 	.word	0xffffffff


	//   ....[129]....
        /*02e0*/ 	.word	0xffffffff


	//   ....[130]....
        /*02e4*/ 	.word	0xffffffff


	//   ....[131]....
        /*02e8*/ 	.word	0xffffffff


	//   ....[132]....
        /*02ec*/ 	.word	0xffffffff


	//   ....[133]....
        /*02f0*/ 	.word	0xffffffff


	//   ....[134]....
        /*02f4*/ 	.word	0xffffffff


	//   ....[135]....
        /*02f8*/ 	.word	0xffffffff


	//   ....[136]....
        /*02fc*/ 	.word	0xffffffff


	//   ....[137]....
        /*0300*/ 	.word	0xffffffff


	//   ....[138]....
        /*0304*/ 	.word	0xffffffff


	//   ....[139]....
        /*0308*/ 	.word	0xffffffff


	//   ....[140]....
        /*030c*/ 	.word	0xffffffff


	//   ....[141]....
        /*0310*/ 	.word	0xffffffff


	//   ....[142]....
        /*0314*/ 	.word	0xffffffff


	//   ....[143]....
        /*0318*/ 	.word	0xffffffff


	//   ....[144]....
        /*031c*/ 	.word	0xffffffff


	//   ....[145]....
        /*0320*/ 	.word	0xffffffff


	//   ....[146]....
        /*0324*/ 	.word	0xffffffff


	//   ....[147]....
        /*0328*/ 	.word	0xffffffff


	//   ....[148]....
        /*032c*/ 	.word	0xffffffff


	//   ....[149]....
        /*0330*/ 	.word	0xffffffff


	//   ....[150]....
        /*0334*/ 	.word	0xffffffff


	//   ....[151]....
        /*0338*/ 	.word	0xffffffff


	//   ....[152]....
        /*033c*/ 	.word	0xffffffff


	//   ....[153]....
        /*0340*/ 	.word	0xffffffff


	//   ....[154]....
        /*0344*/ 	.word	0xffffffff


	//   ....[155]....
        /*0348*/ 	.word	0xffffffff


	//   ....[156]....
        /*034c*/ 	.word	0xffffffff


	//   ....[157]....
        /*0350*/ 	.word	0xffffffff


	//   ....[158]....
        /*0354*/ 	.word	0xffffffff


	//   ....[159]....
        /*0358*/ 	.word	0xffffffff


	//   ....[160]....
        /*035c*/ 	.word	0xffffffff


	//   ....[161]....
        /*0360*/ 	.word	0xffffffff


	//   ....[162]....
        /*0364*/ 	.word	0xffffffff


	//   ....[163]....
        /*0368*/ 	.word	0xffffffff


	//   ....[164]....
        /*036c*/ 	.word	0xffffffff


	//   ....[165]....
        /*0370*/ 	.word	0xffffffff


	//   ....[166]....
        /*0374*/ 	.word	0xffffffff


	//   ....[167]....
        /*0378*/ 	.word	0xffffffff


	//   ....[168]....
        /*037c*/ 	.word	0xffffffff


	//   ....[169]....
        /*0380*/ 	.word	0xffffffff


	//   ....[170]....
        /*0384*/ 	.word	0xffffffff


	//   ....[171]....
        /*0388*/ 	.word	0xffffffff


	//   ....[172]....
        /*038c*/ 	.word	0xffffffff


	//   ....[173]....
        /*0390*/ 	.word	0xffffffff


	//   ....[174]....
        /*0394*/ 	.word	0xffffffff


	//   ....[175]....
        /*0398*/ 	.word	0xffffffff


	//   ....[176]....
        /*039c*/ 	.word	0xffffffff


	//   ....[177]....
        /*03a0*/ 	.word	0xffffffff


	//   ....[178]....
        /*03a4*/ 	.word	0x05000006


	//   ....[179]....
        /*03a8*/ 	.word	0xffffffff


	//   ....[180]....
        /*03ac*/ 	.word	0xffffffff


	//   ....[181]....
        /*03b0*/ 	.word	0xffffffff


	//   ....[182]....
        /*03b4*/ 	.word	0xffffffff


	//   ....[183]....
        /*03b8*/ 	.word	0xffffffff


	//   ....[184]....
        /*03bc*/ 	.word	0xffffffff


	//   ....[185]....
        /*03c0*/ 	.word	0xffffffff


	//   ....[186]....
        /*03c4*/ 	.word	0xffffffff


	//   ....[187]....
        /*03c8*/ 	.word	0xffffffff


	//   ....[188]....
        /*03cc*/ 	.word	0xffffffff


	//   ....[189]....
        /*03d0*/ 	.word	0xffffffff


	//   ....[190]....
        /*03d4*/ 	.word	0xffffffff


	//   ....[191]....
        /*03d8*/ 	.word	0xffffffff


	//   ....[192]....
        /*03dc*/ 	.word	0xffffffff


	//   ....[193]....
        /*03e0*/ 	.word	0xffffffff


	//   ....[194]....
        /*03e4*/ 	.word	0xffffffff


	//   ....[195]....
        /*03e8*/ 	.word	0xffffffff


	//   ....[196]....
        /*03ec*/ 	.word	0xffffffff


	//   ....[197]....
        /*03f0*/ 	.word	0xffffffff


	//   ....[198]....
        /*03f4*/ 	.word	0xffffffff


	//   ....[199]....
        /*03f8*/ 	.word	0xffffffff


	//   ....[200]....
        /*03fc*/ 	.word	0xffffffff


	//   ....[201]....
        /*0400*/ 	.word	0xffffffff


	//   ....[202]....
        /*0404*/ 	.word	0xffffffff


	//   ....[203]....
        /*0408*/ 	.word	0xffffffff


	//   ....[204]....
        /*040c*/ 	.word	0xffffffff


	//   ....[205]....
        /*0410*/ 	.word	0xffffffff


	//   ....[206]....
        /*0414*/ 	.word	0xffffffff


	//   ....[207]....
        /*0418*/ 	.word	0xffffffff


	//   ....[208]....
        /*041c*/ 	.word	0xffffffff


	//   ....[209]....
        /*0420*/ 	.word	0xffffffff


	//   ....[210]....
        /*0424*/ 	.word	0xffffffff


	//   ....[211]....
        /*0428*/ 	.word	0xffffffff


	//   ....[212]....
        /*042c*/ 	.word	0xffffffff


	//   ....[213]....
        /*0430*/ 	.word	0xffffffff


	//   ....[214]....
        /*0434*/ 	.word	0xffffffff


	//   ....[215]....
        /*0438*/ 	.word	0xffffffff


	//   ....[216]....
        /*043c*/ 	.word	0xffffffff


	//   ....[217]....
        /*0440*/ 	.word	0x0500002f


	//   ....[218]....
        /*0444*/ 	.word	0x0500002f


	//   ....[219]....
        /*0448*/ 	.word	0x0500002f


	//   ....[220]....
        /*044c*/ 	.word	0x0500002f


	//   ....[221]....
        /*0450*/ 	.word	0x0500002f


	//----- nvinfo : EIATTR_COOP_GROUP_INSTR_OFFSETS
	.align		4
.L_120:
        /*0454*/ 	.byte	0x04, 0x28
        /*0456*/ 	.short	(.L_122 - .L_121)


	//   ....[0]....
.L_121:
        /*0458*/ 	.word	0x00000ee0


	//   ....[1]....
        /*045c*/ 	.word	0x00001970


	//   ....[2]....
        /*0460*/ 	.word	0x00002370


	//   ....[3]....
        /*0464*/ 	.word	0x00002390


	//   ....[4]....
        /*0468*/ 	.word	0x000023b0


	//   ....[5]....
        /*046c*/ 	.word	0x000023d0


	//   ....[6]....
        /*0470*/ 	.word	0x000023f0


	//   ....[7]....
        /*0474*/ 	.word	0x000028c0


	//   ....[8]....
        /*0478*/ 	.word	0x000028d0


	//   ....[9]....
        /*047c*/ 	.word	0x000028f0


	//   ....[10]....
        /*0480*/ 	.word	0x00002910


	//   ....[11]....
        /*0484*/ 	.word	0x00002960


	//   ....[12]....
        /*0488*/ 	.word	0x00002990


	//   ....[13]....
        /*048c*/ 	.word	0x000029d0


	//   ....[14]....
        /*0490*/ 	.word	0x000029f0


	//   ....[15]....
        /*0494*/ 	.word	0x00002b20


	//   ....[16]....
        /*0498*/ 	.word	0x00002b50


	//   ....[17]....
        /*049c*/ 	.word	0x00002b60


	//   ....[18]....
        /*04a0*/ 	.word	0x00002b80


	//   ....[19]....
        /*04a4*/ 	.word	0x00002bc0


	//   ....[20]....
        /*04a8*/ 	.word	0x00002bf0


	//   ....[21]....
        /*04ac*/ 	.word	0x00002c30


	//   ....[22]....
        /*04b0*/ 	.word	0x00002c50


	//   ....[23]....
        /*04b4*/ 	.word	0x00002c70


	//   ....[24]....
        /*04b8*/ 	.word	0x00002d80


	//   ....[25]....
        /*04bc*/ 	.word	0x00002da0


	//   ....[26]....
        /*04c0*/ 	.word	0x00002db0


	//   ....[27]....
        /*04c4*/ 	.word	0x00002dd0


	//   ....[28]....
        /*04c8*/ 	.word	0x00002e10


	//   ....[29]....
        /*04cc*/ 	.word	0x00002e40


	//   ....[30]....
        /*04d0*/ 	.word	0x00002e80


	//   ....[31]....
        /*04d4*/ 	.word	0x00002ea0


	//   ....[32]....
        /*04d8*/ 	.word	0x00002ec0


	//   ....[33]....
        /*04dc*/ 	.word	0x00002fe0


	//   ....[34]....
        /*04e0*/ 	.word	0x00003000


	//   ....[35]....
        /*04e4*/ 	.word	0x00003010


	//   ....[36]....
        /*04e8*/ 	.word	0x00003030


	//   ....[37]....
        /*04ec*/ 	.word	0x00003070


	//   ....[38]....
        /*04f0*/ 	.word	0x000030a0


	//   ....[39]....
        /*04f4*/ 	.word	0x000030e0


	//   ....[40]....
        /*04f8*/ 	.word	0x00003100


	//   ....[41]....
        /*04fc*/ 	.word	0x00003120


	//   ....[42]....
        /*0500*/ 	.word	0x00003240


	//   ....[43]....
        /*0504*/ 	.word	0x00003270


	//   ....[44]....
        /*0508*/ 	.word	0x00003280


	//   ....[45]....
        /*050c*/ 	.word	0x000032a0


	//   ....[46]....
        /*0510*/ 	.word	0x000032e0


	//   ....[47]....
        /*0514*/ 	.word	0x00003310


	//   ....[48]....
        /*0518*/ 	.word	0x00003350


	//   ....[49]....
        /*051c*/ 	.word	0x00003370


	//   ....[50]....
        /*0520*/ 	.word	0x00003390


	//   ....[51]....
        /*0524*/ 	.word	0x000034a0


	//   ....[52]....
        /*0528*/ 	.word	0x000034c0


	//   ....[53]....
        /*052c*/ 	.word	0x000034d0


	//   ....[54]....
        /*0530*/ 	.word	0x000034f0


	//   ....[55]....
        /*0534*/ 	.word	0x00003530


	//   ....[56]....
        /*0538*/ 	.word	0x00003560


	//   ....[57]....
        /*053c*/ 	.word	0x000035a0


	//   ....[58]....
        /*0540*/ 	.word	0x000035c0


	//   ....[59]....
        /*0544*/ 	.word	0x000035e0


	//   ....[60]....
        /*0548*/ 	.word	0x00003700


	//   ....[61]....
        /*054c*/ 	.word	0x00003720


	//   ....[62]....
        /*0550*/ 	.word	0x00003730


	//   ....[63]....
        /*0554*/ 	.word	0x00003750


	//   ....[64]....
        /*0558*/ 	.word	0x00003790


	//   ....[65]....
        /*055c*/ 	.word	0x000037c0


	//   ....[66]....
        /*0560*/ 	.word	0x00003800


	//   ....[67]....
        /*0564*/ 	.word	0x00003820


	//   ....[68]....
        /*0568*/ 	.word	0x00003840


	//   ....[69]....
        /*056c*/ 	.word	0x00003940


	//   ....[70]....
        /*0570*/ 	.word	0x00003970


	//   ....[71]....
        /*0574*/ 	.word	0x00003980


	//   ....[72]....
        /*0578*/ 	.word	0x000039a0


	//   ....[73]....
        /*057c*/ 	.word	0x000039e0


	//   ....[74]....
        /*0580*/ 	.word	0x00003a10


	//   ....[75]....
        /*0584*/ 	.word	0x00003a50


	//   ....[76]....
        /*0588*/ 	.word	0x00003a70


	//   ....[77]....
        /*058c*/ 	.word	0x00003a90


	//   ....[78]....
        /*0590*/ 	.word	0x00003b80


	//   ....[79]....
        /*0594*/ 	.word	0x00003bb0


	//   ....[80]....
        /*0598*/ 	.word	0x00003bc0


	//   ....[81]....
        /*059c*/ 	.word	0x00003bf0


	//   ....[82]....
        /*05a0*/ 	.word	0x00003c10


	//   ....[83]....
        /*05a4*/ 	.word	0x00003c60


	//   ....[84]....
        /*05a8*/ 	.word	0x00003c80


	//   ....[85]....
        /*05ac*/ 	.word	0x00003cc0


	//   ....[86]....
        /*05b0*/ 	.word	0x00003ce0


	//   ....[87]....
        /*05b4*/ 	.word	0x00003de0


	//   ....[88]....
        /*05b8*/ 	.word	0x00003e30


	//   ....[89]....
        /*05bc*/ 	.word	0x00003e40


	//   ....[90]....
        /*05c0*/ 	.word	0x00003e90


	//   ....[91]....
        /*05c4*/ 	.word	0x00003ec0


	//   ....[92]....
        /*05c8*/ 	.word	0x00003ef0


	//   ....[93]....
        /*05cc*/ 	.word	0x00003f20


	//   ....[94]....
        /*05d0*/ 	.word	0x00003f50


	//   ....[95]....
        /*05d4*/ 	.word	0x00003f80


	//   ....[96]....
        /*05d8*/ 	.word	0x00004040


	//   ....[97]....
        /*05dc*/ 	.word	0x00004060


	//   ....[98]....
        /*05e0*/ 	.word	0x00004070


	//   ....[99]....
        /*05e4*/ 	.word	0x000040c0


	//   ....[100]....
        /*05e8*/ 	.word	0x000040f0


	//   ....[101]....
        /*05ec*/ 	.word	0x00004120


	//   ....[102]....
        /*05f0*/ 	.word	0x00004150


	//   ....[103]....
        /*05f4*/ 	.word	0x00004180


	//   ....[104]....
        /*05f8*/ 	.word	0x000041b0


	//   ....[105]....
        /*05fc*/ 	.word	0x000042d0


	//   ....[106]....
        /*0600*/ 	.word	0x000042e0


	//   ....[107]....
        /*0604*/ 	.word	0x000042f0


	//   ....[108]....
        /*0608*/ 	.word	0x00004350


	//   ....[109]....
        /*060c*/ 	.word	0x00004380


	//   ....[110]....
        /*0610*/ 	.word	0x000043b0


	//   ....[111]....
        /*0614*/ 	.word	0x000043e0


	//   ....[112]....
        /*0618*/ 	.word	0x00004410


	//   ....[113]....
        /*061c*/ 	.word	0x00004440


	//   ....[114]....
        /*0620*/ 	.word	0x00004530


	//   ....[115]....
        /*0624*/ 	.word	0x00004570


	//   ....[116]....
        /*0628*/ 	.word	0x00004580


	//   ....[117]....
        /*062c*/ 	.word	0x000045d0


	//   ....[118]....
        /*0630*/ 	.word	0x00004600


	//   ....[119]....
        /*0634*/ 	.word	0x00004630


	//   ....[120]....
        /*0638*/ 	.word	0x00004660


	//   ....[121]....
        /*063c*/ 	.word	0x00004690


	//   ....[122]....
        /*0640*/ 	.word	0x000046c0


	//   ....[123]....
        /*0644*/ 	.word	0x000047b0


	//   ....[124]....
        /*0648*/ 	.word	0x00004800


	//   ....[125]....
        /*064c*/ 	.word	0x00004810


	//   ....[126]....
        /*0650*/ 	.word	0x00004860


	//   ....[127]....
        /*0654*/ 	.word	0x00004890


	//   ....[128]....
        /*0658*/ 	.word	0x000048a0


	//   ....[129]....
        /*065c*/ 	.word	0x000048e0


	//   ....[130]....
        /*0660*/ 	.word	0x00004910


	//   ....[131]....
        /*0664*/ 	.word	0x00004940


	//   ....[132]....
        /*0668*/ 	.word	0x00004a30


	//   ....[133]....
        /*066c*/ 	.word	0x00004a90


	//   ....[134]....
        /*0670*/ 	.word	0x00004aa0


	//   ....[135]....
        /*0674*/ 	.word	0x00004af0


	//   ....[136]....
        /*0678*/ 	.word	0x00004b20


	//   ....[137]....
        /*067c*/ 	.word	0x00004b30


	//   ....[138]....
        /*0680*/ 	.word	0x00004b70


	//   ....[139]....
        /*0684*/ 	.word	0x00004ba0


	//   ....[140]....
        /*0688*/ 	.word	0x00004bd0


	//   ....[141]....
        /*068c*/ 	.word	0x00004cb0


	//   ....[142]....
        /*0690*/ 	.word	0x00004d10


	//   ....[143]....
        /*0694*/ 	.word	0x00004d20


	//   ....[144]....
        /*0698*/ 	.word	0x00004d70


	//   ....[145]....
        /*069c*/ 	.word	0x00004da0


	//   ....[146]....
        /*06a0*/ 	.word	0x00004db0


	//   ....[147]....
        /*06a4*/ 	.word	0x00004df0


	//   ....[148]....
        /*06a8*/ 	.word	0x00004e20


	//   ....[149]....
        /*06ac*/ 	.word	0x00004e50


	//   ....[150]....
        /*06b0*/ 	.word	0x00004f30


	//   ....[151]....
        /*06b4*/ 	.word	0x00004f90


	//   ....[152]....
        /*06b8*/ 	.word	0x00004fa0


	//   ....[153]....
        /*06bc*/ 	.word	0x00004ff0


	//   ....[154]....
        /*06c0*/ 	.word	0x00005020


	//   ....[155]....
        /*06c4*/ 	.word	0x00005050


	//   ....[156]....
        /*06c8*/ 	.word	0x00005080


	//   ....[157]....
        /*06cc*/ 	.word	0x000050b0


	//   ....[158]....
        /*06d0*/ 	.word	0x000050e0


	//   ....[159]....
        /*06d4*/ 	.word	0x000051b0


	//   ....[160]....
        /*06d8*/ 	.word	0x00005200


	//   ....[161]....
        /*06dc*/ 	.word	0x00005210


	//   ....[162]....
        /*06e0*/ 	.word	0x00005260


	//   ....[163]....
        /*06e4*/ 	.word	0x00005290


	//   ....[164]....
        /*06e8*/ 	.word	0x000052a0


	//   ....[165]....
        /*06ec*/ 	.word	0x000052e0


	//   ....[166]....
        /*06f0*/ 	.word	0x00005310


	//   ....[167]....
        /*06f4*/ 	.word	0x00005340


	//   ....[168]....
        /*06f8*/ 	.word	0x00005420


	//   ....[169]....
        /*06fc*/ 	.word	0x00005440


	//   ....[170]....
        /*0700*/ 	.word	0x00005450


	//   ....[171]....
        /*0704*/ 	.word	0x00005480


	//   ....[172]....
        /*0708*/ 	.word	0x000054a0


	//   ....[173]....
        /*070c*/ 	.word	0x000054f0


	//   ....[174]....
        /*0710*/ 	.word	0x00005520


	//   ....[175]....
        /*0714*/ 	.word	0x00005560


	//   ....[176]....
        /*0718*/ 	.word	0x00005590


	//   ....[177]....
        /*071c*/ 	.word	0x00005650


	//   ....[178]....
        /*0720*/ 	.word	0x00005b80


	//   ....[179]....
        /*0724*/ 	.word	0x00005ee0


	//   ....[180]....
        /*0728*/ 	.word	0x00005fa0


	//   ....[181]....
        /*072c*/ 	.word	0x00006060


	//   ....[182]....
        /*0730*/ 	.word	0x00006120


	//   ....[183]....
        /*0734*/ 	.word	0x000061e0


	//   ....[184]....
        /*0738*/ 	.word	0x000062a0


	//   ....[185]....
        /*073c*/ 	.word	0x00006360


	//   ....[186]....
        /*0740*/ 	.word	0x00006420


	//   ....[187]....
        /*0744*/ 	.word	0x000064e0


	//   ....[188]....
        /*0748*/ 	.word	0x000065a0


	//   ....[189]....
        /*074c*/ 	.word	0x00006660


	//   ....[190]....
        /*0750*/ 	.word	0x00006720


	//   ....[191]....
        /*0754*/ 	.word	0x000067e0


	//   ....[192]....
        /*0758*/ 	.word	0x000068a0


	//   ....[193]....
        /*075c*/ 	.word	0x00006960


	//   ....[194]....
        /*0760*/ 	.word	0x00006a20


	//   ....[195]....
        /*0764*/ 	.word	0x00006ae0


	//   ....[196]....
        /*0768*/ 	.word	0x00006ba0


	//   ....[197]....
        /*076c*/ 	.word	0x00006c60


	//   ....[198]....
        /*0770*/ 	.word	0x00006e80


	//   ....[199]....
        /*0774*/ 	.word	0x00006fb0


	//   ....[200]....
        /*0778*/ 	.word	0x000070e0


	//   ....[201]....
        /*077c*/ 	.word	0x00007210


	//   ....[202]....
        /*0780*/ 	.word	0x00007340


	//   ....[203]....
        /*0784*/ 	.word	0x00007470


	//   ....[204]....
        /*0788*/ 	.word	0x000075a0


	//   ....[205]....
        /*078c*/ 	.word	0x000076d0


	//   ....[206]....
        /*0790*/ 	.word	0x00007800


	//   ....[207]....
        /*0794*/ 	.word	0x00007930


	//   ....[208]....
        /*0798*/ 	.word	0x00007a60


	//   ....[209]....
        /*079c*/ 	.word	0x00007b80


	//   ....[210]....
        /*07a0*/ 	.word	0x00007c90


	//   ....[211]....
        /*07a4*/ 	.word	0x00007da0


	//   ....[212]....
        /*07a8*/ 	.word	0x00007eb0


	//   ....[213]....
        /*07ac*/ 	.word	0x00007fc0


	//   ....[214]....
        /*07b0*/ 	.word	0x000080d0


	//   ....[215]....
        /*07b4*/ 	.word	0x000081e0


	//   ....[216]....
        /*07b8*/ 	.word	0x000082e0


	//   ....[217]....
        /*07bc*/ 	.word	0x00008350


	//   ....[218]....
        /*07c0*/ 	.word	0x000083c0


	//   ....[219]....
        /*07c4*/ 	.word	0x00008430


	//   ....[220]....
        /*07c8*/ 	.word	0x000084a0


	//   ....[221]....
        /*07cc*/ 	.word	0x00008510


	//----- nvinfo : EIATTR_VRC_CTA_INIT_COUNT
	.align		4
.L_122:
        /*07d0*/ 	.byte	0x02, 0x4a
	.zero		1
	.zero		1


	//----- nvinfo : EIATTR_EXIT_INSTR_OFFSETS
	.align		4
        /*07d4*/ 	.byte	0x04, 0x1c
        /*07d6*/ 	.short	(.L_124 - .L_123)


	//   ....[0]....
.L_123:
        /*07d8*/ 	.word	0x00001d40


	//   ....[1]....
        /*07dc*/ 	.word	0x00002160


	//   ....[2]....
        /*07e0*/ 	.word	0x00002180


	//   ....[3]....
        /*07e4*/ 	.word	0x00006c70


	//   ....[4]....
        /*07e8*/ 	.word	0x000082f0


	//----- nvinfo : EIATTR_MAX_THREADS
	.align		4
.L_124:
        /*07ec*/ 	.byte	0x04, 0x05
        /*07ee*/ 	.short	(.L_126 - .L_125)
.L_125:
        /*07f0*/ 	.word	0x00000180
        /*07f4*/ 	.word	0x00000001
        /*07f8*/ 	.word	0x00000001


	//----- nvinfo : EIATTR_CRS_STACK_SIZE
	.align		4
.L_126:
        /*07fc*/ 	.byte	0x04, 0x1e
        /*07fe*/ 	.short	(.L_128 - .L_127)
.L_127:
        /*0800*/ 	.word	0x00000000


	//----- nvinfo : EIATTR_CBANK_PARAM_SIZE
	.align		4
.L_128:
        /*0804*/ 	.byte	0x03, 0x19
        /*0806*/ 	.short	0x004d


	//----- nvinfo : EIATTR_PARAM_CBANK
	.align		4
        /*0808*/ 	.byte	0x04, 0x0a
        /*080a*/ 	.short	(.L_130 - .L_129)
	.align		4
.L_129:
        /*080c*/ 	.word	index@(.nv.constant0._ZN3cub18CUB_300001_SM_10006detail10radix_sort29DeviceRadixSortOnesweepKernelINS1_5radix10policy_hubIiNS0_8NullTypeEyE10Policy1000ELNS0_9SortOrderE0EiS6_yiiNS1_21identity_decomposer_tEEEvPT5_SC_PT3_PKSD_PT1_PKSH_PT2_PKSL_T4_iiT6_)
        /*0810*/ 	.short	0x0380
        /*0812*/ 	.short	0x004d


	//----- nvinfo : EIATTR_SW_WAR
	.align		4
.L_130:
        /*0814*/ 	.byte	0x04, 0x36
        /*0816*/ 	.short	(.L_132 - .L_131)
.L_131:
        /*0818*/ 	.word	0x00000008
.L_132:


//--------------------- .nv.info._ZN3cub18CUB_300001_SM_10006detail10radix_sort33DeviceRadixSortExclusiveSumKernelINS1_5radix10policy_hubIiNS0_8NullTypeEyE10Policy1000EyEEvPT0_ --------------------------
	.section	.nv.info._ZN3cub18CUB_300001_SM_10006detail10radix_sort33DeviceRadixSortExclusiveSumKernelINS1_5radix10policy_hubIiNS0_8NullTypeEyE10Policy1000EyEEvPT0_,"",@"SHT_CUDA_INFO"
	.sectionflags	@""
	.align	4


	//----- nvinfo : EIATTR_CUDA_API_VERSION
	.align		4
        /*0000*/ 	.byte	0x04, 0x37
        /*0002*/ 	.short	(.L_134 - .L_133)
.L_133:
        /*0004*/ 	.word	0x00000082


	//----- nvinfo : EIATTR_KPARAM_INFO
	.align		4
.L_134:
        /*0008*/ 	.byte	0x04, 0x17
        /*000a*/ 	.short	(.L_136 - .L_135)
.L_135:
        /*000c*/ 	.word	0x00000000
        /*0010*/ 	.short	0x0000
        /*0012*/ 	.short	0x0000
        /*0014*/ 	.byte	0x00, 0xf5, 0x21, 0x00


	//----- nvinfo : EIATTR_SPARSE_MMA_MASK
	.align		4
.L_136:
        /*0018*/ 	.byte	0x03, 0x50
        /*001a*/ 	.short	0x0000


	//----- nvinfo : EIATTR_MAXREG_COUNT
	.align		4
        /*001c*/ 	.byte	0x03, 0x1b
        /*001e*/ 	.short	0x00ff


	//----- nvinfo : EIATTR_NUM_BARRIERS
	.align		4
        /*0020*/ 	.byte	0x02, 0x4c
        /*0022*/ 	.byte	0x01
	.zero		1


	//----- nvinfo : EIATTR_MERCURY_ISA_VERSION
	.align		4
        /*0024*/ 	.byte	0x03, 0x5f
        /*0026*/ 	.short	0x0101


	//----- nvinfo : EIATTR_COOP_GROUP_MASK_REGIDS
	.align		4
        /*0028*/ 	.byte	0x04, 0x29
        /*002a*/ 	.short	(.L_138 - .L_137)


	//   ....[0]....
.L_137:
        /*002c*/ 	.word	0xffffffff


	//   ....[1]....
        /*0030*/ 	.word	0xffffffff


	//   ....[2]....
        /*0034*/ 	.word	0xffffffff


	//   ....[3]....
        /*0038*/ 	.word	0xffffffff


	//   ....[4]....
        /*003c*/ 	.word	0xffffffff


	//   ....[5]....
        /*0040*/ 	.word	0xffffffff


	//   ....[6]....
        /*0044*/ 	.word	0xffffffff


	//   ....[7]....
        /*0048*/ 	.word	0xffffffff


	//   ....[8]....
        /*004c*/ 	.word	0xffffffff


	//   ....[9]....
        /*0050*/ 	.word	0xffffffff


	//   ....[10]....
        /*0054*/ 	.word	0x05000015


	//   ....[11]....
        /*0058*/ 	.word	0x05000015


	//   ....[12]....
        /*005c*/ 	.word	0x05000015


	//   ....[13]....
        /*0060*/ 	.word	0x05000015


	//   ....[14]....
        /*0064*/ 	.word	0x05000015


	//   ....[15]....
        /*0068*/ 	.word	0x05000015


	//   ....[16]....
        /*006c*/ 	.word	0x05000015


	//   ....[17]....
        /*0070*/ 	.word	0x05000015


	//   ....[18]....
        /*0074*/ 	.word	0x05000015


	//   ....[19]....
        /*0078*/ 	.word	0x05000015


	//----- nvinfo : EIATTR_COOP_GROUP_INSTR_OFFSETS
	.align		4
.L_138:
        /*007c*/ 	.byte	0x04, 0x28
        /*007e*/ 	.short	(.L_140 - .L_139)


	//   ....[0]....
.L_139:
        /*0080*/ 	.word	0x00000250


	//   ....[1]....
        /*0084*/ 	.word	0x00000260


	//   ....[2]....
        /*0088*/ 	.word	0x000002a0


	//   ....[3]....
        /*008c*/ 	.word	0x000002c0


	//   ....[4]....
        /*0090*/ 	.word	0x00000310


	//   ....[5]....
        /*0094*/ 	.word	0x00000320


	//   ....[6]....
        /*0098*/ 	.word	0x00000360


	//   ....[7]....
        /*009c*/ 	.word	0x00000380


	//   ....[8]....
        /*00a0*/ 	.word	0x000003d0


	//   ....[9]....
        /*00a4*/ 	.word	0x000003e0


	//   ....[10]....
        /*00a8*/ 	.word	0x00000660


	//   ....[11]....
        /*00ac*/ 	.word	0x000006b0


	//   ....[12]....
        /*00b0*/ 	.word	0x00000740


	//   ....[13]....
        /*00b4*/ 	.word	0x00000790


	//   ....[14]....
        /*00b8*/ 	.word	0x00000820


	//   ....[15]....
        /*00bc*/ 	.word	0x00000870


	//   ....[16]....
        /*00c0*/ 	.word	0x00000900


	//   ....[17]....
        /*00c4*/ 	.word	0x00000950


	//   ....[18]....
        /*00c8*/ 	.word	0x000009e0


	//   ....[19]....
        /*00cc*/ 	.word	0x00000a30


	//----- nvinfo : EIATTR_VRC_CTA_INIT_COUNT
	.align		4
.L_140:
        /*00d0*/ 	.byte	0x02, 0x4a
	.zero		1
	.zero		1


	//----- nvinfo : EIATTR_EXIT_INSTR_OFFSETS
	.align		4
        /*00d4*/ 	.byte	0x04, 0x1c
        /*00d6*/ 	.short	(.L_142 - .L_141)


	//   ....[0]....
.L_141:
        /*00d8*/ 	.word	0x000005d0


	//   ....[1]....
        /*00dc*/ 	.word	0x00000600


	//----- nvinfo : EIATTR_CRS_STACK_SIZE
	.align		4
.L_142:
        /*00e0*/ 	.byte	0x04, 0x1e
        /*00e2*/ 	.short	(.L_144 - .L_143)
.L_143:
        /*00e4*/ 	.word	0x00000000


	//----- nvinfo : EIATTR_CBANK_PARAM_SIZE
	.align		4
.L_144:
        /*00e8*/ 	.byte	0x03, 0x19
        /*00ea*/ 	.short	0x0008


	//----- nvinfo : EIATTR_PARAM_CBANK
	.align		4
        /*00ec*/ 	.byte	0x04, 0x0a
        /*00ee*/ 	.short	(.L_146 - .L_145)
	.align		4
.L_145:
        /*00f0*/ 	.word	index@(.nv.constant0._ZN3cub18CUB_300001_SM_10006detail10radix_sort33DeviceRadixSortExclusiveSumKernelINS1_5radix10policy_hubIiNS0_8NullTypeEyE10Policy1000EyEEvPT0_)
        /*00f4*/ 	.short	0x0380
        /*00f6*/ 	.short	0x0008


	//----- nvinfo : EIATTR_SW_WAR
	.align		4
.L_146:
        /*00f8*/ 	.byte	0x04, 0x36
        /*00fa*/ 	.short	(.L_148 - .L_147)
.L_147:
        /*00fc*/ 	.word	0x00000008
.L_148:


//--------------------- .nv.info._ZN3cub18CUB_300001_SM_10006detail10radix_sort30DeviceRadixSortHistogramKernelINS1_5radix10policy_hubIiNS0_8NullTypeEyE10Policy1000ELNS0_9SortOrderE0EiyNS1_21identity_decomposer_tEEEvPT2_PKT1_SB_iiT3_ --------------------------
	.section	.nv.info._ZN3cub18CUB_300001_SM_10006detail10radix_sort30DeviceRadixSortHistogramKernelINS1_5radix10policy_hubIiNS0_8NullTypeEyE10Policy1000ELNS0_9SortOrderE0EiyNS1_21identity_decomposer_tEEEvPT2_PKT1_SB_iiT3_,"",@"SHT_CUDA_INFO"
	.sectionflags	@""
	.align	4


	//----- nvinfo : EIATTR_CUDA_API_VERSION
	.align		4
        /*0000*/ 	.byte	0x04, 0x37
        /*0002*/ 	.short	(.L_150 - .L_149)
.L_149:
        /*0004*/ 	.word	0x00000082


	//----- nvinfo : EIATTR_KPARAM_INFO
	.align		4
.L_150:
        /*0008*/ 	.byte	0x04, 0x17
        /*000a*/ 	.short	(.L_152 - .L_151)
.L_151:
        /*000c*/ 	.word	0x00000000
        /*0010*/ 	.short	0x0005
        /*0012*/ 	.short	0x0020
        /*0014*/ 	.byte	0x00, 0xf0, 0x05, 0x00


	//----- nvinfo : EIATTR_KPARAM_INFO
	.align		4
.L_152:
        /*0018*/ 	.byte	0x04, 0x17
        /*001a*/ 	.short	(.L_154 - .L_153)
.L_153:
        /*001c*/ 	.word	0x00000000
        /*0020*/ 	.short	0x0004
        /*0022*/ 	.short	0x001c
        /*0024*/ 	.byte	0x00, 0xf0, 0x11, 0x00


	//----- nvinfo : EIATTR_KPARAM_INFO
	.align		4
.L_154:
        /*0028*/ 	.byte	0x04, 0x17
        /*002a*/ 	.short	(.L_156 - .L_155)
.L_155:
        /*002c*/ 	.word	0x00000000
        /*0030*/ 	.short	0x0003
        /*0032*/ 	.short	0x0018
        /*0034*/ 	.byte	0x00, 0xf0, 0x11, 0x00


	//----- nvinfo : EIATTR_KPARAM_INFO
	.align		4
.L_156:
        /*0038*/ 	.byte	0x04, 0x17
        /*003a*/ 	.short	(.L_158 - .L_157)
.L_157:
        /*003c*/ 	.word	0x00000000
        /*0040*/ 	.short	0x0002
        /*0042*/ 	.short	0x0010
        /*0044*/ 	.byte	0x00, 0xf0, 0x21, 0x00


	//----- nvinfo : EIATTR_KPARAM_INFO
	.align		4
.L_158:
        /*0048*/ 	.byte	0x04, 0x17
        /*004a*/ 	.short	(.L_160 - .L_159)
.L_159:
        /*004c*/ 	.word	0x00000000
        /*0050*/ 	.short	0x0001
        /*0052*/ 	.short	0x0008
        /*0054*/ 	.byte	0x00, 0xf5, 0x21, 0x00


	//----- nvinfo : EIATTR_KPARAM_INFO
	.align		4
.L_160:
        /*0058*/ 	.byte	0x04, 0x17
        /*005a*/ 	.short	(.L_162 - .L_161)
.L_161:
        /*005c*/ 	.word	0x00000000
        /*0060*/ 	.short	0x0000
        /*0062*/ 	.short	0x0000
        /*0064*/ 	.byte	0x00, 0xf5, 0x21, 0x00


	//----- nvinfo : EIATTR_SPARSE_MMA_MASK
	.align		4
.L_162:
        /*0068*/ 	.byte	0x03, 0x50
        /*006a*/ 	.short	0x0000


	//----- nvinfo : EIATTR_MAXREG_COUNT
	.align		4
        /*006c*/ 	.byte	0x03, 0x1b
        /*006e*/ 	.short	0x00ff


	//----- nvinfo : EIATTR_NUM_BARRIERS
	.align		4
        /*0070*/ 	.byte	0x02, 0x4c
        /*0072*/ 	.byte	0x01
	.zero		1


	//----- nvinfo : EIATTR_MERCURY_ISA_VERSION
	.align		4
        /*0074*/ 	.byte	0x03, 0x5f
        /*0076*/ 	.short	0x0101


	//----- nvinfo : EIATTR_VRC_CTA_INIT_COUNT
	.align		4
        /*0078*/ 	.byte	0x02, 0x4a
	.zero		1
	.zero		1


	//----- nvinfo : EIATTR_EXIT_INSTR_OFFSETS
	.align		4
        /*007c*/ 	.byte	0x04, 0x1c
        /*007e*/ 	.short	(.L_164 - .L_163)


	//   ....[0]....
.L_163:
        /*0080*/ 	.word	0x00000040


	//   ....[1]....
        /*0084*/ 	.word	0x00002ee0


	//----- nvinfo : EIATTR_MAX_THREADS
	.align		4
.L_164:
        /*0088*/ 	.byte	0x04, 0x05
        /*008a*/ 	.short	(.L_166 - .L_165)
.L_165:
        /*008c*/ 	.word	0x00000080
        /*0090*/ 	.word	0x00000001
        /*0094*/ 	.word	0x00000001


	//----- nvinfo : EIATTR_CRS_STACK_SIZE
	.align		4
.L_166:
        /*0098*/ 	.byte	0x04, 0x1e
        /*009a*/ 	.short	(.L_168 - .L_167)
.L_167:
        /*009c*/ 	.word	0x00000000


	//----- nvinfo : EIATTR_CBANK_PARAM_SIZE
	.align		4
.L_168:
        /*00a0*/ 	.byte	0x03, 0x19
        /*00a2*/ 	.short	0x0021


	//----- nvinfo : EIATTR_PARAM_CBANK
	.align		4
        /*00a4*/ 	.byte	0x04, 0x0a
        /*00a6*/ 	.short	(.L_170 - .L_169)
	.align		4
.L_169:
        /*00a8*/ 	.word	index@(.nv.constant0._ZN3cub18CUB_300001_SM_10006detail10radix_sort30DeviceRadixSortHistogramKernelINS1_5radix10policy_hubIiNS0_8NullTypeEyE10Policy1000ELNS0_9SortOrderE0EiyNS1_21identity_decomposer_tEEEvPT2_PKT1_SB_iiT3_)
        /*00ac*/ 	.short	0x0380
        /*00ae*/ 	.short	0x0021


	//----- nvinfo : EIATTR_SW_WAR
	.align		4
.L_170:
        /*00b0*/ 	.byte	0x04, 0x36
        /*00b2*/ 	.short	(.L_172 - .L_171)
.L_171:
        /*00b4*/ 	.word	0x00000008
.L_172:


//--------------------- .nv.info._ZN3cub18CUB_300001_SM_10006detail10radix_sort31DeviceRadixSortSingleTileKernelINS1_5radix10policy_hubIiNS0_8NullTypeEyE10Policy1000ELNS0_9SortOrderE0EiS6_yNS1_21identity_decomposer_tEEEvPKT1_PSB_PKT2_PSF_T3_iiT4_ --------------------------
	.section	.nv.info._ZN3cub18CUB_300001_SM_10006detail10radix_sort31DeviceRadixSortSingleTileKernelINS1_5radix10policy_hubIiNS0_8NullTypeEyE10Policy1000ELNS0_9SortOrderE0EiS6_yNS1_21identity_decomposer_tEEEvPKT1_PSB_PKT2_PSF_T3_iiT4_,"",@"SHT_CUDA_INFO"
	.sectionflags	@""
	.align	4


	//----- nvinfo : EIATTR_CUDA_API_VERSION
	.align		4
        /*0000*/ 	.byte	0x04, 0x37
        /*0002*/ 	.short	(.L_174 - .L_173)
.L_173:
        /*0004*/ 	.word	0x00000082


	//----- nvinfo : EIATTR_KPARAM_INFO
	.align		4
.L_174:
        /*0008*/ 	.byte	0x04, 0x17
        /*000a*/ 	.short	(.L_176 - .L_175)
.L_175:
        /*000c*/ 	.word	0x00000000
        /*0010*/ 	.short	0x0007
        /*0012*/ 	.short	0x0030
        /*0014*/ 	.byte	0x00, 0xf0, 0x05, 0x00


	//----- nvinfo : EIATTR_KPARAM_INFO
	.align		4
.L_176:
        /*0018*/ 	.byte	0x04, 0x17
        /*001a*/ 	.short	(.L_178 - .L_177)
.L_177:
        /*001c*/ 	.word	0x00000000
        /*0020*/ 	.short	0x0006
        /*0022*/ 	.short	0x002c
        /*0024*/ 	.byte	0x00, 0xf0, 0x11, 0x00


	//----- nvinfo : EIATTR_KPARAM_INFO
	.align		4
.L_178:
        /*0028*/ 	.byte	0x04, 0x17
        /*002a*/ 	.short	(.L_180 - .L_179)
.L_179:
        /*002c*/ 	.word	0x00000000
        /*0030*/ 	.short	0x0005
        /*0032*/ 	.short	0x0028
        /*0034*/ 	.byte	0x00, 0xf0, 0x11, 0x00


	//----- nvinfo : EIATTR_KPARAM_INFO
	.align		4
.L_180:
        /*0038*/ 	.byte	0x04, 0x17
        /*003a*/ 	.short	(.L_182 - .L_181)
.L_181:
        /*003c*/ 	.word	0x00000000
        /*0040*/ 	.short	0x0004
        /*0042*/ 	.short	0x0020
        /*0044*/ 	.byte	0x00, 0xf0, 0x21, 0x00


	//----- nvinfo : EIATTR_KPARAM_INFO
	.align		4
.L_182:
        /*0048*/ 	.byte	0x04, 0x17
        /*004a*/ 	.short	(.L_184 - .L_183)
.L_183:
        /*004c*/ 	.word	0x00000000
        /*0050*/ 	.short	0x0003
        /*0052*/ 	.short	0x0018
        /*0054*/ 	.byte	0x00, 0xf5, 0x21, 0x00


	//----- nvinfo : EIATTR_KPARAM_INFO
	.align		4
.L_184:
        /*0058*/ 	.byte	0x04, 0x17
        /*005a*/ 	.short	(.L_186 - .L_185)
.L_185:
        /*005c*/ 	.word	0x00000000
        /*0060*/ 	.short	0x0002
        /*0062*/ 	.short	0x0010
        /*0064*/ 	.byte	0x00, 0xf5, 0x21, 0x00


	//----- nvinfo : EIATTR_KPARAM_INFO
	.align		4
.L_186:
        /*0068*/ 	.byte	0x04, 0x17
        /*006a*/ 	.short	(.L_188 - .L_187)
.L_187:
        /*006c*/ 	.word	0x00000000
        /*0070*/ 	.short	0x0001
        /*0072*/ 	.short	0x0008
        /*0074*/ 	.byte	0x00, 0xf5, 0x21, 0x00


	//----- nvinfo : EIATTR_KPARAM_INFO
	.align		4
.L_188:
        /*0078*/ 	.byte	0x04, 0x17
        /*007a*/ 	.short	(.L_190 - .L_189)
.L_189:
        /*007c*/ 	.word	0x00000000
        /*0080*/ 	.short	0x0000
        /*0082*/ 	.short	0x0000
        /*0084*/ 	.byte	0x00, 0xf5, 0x21, 0x00


	//----- nvinfo : EIATTR_SPARSE_MMA_MASK
	.align		4
.L_190:
        /*0088*/ 	.byte	0x03, 0x50
        /*008a*/ 	.short	0x0000


	//----- nvinfo : EIATTR_MAXREG_COUNT
	.align		4
        /*008c*/ 	.byte	0x03, 0x1b
        /*008e*/ 	.short	0x00ff


	//----- nvinfo : EIATTR_NUM_BARRIERS
	.align		4
        /*0090*/ 	.byte	0x02, 0x4c
        /*0092*/ 	.byte	0x01
	.zero		1


	//----- nvinfo : EIATTR_MERCURY_ISA_VERSION
	.align		4
        /*0094*/ 	.byte	0x03, 0x5f
        /*0096*/ 	.short	0x0101


	//----- nvinfo : EIATTR_COOP_GROUP_MASK_REGIDS
	.align		4
        /*0098*/ 	.byte	0x04, 0x29
        /*009a*/ 	.short	(.L_192 - .L_191)


	//   ....[0]....
.L_191:
        /*009c*/ 	.word	0xffffffff


	//   ....[1]....
        /*00a0*/ 	.word	0xffffffff


	//   ....[2]....
        /*00a4*/ 	.word	0xffffffff


	//   ....[3]....
        /*00a8*/ 	.word	0xffffffff


	//   ....[4]....
        /*00ac*/ 	.word	0xffffffff


	//----- nvinfo : EIATTR_COOP_GROUP_INSTR_OFFSETS
	.align		4
.L_192:
        /*00b0*/ 	.byte	0x04, 0x28
        /*00b2*/ 	.short	(.L_194 - .L_193)


	//   ....[0]....
.L_193:
        /*00b4*/ 	.word	0x000019f0


	//   ....[1]....
        /*00b8*/ 	.word	0x00001a10


	//   ....[2]....
        /*00bc*/ 	.word	0x00001a30


	//   ....[3]....
        /*00c0*/ 	.word	0x00001a50


	//   ....[4]....
        /*00c4*/ 	.word	0x00001a70


	//----- nvinfo : EIATTR_VRC_CTA_INIT_COUNT
	.align		4
.L_194:
        /*00c8*/ 	.byte	0x02, 0x4a
	.zero		1
	.zero		1


	//----- nvinfo : EIATTR_EXIT_INSTR_OFFSETS
	.align		4
        /*00cc*/ 	.byte	0x04, 0x1c
        /*00ce*/ 	.short	(.L_196 - .L_195)


	//   ....[0]....
.L_195:
        /*00d0*/ 	.word	0x000030e0


	//   ....[1]....
        /*00d4*/ 	.word	0x00003120


	//----- nvinfo : EIATTR_MAX_THREADS
	.align		4
.L_196:
        /*00d8*/ 	.byte	0x04, 0x05
        /*00da*/ 	.short	(.L_198 - .L_197)
.L_197:
        /*00dc*/ 	.word	0x00000100
        /*00e0*/ 	.word	0x00000001
        /*00e4*/ 	.word	0x00000001


	//----- nvinfo : EIATTR_CBANK_PARAM_SIZE
	.align		4
.L_198:
        /*00e8*/ 	.byte	0x03, 0x19
        /*00ea*/ 	.short	0x0031


	//----- nvinfo : EIATTR_PARAM_CBANK
	.align		4
        /*00ec*/ 	.byte	0x04, 0x0a
        /*00ee*/ 	.short	(.L_200 - .L_199)
	.align		4
.L_199:
        /*00f0*/ 	.word	index@(.nv.constant0._ZN3cub18CUB_300001_SM_10006detail10radix_sort31DeviceRadixSortSingleTileKernelINS1_5radix10policy_hubIiNS0_8NullTypeEyE10Policy1000ELNS0_9SortOrderE0EiS6_yNS1_21identity_decomposer_tEEEvPKT1_PSB_PKT2_PSF_T3_iiT4_)
        /*00f4*/ 	.short	0x0380
        /*00f6*/ 	.short	0x0031


	//----- nvinfo : EIATTR_SW_WAR
	.align		4
.L_200:
        /*00f8*/ 	.byte	0x04, 0x36
        /*00fa*/ 	.short	(.L_202 - .L_201)
.L_201:
        /*00fc*/ 	.word	0x00000008
.L_202:


//--------------------- .nv.info._ZN3cub18CUB_300001_SM_10006detail11EmptyKernelIvEEvv --------------------------
	.section	.nv.info._ZN3cub18CUB_300001_SM_10006detail11EmptyKernelIvEEvv,"",@"SHT_CUDA_INFO"
	.sectionflags	@""
	.align	4


	//----- nvinfo : EIATTR_CUDA_API_VERSION
	.align		4
        /*0000*/ 	.byte	0x04, 0x37
        /*0002*/ 	.short	(.L_204 - .L_203)
.L_203:
        /*0004*/ 	.word	0x00000082


	//----- nvinfo : EIATTR_SPARSE_MMA_MASK
	.align		4
.L_204:
        /*0008*/ 	.byte	0x03, 0x50
        /*000a*/ 	.short	0x0000


	//----- nvinfo : EIATTR_MAXREG_COUNT
	.align		4
        /*000c*/ 	.byte	0x03, 0x1b
        /*000e*/ 	.short	0x00ff


	//----- nvinfo : EIATTR_MERCURY_ISA_VERSION
	.align		4
        /*0010*/ 	.byte	0x03, 0x5f
        /*0012*/ 	.short	0x0101


	//----- nvinfo : EIATTR_VRC_CTA_INIT_COUNT
	.align		4
        /*0014*/ 	.byte	0x02, 0x4a
	.zero		1
	.zero		1


	//----- nvinfo : EIATTR_EXIT_INSTR_OFFSETS
	.align		4
        /*0018*/ 	.byte	0x04, 0x1c
        /*001a*/ 	.short	(.L_206 - .L_205)


	//   ....[0]....
.L_205:
        /*001c*/ 	.word	0x00000010


	//----- nvinfo : EIATTR_SW_WAR
	.align		4
.L_206:
        /*0020*/ 	.byte	0x04, 0x36
        /*0022*/ 	.short	(.L_208 - .L_207)
.L_207:
        /*0024*/ 	.word	0x00000008
.L_208:


//--------------------- .nv.info._Z27bitonicGlobalMergeOptimizedPiiii --------------------------
	.section	.nv.info._Z27bitonicGlobalMergeOptimizedPiiii,"",@"SHT_CUDA_INFO"
	.sectionflags	@""
	.align	4


	//----- nvinfo : EIATTR_CUDA_API_VERSION
	.align		4
        /*0000*/ 	.byte	0x04, 0x37
        /*0002*/ 	.short	(.L_210 - .L_209)
.L_209:
        /*0004*/ 	.word	0x00000082


	//----- nvinfo : EIATTR_KPARAM_INFO
	.align		4
.L_210:
        /*0008*/ 	.byte	0x04, 0x17
        /*000a*/ 	.short	(.L_212 - .L_211)
.L_211:
        /*000c*/ 	.word	0x00000000
        /*0010*/ 	.short	0x0003
        /*0012*/ 	.short	0x0010
        /*0014*/ 	.byte	0x00, 0xf0, 0x11, 0x00


	//----- nvinfo : EIATTR_KPARAM_INFO
	.align		4
.L_212:
        /*0018*/ 	.byte	0x04, 0x17
        /*001a*/ 	.short	(.L_214 - .L_213)
.L_213:
        /*001c*/ 	.word	0x00000000
        /*0020*/ 	.short	0x0002
        /*0022*/ 	.short	0x000c
        /*0024*/ 	.byte	0x00, 0xf0, 0x11, 0x00


	//----- nvinfo : EIATTR_KPARAM_INFO
	.align		4
.L_214:
        /*0028*/ 	.byte	0x04, 0x17
        /*002a*/ 	.short	(.L_216 - .L_215)
.L_215:
        /*002c*/ 	.word	0x00000000
        /*0030*/ 	.short	0x0001
        /*0032*/ 	.short	0x0008
        /*0034*/ 	.byte	0x00, 0xf0, 0x11, 0x00


	//----- nvinfo : EIATTR_KPARAM_INFO
	.align		4
.L_216:
        /*0038*/ 	.byte	0x04, 0x17
        /*003a*/ 	.short	(.L_218 - .L_217)
.L_217:
        /*003c*/ 	.word	0x00000000
        /*0040*/ 	.short	0x0000
        /*0042*/ 	.short	0x0000
        /*0044*/ 	.byte	0x00, 0xf5, 0x21, 0x00


	//----- nvinfo : EIATTR_SPARSE_MMA_MASK
	.align		4
.L_218:
        /*0048*/ 	.byte	0x03, 0x50
        /*004a*/ 	.short	0x0000


	//----- nvinfo : EIATTR_MAXREG_COUNT
	.align		4
        /*004c*/ 	.byte	0x03, 0x1b
        /*004e*/ 	.short	0x00ff


	//----- nvinfo : EIATTR_MERCURY_ISA_VERSION
	.align		4
        /*0050*/ 	.byte	0x03, 0x5f
        /*0052*/ 	.short	0x0101


	//----- nvinfo : EIATTR_VRC_CTA_INIT_COUNT
	.align		4
        /*0054*/ 	.byte	0x02, 0x4a
	.zero		1
	.zero		1


	//----- nvinfo : EIATTR_EXIT_INSTR_OFFSETS
	.align		4
        /*0058*/ 	.byte	0x04, 0x1c
        /*005a*/ 	.short	(.L_220 - .L_219)


	//   ....[0]....
.L_219:
        /*005c*/ 	.word	0x000000d0


	//   ....[1]....
        /*0060*/ 	.word	0x00000170


	//   ....[2]....
        /*0064*/ 	.word	0x000001a0


	//----- nvinfo : EIATTR_CBANK_PARAM_SIZE
	.align		4
.L_220:
        /*0068*/ 	.byte	0x03, 0x19
        /*006a*/ 	.short	0x0014


	//----- nvinfo : EIATTR_PARAM_CBANK
	.align		4
        /*006c*/ 	.byte	0x04, 0x0a
        /*006e*/ 	.short	(.L_222 - .L_221)
	.align		4
.L_221:
        /*0070*/ 	.word	index@(.nv.constant0._Z27bitonicGlobalMergeOptimizedPiiii)
        /*0074*/ 	.short	0x0380
        /*0076*/ 	.short	0x0014


	//----- nvinfo : EIATTR_SW_WAR
	.align		4
.L_222:
        /*0078*/ 	.byte	0x04, 0x36
        /*007a*/ 	.short	(.L_224 - .L_223)
.L_223:
        /*007c*/ 	.word	0x00000008
.L_224:


//--------------------- .nv.info._Z22bitonicSharedMultiStepPiii --------------------------
	.section	.nv.info._Z22bitonicSharedMultiStepPiii,"",@"SHT_CUDA_INFO"
	.sectionflags	@""
	.align	4


	//----- nvinfo : EIATTR_CUDA_API_VERSION
	.align		4
        /*0000*/ 	.byte	0x04, 0x37
        /*0002*/ 	.short	(.L_226 - .L_225)
.L_225:
        /*0004*/ 	.word	0x00000082


	//----- nvinfo : EIATTR_KPARAM_INFO
	.align		4
.L_226:
        /*0008*/ 	.byte	0x04, 0x17
        /*000a*/ 	.short	(.L_228 - .L_227)
.L_227:
        /*000c*/ 	.word	0x00000000
        /*0010*/ 	.short	0x0002
        /*0012*/ 	.short	0x000c
        /*0014*/ 	.byte	0x00, 0xf0, 0x11, 0x00


	//----- nvinfo : EIATTR_KPARAM_INFO
	.align		4
.L_228:
        /*0018*/ 	.byte	0x04, 0x17
        /*001a*/ 	.short	(.L_230 - .L_229)
.L_229:
        /*001c*/ 	.word	0x00000000
        /*0020*/ 	.short	0x0001
        /*0022*/ 	.short	0x0008
        /*0024*/ 	.byte	0x00, 0xf0, 0x11, 0x00


	//----- nvinfo : EIATTR_KPARAM_INFO
	.align		4
.L_230:
        /*0028*/ 	.byte	0x04, 0x17
        /*002a*/ 	.short	(.L_232 - .L_231)
.L_231:
        /*002c*/ 	.word	0x00000000
        /*0030*/ 	.short	0x0000
        /*0032*/ 	.short	0x0000
        /*0034*/ 	.byte	0x00, 0xf5, 0x21, 0x00


	//----- nvinfo : EIATTR_SPARSE_MMA_MASK
	.align		4
.L_232:
        /*0038*/ 	.byte	0x03, 0x50
        /*003a*/ 	.short	0x0000


	//----- nvinfo : EIATTR_MAXREG_COUNT
	.align		4
        /*003c*/ 	.byte	0x03, 0x1b
        /*003e*/ 	.short	0x00ff


	//----- nvinfo : EIATTR_NUM_BARRIERS
	.align		4
        /*0040*/ 	.byte	0x02, 0x4c
        /*0042*/ 	.byte	0x01
	.zero		1


	//----- nvinfo : EIATTR_MERCURY_ISA_VERSION
	.align		4
        /*0044*/ 	.byte	0x03, 0x5f
        /*0046*/ 	.short	0x0101


	//----- nvinfo : EIATTR_VRC_CTA_INIT_COUNT
	.align		4
        /*0048*/ 	.byte	0x02, 0x4a
	.zero		1
	.zero		1


	//----- nvinfo : EIATTR_EXIT_INSTR_OFFSETS
	.align		4
        /*004c*/ 	.byte	0x04, 0x1c
        /*004e*/ 	.short	(.L_234 - .L_233)


	//   ....[0]....
.L_233:
        /*0050*/ 	.word	0x000008b0


	//   ....[1]....
        /*0054*/ 	.word	0x00000900


	//----- nvinfo : EIATTR_CBANK_PARAM_SIZE
	.align		4
.L_234:
        /*0058*/ 	.byte	0x03, 0x19
        /*005a*/ 	.short	0x0010


	//----- nvinfo : EIATTR_PARAM_CBANK
	.align		4
        /*005c*/ 	.byte	0x04, 0x0a
        /*005e*/ 	.short	(.L_236 - .L_235)
	.align		4
.L_235:
        /*0060*/ 	.word	index@(.nv.constant0._Z22bitonicSharedMultiStepPiii)
        /*0064*/ 	.short	0x0380
        /*0066*/ 	.short	0x0010


	//----- nvinfo : EIATTR_SW_WAR
	.align		4
.L_236:
        /*0068*/ 	.byte	0x04, 0x36
        /*006a*/ 	.short	(.L_238 - .L_237)
.L_237:
        /*006c*/ 	.word	0x00000008
.L_238:


//--------------------- .nv.info._Z19bitonicSharedKernelPii --------------------------
	.section	.nv.info._Z19bitonicSharedKernelPii,"",@"SHT_CUDA_INFO"
	.sectionflags	@""
	.align	4


	//----- nvinfo : EIATTR_CUDA_API_VERSION
	.align		4
        /*0000*/ 	.byte	0x04, 0x37
        /*0002*/ 	.short	(.L_240 - .L_239)
.L_239:
        /*0004*/ 	.word	0x00000082


	//----- nvinfo : EIATTR_KPARAM_INFO
	.align		4
.L_240:
        /*0008*/ 	.byte	0x04, 0x17
        /*000a*/ 	.short	(.L_242 - .L_241)
.L_241:
        /*000c*/ 	.word	0x00000000
        /*0010*/ 	.short	0x0001
        /*0012*/ 	.short	0x0008
        /*0014*/ 	.byte	0x00, 0xf0, 0x11, 0x00


	//----- nvinfo : EIATTR_KPARAM_INFO
	.align		4
.L_242:
        /*0018*/ 	.byte	0x04, 0x17
        /*001a*/ 	.short	(.L_244 - .L_243)
.L_243:
        /*001c*/ 	.word	0x00000000
        /*0020*/ 	.short	0x0000
        /*0022*/ 	.short	0x0000
        /*0024*/ 	.byte	0x00, 0xf5, 0x21, 0x00


	//----- nvinfo : EIATTR_SPARSE_MMA_MASK
	.align		4
.L_244:
        /*0028*/ 	.byte	0x03, 0x50
        /*002a*/ 	.short	0x0000


	//----- nvinfo : EIATTR_MAXREG_COUNT
	.align		4
        /*002c*/ 	.byte	0x03, 0x1b
        /*002e*/ 	.short	0x00ff


	//----- nvinfo : EIATTR_NUM_BARRIERS
	.align		4
        /*0030*/ 	.byte	0x02, 0x4c
        /*0032*/ 	.byte	0x01
	.zero		1


	//----- nvinfo : EIATTR_MERCURY_ISA_VERSION
	.align		4
        /*0034*/ 	.byte	0x03, 0x5f
        /*0036*/ 	.short	0x0101


	//----- nvinfo : EIATTR_VRC_CTA_INIT_COUNT
	.align		4
        /*0038*/ 	.byte	0x02, 0x4a
	.zero		1
	.zero		1


	//----- nvinfo : EIATTR_EXIT_INSTR_OFFSETS
	.align		4
        /*003c*/ 	.byte	0x04, 0x1c
        /*003e*/ 	.short	(.L_246 - .L_245)


	//   ....[0]....
.L_245:
        /*0040*/ 	.word	0x00000320


	//   ....[1]....
        /*0044*/ 	.word	0x00000350


	//----- nvinfo : EIATTR_CRS_STACK_SIZE
	.align		4
.L_246:
        /*0048*/ 	.byte	0x04, 0x1e
        /*004a*/ 	.short	(.L_248 - .L_247)
.L_247:
        /*004c*/ 	.word	0x00000000


	//----- nvinfo : EIATTR_CBANK_PARAM_SIZE
	.align		4
.L_248:
        /*0050*/ 	.byte	0x03, 0x19
        /*0052*/ 	.short	0x000c


	//----- nvinfo : EIATTR_PARAM_CBANK
	.align		4
        /*0054*/ 	.byte	0x04, 0x0a
        /*0056*/ 	.short	(.L_250 - .L_249)
	.align		4
.L_249:
        /*0058*/ 	.word	index@(.nv.constant0._Z19bitonicSharedKernelPii)
        /*005c*/ 	.short	0x0380
        /*005e*/ 	.short	0x000c


	//----- nvinfo : EIATTR_SW_WAR
	.align		4
.L_250:
        /*0060*/ 	.byte	0x04, 0x36
        /*0062*/ 	.short	(.L_252 - .L_251)
.L_251:
        /*0064*/ 	.word	0x00000008
.L_252:


//--------------------- .nv.callgraph             --------------------------
	.section	.nv.callgraph,"",@"SHT_CUDA_CALLGRAPH"
	.align	4
	.sectionentsize	8
	.align		4
        /*0000*/ 	.word	0x00000000
	.align		4
        /*0004*/ 	.word	0xffffffff
	.align		4
        /*0008*/ 	.word	0x00000000
	.align		4
        /*000c*/ 	.word	0xfffffffe
	.align		4
        /*0010*/ 	.word	0x00000000
	.align		4
        /*0014*/ 	.word	0xfffffffd
	.align		4
        /*0018*/ 	.word	0x00000000
	.align		4
        /*001c*/ 	.word	0xfffffffc


//--------------------- .nv.constant4             --------------------------
	.section	.nv.constant4,"a",@progbits
	.align	8
	.align		8
.nv.constant4:
        /*0000*/ 	.dword	_ZN34_INTERNAL_d8827a49_4_k_cu_e86d9afc4cuda3std3__45__cpo5beginE
	.align		8
        /*0008*/ 	.dword	_ZN34_INTERNAL_d8827a49_4_k_cu_e86d9afc4cuda3std3__45__cpo3endE
	.align		8
        /*0010*/ 	.dword	_ZN34_INTERNAL_d8827a49_4_k_cu_e86d9afc4cuda3std3__45__cpo6cbeginE
	.align		8
        /*0018*/ 	.dword	_ZN34_INTERNAL_d8827a49_4_k_cu_e86d9afc4cuda3std3__45__cpo4cendE
	.align		8
        /*0020*/ 	.dword	_ZN34_INTERNAL_d8827a49_4_k_cu_e86d9afc4cuda3std3__45__cpo6rbeginE
	.align		8
        /*0028*/ 	.dword	_ZN34_INTERNAL_d8827a49_4_k_cu_e86d9afc4cuda3std3__45__cpo4rendE
	.align		8
        /*0030*/ 	.dword	_ZN34_INTERNAL_d8827a49_4_k_cu_e86d9afc4cuda3std3__45__cpo7crbeginE
	.align		8
        /*0038*/ 	.dword	_ZN34_INTERNAL_d8827a49_4_k_cu_e86d9afc4cuda3std3__45__cpo5crendE
	.align		8
        /*0040*/ 	.dword	_ZN34_INTERNAL_d8827a49_4_k_cu_e86d9afc4cuda3std3__436_GLOBAL__N__d8827a49_4_k_cu_e86d9afc6ignoreE
	.align		8
        /*0048*/ 	.dword	_ZN34_INTERNAL_d8827a49_4_k_cu_e86d9afc4cuda3std3__419piecewise_constructE
	.align		8
        /*0050*/ 	.dword	_ZN34_INTERNAL_d8827a49_4_k_cu_e86d9afc4cuda3std3__48in_placeE
	.align		8
        /*0058*/ 	.dword	_ZN34_INTERNAL_d8827a49_4_k_cu_e86d9afc4cuda3std3__420unreachable_sentinelE
	.align		8
        /*0060*/ 	.dword	_ZN34_INTERNAL_d8827a49_4_k_cu_e86d9afc4cuda3std3__47nulloptE
	.align		8
        /*0068*/ 	.dword	_ZN34_INTERNAL_d8827a49_4_k_cu_e86d9afc4cuda3std3__48unexpectE
	.align		8
        /*0070*/ 	.dword	_ZN34_INTERNAL_d8827a49_4_k_cu_e86d9afc4cuda3std6ranges3__45__cpo4swapE
	.align		8
        /*0078*/ 	.dword	_ZN34_INTERNAL_d8827a49_4_k_cu_e86d9afc4cuda3std6ranges3__45__cpo9iter_moveE
	.align		8
        /*0080*/ 	.dword	_ZN34_INTERNAL_d8827a49_4_k_cu_e86d9afc4cuda3std6ranges3__45__cpo5beginE
	.align		8
        /*0088*/ 	.dword	_ZN34_INTERNAL_d8827a49_4_k_cu_e86d9afc4cuda3std6ranges3__45__cpo3endE
	.align		8
        /*0090*/ 	.dword	_ZN34_INTERNAL_d8827a49_4_k_cu_e86d9afc4cuda3std6ranges3__45__cpo6cbeginE
	.align		8
        /*0098*/ 	.dword	_ZN34_INTERNAL_d8827a49_4_k_cu_e86d9afc4cuda3std6ranges3__45__cpo4cendE
	.align		8
        /*00a0*/ 	.dword	_ZN34_INTERNAL_d8827a49_4_k_cu_e86d9afc4cuda3std6ranges3__45__cpo7advanceE
	.align		8
        /*00a8*/ 	.dword	_ZN34_INTERNAL_d8827a49_4_k_cu_e86d9afc4cuda3std6ranges3__45__cpo9iter_swapE
	.align		8
        /*00b0*/ 	.dword	_ZN34_INTERNAL_d8827a49_4_k_cu_e86d9afc4cuda3std6ranges3__45__cpo4nextE
	.align		8
        /*00b8*/ 	.dword	_ZN34_INTERNAL_d8827a49_4_k_cu_e86d9afc4cuda3std6ranges3__45__cpo4prevE
	.align		8
        /*00c0*/ 	.dword	_ZN34_INTERNAL_d8827a49_4_k_cu_e86d9afc4cuda3std6ranges3__45__cpo4dataE
	.align		8
        /*00c8*/ 	.dword	_ZN34_INTERNAL_d8827a49_4_k_cu_e86d9afc4cuda3std6ranges3__45__cpo5cdataE
	.align		8
        /*00d0*/ 	.dword	_ZN34_INTERNAL_d8827a49_4_k_cu_e86d9afc4cuda3std6ranges3__45__cpo4sizeE
	.align		8
        /*00d8*/ 	.dword	_ZN34_INTERNAL_d8827a49_4_k_cu_e86d9afc4cuda3std6ranges3__45__cpo5ssizeE
	.align		8
        /*00e0*/ 	.dword	_ZN34_INTERNAL_d8827a49_4_k_cu_e86d9afc4cuda3std6ranges3__45__cpo8distanceE
	.align		8
        /*00e8*/ 	.dword	_ZN34_INTERNAL_d8827a49_4_k_cu_e86d9afc6thrust24THRUST_300001_SM_1000_NS8cuda_cub3parE
	.align		8
        /*00f0*/ 	.dword	_ZN34_INTERNAL_d8827a49_4_k_cu_e86d9afc6thrust24THRUST_300001_SM_1000_NS8cuda_cub10par_nosyncE
	.align		8
        /*00f8*/ 	.dword	_ZN34_INTERNAL_d8827a49_4_k_cu_e86d9afc6thrust24THRUST_300001_SM_1000_NS6system6detail10sequential3seqE
	.align		8
        /*0100*/ 	.dword	_ZN34_INTERNAL_d8827a49_4_k_cu_e86d9afc6thrust24THRUST_300001_SM_1000_NS6system3cpp3parE
	.align		8
        /*0108*/ 	.dword	_ZN34_INTERNAL_d8827a49_4_k_cu_e86d9afc6thrust24THRUST_300001_SM_1000_NS12placeholders2_1E
	.align		8
        /*0110*/ 	.dword	_ZN34_INTERNAL_d8827a49_4_k_cu_e86d9afc6thrust24THRUST_300001_SM_1000_NS12placeholders2_2E
	.align		8
        /*0118*/ 	.dword	_ZN34_INTERNAL_d8827a49_4_k_cu_e86d9afc6thrust24THRUST_300001_SM_1000_NS12placeholders2_3E
	.align		8
        /*0120*/ 	.dword	_ZN34_INTERNAL_d8827a49_4_k_cu_e86d9afc6thrust24THRUST_300001_SM_1000_NS12placeholders2_4E
	.align		8
        /*0128*/ 	.dword	_ZN34_INTERNAL_d8827a49_4_k_cu_e86d9afc6thrust24THRUST_300001_SM_1000_NS12placeholders2_5E
	.align		8
        /*0130*/ 	.dword	_ZN34_INTERNAL_d8827a49_4_k_cu_e86d9afc6thrust24THRUST_300001_SM_1000_NS12placeholders2_6E
	.align		8
        /*0138*/ 	.dword	_ZN34_INTERNAL_d8827a49_4_k_cu_e86d9afc6thrust24THRUST_300001_SM_1000_NS12placeholders2_7E
	.align		8
        /*0140*/ 	.dword	_ZN34_INTERNAL_d8827a49_4_k_cu_e86d9afc6thrust24THRUST_300001_SM_1000_NS12placeholders2_8E
	.align		8
        /*0148*/ 	.dword	_ZN34_INTERNAL_d8827a49_4_k_cu_e86d9afc6thrust24THRUST_300001_SM_1000_NS12placeholders2_9E
	.align		8
        /*0150*/ 	.dword	_ZN34_INTERNAL_d8827a49_4_k_cu_e86d9afc6thrust24THRUST_300001_SM_1000_NS12placeholders3_10E
	.align		8
        /*0158*/ 	.dword	_ZN34_INTERNAL_d8827a49_4_k_cu_e86d9afc6thrust24THRUST_300001_SM_1000_NS3seqE
	.align		8
        /*0160*/ 	.dword	_ZN34_INTERNAL_d8827a49_4_k_cu_e86d9afc6thrust24THRUST_300001_SM_1000_NS6deviceE


//--------------------- .text._ZN3cub18CUB_300001_SM_10006detail10radix_sort29DeviceRadixSortOnesweepKernelINS1_5radix10policy_hubIiNS0_8NullTypeEyE10Policy1000ELNS0_9SortOrderE0EiS6_yiiNS1_21identity_decomposer_tEEEvPT5_SC_PT3_PKSD_PT1_PKSH_PT2_PKSL_T4_iiT6_ --------------------------
	.section	.text._ZN3cub18CUB_300001_SM_10006detail10radix_sort29DeviceRadixSortOnesweepKernelINS1_5radix10policy_hubIiNS0_8NullTypeEyE10Policy1000ELNS0_9SortOrderE0EiS6_yiiNS1_21identity_decomposer_tEEEvPT5_SC_PT3_PKSD_PT1_PKSH_PT2_PKSL_T4_iiT6_,"ax",@progbits
	.align	128
        .global         _ZN3cub18CUB_300001_SM_10006detail10radix_sort29DeviceRadixSortOnesweepKernelINS1_5radix10policy_hubIiNS0_8NullTypeEyE10Policy1000ELNS0_9SortOrderE0EiS6_yiiNS1_21identity_decomposer_tEEEvPT5_SC_PT3_PKSD_PT1_PKSH_PT2_PKSL_T4_iiT6_
        .type           _ZN3cub18CUB_300001_SM_10006detail10radix_sort29DeviceRadixSortOnesweepKernelINS1_5radix10policy_hubIiNS0_8NullTypeEyE10Policy1000ELNS0_9SortOrderE0EiS6_yiiNS1_21identity_decomposer_tEEEvPT5_SC_PT3_PKSD_PT1_PKSH_PT2_PKSL_T4_iiT6_,@function
        .size           _ZN3cub18CUB_300001_SM_10006detail10radix_sort29DeviceRadixSortOnesweepKernelINS1_5radix10policy_hubIiNS0_8NullTypeEyE10Policy1000ELNS0_9SortOrderE0EiS6_yiiNS1_21identity_decomposer_tEEEvPT5_SC_PT3_PKSD_PT1_PKSH_PT2_PKSL_T4_iiT6_,(.L_x_232 - _ZN3cub18CUB_300001_SM_10006detail10radix_sort29DeviceRadixSortOnesweepKernelINS1_5radix10policy_hubIiNS0_8NullTypeEyE10Policy1000ELNS0_9SortOrderE0EiS6_yiiNS1_21identity_decomposer_tEEEvPT5_SC_PT3_PKSD_PT1_PKSH_PT2_PKSL_T4_iiT6_)
        .other          _ZN3cub18CUB_300001_SM_10006detail10radix_sort29DeviceRadixSortOnesweepKernelINS1_5radix10policy_hubIiNS0_8NullTypeEyE10Policy1000ELNS0_9SortOrderE0EiS6_yiiNS1_21identity_decomposer_tEEEvPT5_SC_PT3_PKSD_PT1_PKSH_PT2_PKSL_T4_iiT6_,@"STO_CUDA_ENTRY STV_DEFAULT"
_ZN3cub18CUB_300001_SM_10006detail10radix_sort29DeviceRadixSortOnesweepKernelINS1_5radix10policy_hubIiNS0_8NullTypeEyE10Policy1000ELNS0_9SortOrderE0EiS6_yiiNS1_21identity_decomposer_tEEEvPT5_SC_PT3_PKSD_PT1_PKSH_PT2_PKSL_T4_iiT6_:
.text._ZN3cub18CUB_300001_SM_10006detail10radix_sort29DeviceRadixSortOnesweepKernelINS1_5radix10policy_hubIiNS0_8NullTypeEyE10Policy1000ELNS0_9SortOrderE0EiS6_yiiNS1_21identity_decomposer_tEEEvPT5_SC_PT3_PKSD_PT1_PKSH_PT2_PKSL_T4_iiT6_:
[----:B------:R-:W-:Y:S01]  /*0000*/  LDC R1, c[0x0][0x37c] ;  /* 0x0000df00ff017b82 */ /* 0x000fe20000000800 */
[----:B------:R-:W0:Y:S01]  /*0010*/  S2R R3, SR_TID.X ;  /* 0x0000000000037919 */ /* 0x000e220000002100 */
[----:B------:R-:W1:Y:S01]  /*0020*/  LDCU.64 UR8, c[0x0][0x358] ;  /* 0x00006b00ff0877ac */ /* 0x000e620008000a00 */
[----:B------:R-:W-:Y:S01]  /*0030*/  BSSY.RECONVERGENT B0, `(.L_x_0) ;  /* 0x000000a000007945 */ /* 0x000fe20003800200 */
[----:B0-----:R-:W-:-:S13]  /*0040*/  ISETP.NE.AND P0, PT, R3, RZ, PT ;  /* 0x000000ff0300720c */ /* 0x001fda0003f05270 */
[----:B-1----:R-:W-:Y:S05]  /*0050*/  @P0 BRA `(.L_x_1) ;  /* 0x00000000001c0947 */ /* 0x002fea0003800000 */
[----:B------:R-:W0:Y:S01]  /*0060*/  LDC.64 R4, c[0x0][0x388] ;  /* 0x0000e200ff047b82 */ /* 0x000e220000000a00 */
[----:B------:R-:W-:-:S05]  /*0070*/  IMAD.MOV.U32 R7, RZ, RZ, 0x1 ;  /* 0x00000001ff077424 */ /* 0x000fca00078e00ff */
[----:B0-----:R-:W2:Y:S02]  /*0080*/  ATOMG.E.ADD.STRONG.GPU PT, R4, desc[UR8][R4.64], R7 ;  /* 0x80000007040479a8 */ /* 0x001ea400081ef108 */
[----:B------:R-:W0:Y:S01]  /*0090*/  S2UR UR5, SR_CgaCtaId ;  /* 0x00000000000579c3 */ /* 0x000e220000008800 */
[----:B------:R-:W-:Y:S02]  /*00a0*/  UMOV UR4, 0x400 ;  /* 0x0000040000047882 */ /* 0x000fe40000000000 */
[----:B0-----:R-:W-:-:S09]  /*00b0*/  ULEA UR4, UR5, UR4, 0x18 ;  /* 0x0000000405047291 */ /* 0x001fd2000f8ec0ff */
[----:B--2---:R0:W-:Y:S03]  /*00c0*/  STS [UR4+0x7200], R4 ;  /* 0x00720004ff007988 */ /* 0x0041e60008000804 */
.L_x_1:
[----:B------:R-:W-:Y:S05]  /*00d0*/  BSYNC.RECONVERGENT B0 ;  /* 0x0000000000007941 */ /* 0x000fea0003800200 */
.L_x_0:
[----:B------:R-:W1:Y:S08]  /*00e0*/  S2UR UR5, SR_CgaCtaId ;  /* 0x00000000000579c3 */ /* 0x000e700000008800 */
[----:B------:R-:W-:Y:S06]  /*00f0*/  BAR.SYNC.DEFER_BLOCKING 0x0 ;  /* 0x0000000000007b1d */ /* 0x000fec0000010000 */
[----:B------:R-:W-:Y:S01]  /*0100*/  UMOV UR4, 0x400 ;  /* 0x0000040000047882 */ /* 0x000fe20000000000 */
[----:B------:R-:W2:Y:S01]  /*0110*/  S2R R46, SR_LANEID ;  /* 0x00000000002e7919 */ /* 0x000ea20000000000 */
[----:B-1----:R-:W-:Y:S01]  /*0120*/  ULEA UR4, UR5, UR4, 0x18 ;  /* 0x0000000405047291 */ /* 0x002fe2000f8ec0ff */
[----:B------:R-:W1:Y:S08]  /*0130*/  LDCU UR5, c[0x0][0x3c0] ;  /* 0x00007800ff0577ac */ /* 0x000e700008000800 */
[----:B------:R-:W3:Y:S02]  /*0140*/  LDS R0, [UR4+0x7200] ;  /* 0x00720004ff007984 */ /* 0x000ee40008000800 */
[----:B---3--:R-:W-:-:S13]  /*0150*/  R2UR UR7, R0 ;  /* 0x00000000000772ca */ /* 0x008fda00000e0000 */
[----:B------:R-:W-:-:S04]  /*0160*/  UIMAD UR6, UR7, 0x1c80, URZ ;  /* 0x00001c80070678a4 */ /* 0x000fc8000f8e02ff */
[----:B------:R-:W-:Y:S02]  /*0170*/  UIADD3 UR10, UPT, UPT, UR6, 0x1c80, URZ ;  /* 0x00001c80060a7890 */ /* 0x000fe4000fffe0ff */
[----:B------:R-:W-:Y:S02]  /*0180*/  USHF.R.S32.HI UR11, URZ, 0x1f, UR6 ;  /* 0x0000001fff0b7899 */ /* 0x000fe40008011406 */
[----:B-1----:R-:W-:-:S09]  /*0190*/  UISETP.GT.AND UP0, UPT, UR10, UR5, UPT ;  /* 0x000000050a00728c */ /* 0x002fd2000bf04270 */
[----:B--2---:R-:W-:Y:S05]  /*01a0*/  BRA.U UP0, `(.L_x_2) ;  /* 0x0000000100707547 */ /* 0x004fea000b800000 */
[----:B------:R-:W0:Y:S01]  /*01b0*/  LDCU.64 UR12, c[0x0][0x3a8] ;  /* 0x00007500ff0c77ac */ /* 0x000e220008000a00 */
[C---:B------:R-:W-:Y:S02]  /*01c0*/  LOP3.LUT R0, R3.reuse, 0x1f, RZ, 0xc0, !PT ;  /* 0x0000001f03007812 */ /* 0x040fe400078ec0ff */
[----:B------:R-:W-:-:S05]  /*01d0*/  LOP3.LUT R5, R3, 0x3e0, RZ, 0xc0, !PT ;  /* 0x000003e003057812 */ /* 0x000fca00078ec0ff */
[----:B------:R-:W-:-:S05]  /*01e0*/  IMAD R0, R5, 0x13, R0 ;  /* 0x0000001305007824 */ /* 0x000fca00078e0200 */
[----:B------:R-:W-:-:S05]  /*01f0*/  IADD3 R0, P0, PT, R0, UR6, RZ ;  /* 0x0000000600007c10 */ /* 0x000fca000ff1e0ff */
[----:B------:R-:W-:Y:S01]  /*0200*/  IMAD.X R5, RZ, RZ, UR11, P0 ;  /* 0x0000000bff057e24 */ /* 0x000fe200080e06ff */
[----:B0-----:R-:W-:-:S04]  /*0210*/  LEA R4, P0, R0, UR12, 0x2 ;  /* 0x0000000c00047c11 */ /* 0x001fc8000f8010ff */
[----:B------:R-:W-:-:S05]  /*0220*/  LEA.HI.X R5, R0, UR13, R5, 0x2, P0 ;  /* 0x0000000d00057c11 */ /* 0x000fca00080f1405 */
[----:B------:R0:W5:Y:S04]  /*0230*/  LDG.E R44, desc[UR8][R4.64] ;  /* 0x00000008042c7981 */ /* 0x000168000c1e1900 */
        /* <DEDUP_REMOVED lines=17> */
[----:B------:R0:W5:Y:S01]  /*0350*/  LDG.E R24, desc[UR8][R4.64+0x900] ;  /* 0x0009000804187981 */ /* 0x000162000c1e1900 */
[----:B------:R-:W-:Y:S05]  /*0360*/  BRA `(.L_x_3) ;  /* 0x0000000400507947 */ /* 0x000fea0003800000 */
.L_x_2:
[C---:B------:R-:W-:Y:S01]  /*0370*/  LOP3.LUT R0, R3.reuse, 0x1f, RZ, 0xc0, !PT ;  /* 0x0000001f03007812 */ /* 0x040fe200078ec0ff */
[----:B------:R-:W1:Y:S01]  /*0380*/  LDCU.64 UR12, c[0x0][0x3a8] ;  /* 0x00007500ff0c77ac */ /* 0x000e620008000a00 */
[----:B------:R-:W-:Y:S01]  /*0390*/  LOP3.LUT R5, R3, 0x3e0, RZ, 0xc0, !PT ;  /* 0x000003e003057812 */ /* 0x000fe200078ec0ff */
[----:B------:R-:W-:Y:S01]  /*03a0*/  IMAD.MOV.U32 R44, RZ, RZ, 0x7fffffff ;  /* 0x7fffffffff2c7424 */ /* 0x000fe200078e00ff */
[----:B------:R-:W-:Y:S01]  /*03b0*/  UIADD3 UR5, UPT, UPT, -UR6, UR5, URZ ;  /* 0x0000000506057290 */ /* 0x000fe2000fffe1ff */
[----:B------:R-:W-:Y:S02]  /*03c0*/  IMAD.MOV.U32 R42, RZ, RZ, 0x7fffffff ;  /* 0x7fffffffff2a7424 */ /* 0x000fe400078e00ff */
[----:B------:R-:W-:Y:S02]  /*03d0*/  IMAD R7, R5, 0x13, R0 ;  /* 0x0000001305077824 */ /* 0x000fe400078e0200 */
[----:B------:R-:W-:Y:S02]  /*03e0*/  IMAD.MOV.U32 R43, RZ, RZ, 0x7fffffff ;  /* 0x7fffffffff2b7424 */ /* 0x000fe400078e00ff */
[C---:B------:R-:W-:Y:S01]  /*03f0*/  VIADD R0, R7.reuse, 0x20 ;  /* 0x0000002007007836 */ /* 0x040fe20000000000 */
[C---:B------:R-:W-:Y:S01]  /*0400*/  ISETP.GE.AND P1, PT, R7.reuse, UR5, PT ;  /* 0x0000000507007c0c */ /* 0x040fe2000bf26270 */
[----:B------:R-:W-:-:S02]  /*0410*/  VIADD R5, R7, 0x60 ;  /* 0x0000006007057836 */ /* 0x000fc40000000000 */
[C---:B0-----:R-:W-:Y:S01]  /*0420*/  VIADD R4, R7.reuse, 0x40 ;  /* 0x0000004007047836 */ /* 0x041fe20000000000 */
[----:B------:R-:W-:Y:S01]  /*0430*/  ISETP.GE.AND P2, PT, R0, UR5, PT ;  /* 0x0000000500007c0c */ /* 0x000fe2000bf46270 */
[C---:B------:R-:W-:Y:S01]  /*0440*/  VIADD R8, R7.reuse, 0xa0 ;  /* 0x000000a007087836 */ /* 0x040fe20000000000 */
[C---:B------:R-:W-:Y:S01]  /*0450*/  IADD3 R0, P0, PT, R7.reuse, UR6, RZ ;  /* 0x0000000607007c10 */ /* 0x040fe2000ff1e0ff */
[----:B------:R-:W-:Y:S01]  /*0460*/  VIADD R6, R7, 0x80 ;  /* 0x0000008007067836 */ /* 0x000fe20000000000 */
[----:B------:R-:W-:Y:S01]  /*0470*/  ISETP.GE.AND P4, PT, R5, UR5, PT ;  /* 0x0000000505007c0c */ /* 0x000fe2000bf86270 */
[----:B------:R-:W-:Y:S01]  /*0480*/  VIADD R9, R7, 0xc0 ;  /* 0x000000c007097836 */ /* 0x000fe20000000000 */
[----:B------:R-:W-:Y:S01]  /*0490*/  ISETP.GE.AND P3, PT, R4, UR5, PT ;  /* 0x0000000504007c0c */ /* 0x000fe2000bf66270 */
[----:B------:R-:W-:Y:S01]  /*04a0*/  IMAD.X R5, RZ, RZ, UR11, P0 ;  /* 0x0000000bff057e24 */ /* 0x000fe200080e06ff */
[----:B-1----:R-:W-:Y:S02]  /*04b0*/  LEA R4, P0, R0, UR12, 0x2 ;  /* 0x0000000c00047c11 */ /* 0x002fe4000f8010ff */
[----:B------:R-:W-:-:S02]  /*04c0*/  ISETP.GE.AND P6, PT, R8, UR5, PT ;  /* 0x0000000508007c0c */ /* 0x000fc4000bfc6270 */
[----:B------:R-:W-:Y:S01]  /*04d0*/  LEA.HI.X R5, R0, UR13, R5, 0x2, P0 ;  /* 0x0000000d00057c11 */ /* 0x000fe200080f1405 */
[----:B------:R-:W-:Y:S01]  /*04e0*/  VIADD R0, R7, 0xe0 ;  /* 0x000000e007007836 */ /* 0x000fe20000000000 */
[----:B------:R-:W-:Y:S01]  /*04f0*/  ISETP.GE.AND P5, PT, R6, UR5, PT ;  /* 0x0000000506007c0c */ /* 0x000fe2000bfa6270 */
[----:B------:R-:W-:Y:S01]  /*0500*/  IMAD.MOV.U32 R8, RZ, RZ, 0x7fffffff ;  /* 0x7fffffffff087424 */ /* 0x000fe200078e00ff */
[----:B------:R-:W-:Y:S01]  /*0510*/  ISETP.GE.AND P0, PT, R9, UR5, PT ;  /* 0x0000000509007c0c */ /* 0x000fe2000bf06270 */
[----:B------:R1:W5:Y:S01]  /*0520*/  @!P1 LDG.E R44, desc[UR8][R4.64] ;  /* 0x00000008042c9981 */ /* 0x000362000c1e1900 */
[----:B------:R-:W-:Y:S01]  /*0530*/  ISETP.GE.AND P1, PT, R0, UR5, PT ;  /* 0x0000000500007c0c */ /* 0x000fe2000bf26270 */
[C---:B------:R-:W-:Y:S02]  /*0540*/  VIADD R0, R7.reuse, 0x120 ;  /* 0x0000012007007836 */ /* 0x040fe40000000000 */
[----:B------:R1:W5:Y:S01]  /*0550*/  @!P3 LDG.E R42, desc[UR8][R4.64+0x100] ;  /* 0x00010008042ab981 */ /* 0x000362000c1e1900 */
[----:B------:R-:W-:-:S02]  /*0560*/  VIADD R6, R7, 0x100 ;  /* 0x0000010007067836 */ /* 0x000fc40000000000 */
[----:B------:R-:W-:Y:S01]  /*0570*/  ISETP.GE.AND P3, PT, R0, UR5, PT ;  /* 0x0000000500007c0c */ /* 0x000fe2000bf66270 */
[----:B------:R-:W-:Y:S01]  /*0580*/  VIADD R0, R7, 0x140 ;  /* 0x0000014007007836 */ /* 0x000fe20000000000 */
[----:B------:R1:W5:Y:S01]  /*0590*/  @!P4 LDG.E R8, desc[UR8][R4.64+0x180] ;  /* 0x000180080408c981 */ /* 0x000362000c1e1900 */
[----:B------:R-:W-:-:S03]  /*05a0*/  IMAD.MOV.U32 R10, RZ, RZ, 0x7fffffff ;  /* 0x7fffffffff0a7424 */ /* 0x000fc600078e00ff */
[----:B------:R-:W-:Y:S01]  /*05b0*/  ISETP.GE.AND P4, PT, R0, UR5, PT ;  /* 0x0000000500007c0c */ /* 0x000fe2000bf86270 */
[C---:B------:R-:W-:Y:S01]  /*05c0*/  VIADD R0, R7.reuse, 0x180 ;  /* 0x0000018007007836 */ /* 0x040fe20000000000 */
[----:B------:R1:W5:Y:S01]  /*05d0*/  @!P2 LDG.E R43, desc[UR8][R4.64+0x80] ;  /* 0x00008008042ba981 */ /* 0x000362000c1e1900 */
[----:B------:R-:W-:Y:S01]  /*05e0*/  ISETP.GE.AND P2, PT, R6, UR5, PT ;  /* 0x0000000506007c0c */ /* 0x000fe2000bf46270 */
[----:B------:R-:W-:Y:S02]  /*05f0*/  IMAD.MOV.U32 R12, RZ, RZ, 0x7fffffff ;  /* 0x7fffffffff0c7424 */ /* 0x000fe400078e00ff */
[----:B------:R1:W5:Y:S01]  /*0600*/  @!P6 LDG.E R10, desc[UR8][R4.64+0x280] ;  /* 0x00028008040ae981 */ /* 0x000362000c1e1900 */
[----:B------:R-:W-:Y:S01]  /*0610*/  ISETP.GE.AND P6, PT, R0, UR5, PT ;  /* 0x0000000500007c0c */ /* 0x000fe2000bfc6270 */
[C---:B------:R-:W-:Y:S02]  /*0620*/  VIADD R0, R7.reuse, 0x1a0 ;  /* 0x000001a007007836 */ /* 0x040fe40000000000 */
[----:B------:R-:W-:Y:S01]  /*0630*/  IMAD.MOV.U32 R9, RZ, RZ, 0x7fffffff ;  /* 0x7fffffffff097424 */ /* 0x000fe200078e00ff */
[----:B------:R1:W5:Y:S01]  /*0640*/  @!P0 LDG.E R12, desc[UR8][R4.64+0x300] ;  /* 0x00030008040c8981 */ /* 0x000362000c1e1900 */
[----:B------:R-:W-:Y:S01]  /*0650*/  VIADD R6, R7, 0x160 ;  /* 0x0000016007067836 */ /* 0x000fe20000000000 */
[----:B------:R-:W-:Y:S01]  /*0660*/  ISETP.GE.AND P0, PT, R0, UR5, PT ;  /* 0x0000000500007c0c */ /* 0x000fe2000bf06270 */
[----:B------:R-:W-:-:S02]  /*0670*/  IMAD.MOV.U32 R14, RZ, RZ, 0x7fffffff ;  /* 0x7fffffffff0e7424 */ /* 0x000fc400078e00ff */
[C---:B------:R-:W-:Y:S01]  /*0680*/  VIADD R0, R7.reuse, 0x1e0 ;  /* 0x000001e007007836 */ /* 0x040fe20000000000 */
[----:B------:R1:W5:Y:S01]  /*0690*/  @!P5 LDG.E R9, desc[UR8][R4.64+0x200] ;  /* 0x000200080409d981 */ /* 0x000362000c1e1900 */
[----:B------:R-:W-:Y:S01]  /*06a0*/  ISETP.GE.AND P5, PT, R6, UR5, PT ;  /* 0x0000000506007c0c */ /* 0x000fe2000bfa6270 */
[----:B------:R-:W-:Y:S02]  /*06b0*/  IMAD.MOV.U32 R13, RZ, RZ, 0x7fffffff ;  /* 0x7fffffffff0d7424 */ /* 0x000fe400078e00ff */
[----:B------:R1:W5:Y:S01]  /*06c0*/  @!P2 LDG.E R14, desc[UR8][R4.64+0x400] ;  /* 0x00040008040ea981 */ /* 0x000362000c1e1900 */
[----:B------:R-:W-:Y:S01]  /*06d0*/  IMAD.MOV.U32 R15, RZ, RZ, 0x7fffffff ;  /* 0x7fffffffff0f7424 */ /* 0x000fe200078e00ff */
[----:B------:R-:W-:Y:S01]  /*06e0*/  ISETP.GE.AND P2, PT, R0, UR5, PT ;  /* 0x0000000500007c0c */ /* 0x000fe2000bf46270 */
[C---:B------:R-:W-:Y:S01]  /*06f0*/  VIADD R6, R7.reuse, 0x1c0 ;  /* 0x000001c007067836 */ /* 0x040fe20000000000 */
[----:B------:R1:W5:Y:S01]  /*0700*/  @!P1 LDG.E R13, desc[UR8][R4.64+0x380] ;  /* 0x00038008040d9981 */ /* 0x000362000c1e1900 */
[----:B------:R-:W-:-:S02]  /*0710*/  VIADD R0, R7, 0x200 ;  /* 0x0000020007007836 */ /* 0x000fc40000000000 */
[----:B------:R-:W-:Y:S01]  /*0720*/  IMAD.MOV.U32 R16, RZ, RZ, 0x7fffffff ;  /* 0x7fffffffff107424 */ /* 0x000fe200078e00ff */
[----:B------:R1:W5:Y:S01]  /*0730*/  @!P3 LDG.E R15, desc[UR8][R4.64+0x480] ;  /* 0x00048008040fb981 */ /* 0x000362000c1e1900 */
[----:B------:R-:W-:Y:S01]  /*0740*/  IMAD.MOV.U32 R17, RZ, RZ, 0x7fffffff ;  /* 0x7fffffffff117424 */ /* 0x000fe200078e00ff */
[----:B------:R-:W-:Y:S01]  /*0750*/  ISETP.GE.AND P1, PT, R6, UR5, PT ;  /* 0x0000000506007c0c */ /* 0x000fe2000bf26270 */
[C---:B------:R-:W-:Y:S01]  /*0760*/  VIADD R6, R7.reuse, 0x220 ;  /* 0x0000022007067836 */ /* 0x040fe20000000000 */
[----:B------:R-:W-:Y:S01]  /*0770*/  ISETP.GE.AND P3, PT, R0, UR5, PT ;  /* 0x0000000500007c0c */ /* 0x000fe2000bf66270 */
[----:B------:R-:W-:Y:S01]  /*0780*/  VIADD R0, R7, 0x240 ;  /* 0x0000024007007836 */ /* 0x000fe20000000000 */
[----:B------:R1:W5:Y:S02]  /*0790*/  @!P4 LDG.E R16, desc[UR8][R4.64+0x500] ;  /* 0x000500080410c981 */ /* 0x000364000c1e1900 */
[----:B------:R-:W-:Y:S02]  /*07a0*/  ISETP.GE.AND P4, PT, R6, UR5, PT ;  /* 0x0000000506007c0c */ /* 0x000fe4000bf86270 */
[----:B------:R1:W5:Y:S01]  /*07b0*/  @!P5 LDG.E R17, desc[UR8][R4.64+0x580] ;  /* 0x000580080411d981 */ /* 0x000362000c1e1900 */
[----:B------:R-:W-:Y:S01]  /*07c0*/  ISETP.GE.AND P5, PT, R0, UR5, PT ;  /* 0x0000000500007c0c */ /* 0x000fe2000bfa6270 */
[----:B------:R-:W-:-:S02]  /*07d0*/  IMAD.MOV.U32 R18, RZ, RZ, 0x7fffffff ;  /* 0x7fffffffff127424 */ /* 0x000fc400078e00ff */
[----:B------:R-:W-:Y:S02]  /*07e0*/  IMAD.MOV.U32 R19, RZ, RZ, 0x7fffffff ;  /* 0x7fffffffff137424 */ /* 0x000fe400078e00ff */
[----:B------:R-:W-:Y:S02]  /*07f0*/  IMAD.MOV.U32 R20, RZ, RZ, 0x7fffffff ;  /* 0x7fffffffff147424 */ /* 0x000fe400078e00ff */
[----:B------:R-:W-:Y:S01]  /*0800*/  IMAD.MOV.U32 R21, RZ, RZ, 0x7fffffff ;  /* 0x7fffffffff157424 */ /* 0x000fe200078e00ff */
[----:B------:R1:W5:Y:S01]  /*0810*/  @!P6 LDG.E R18, desc[UR8][R4.64+0x600] ;  /* 0x000600080412e981 */ /* 0x000362000c1e1900 */
[----:B------:R-:W-:Y:S02]  /*0820*/  IMAD.MOV.U32 R22, RZ, RZ, 0x7fffffff ;  /* 0x7fffffffff167424 */ /* 0x000fe400078e00ff */
[----:B------:R-:W-:Y:S01]  /*0830*/  IMAD.MOV.U32 R23, RZ, RZ, 0x7fffffff ;  /* 0x7fffffffff177424 */ /* 0x000fe200078e00ff */
[----:B------:R1:W5:Y:S01]  /*0840*/  @!P0 LDG.E R19, desc[UR8][R4.64+0x680] ;  /* 0x0006800804138981 */ /* 0x000362000c1e1900 */
[----:B------:R-:W-:-:S03]  /*0850*/  IMAD.MOV.U32 R24, RZ, RZ, 0x7fffffff ;  /* 0x7fffffffff187424 */ /* 0x000fc600078e00ff */
[----:B------:R1:W5:Y:S04]  /*0860*/  @!P1 LDG.E R20, desc[UR8][R4.64+0x700] ;  /* 0x0007000804149981 */ /* 0x000368000c1e1900 */
[----:B------:R1:W5:Y:S04]  /*0870*/  @!P2 LDG.E R21, desc[UR8][R4.64+0x780] ;  /* 0x000780080415a981 */ /* 0x000368000c1e1900 */
[----:B------:R1:W5:Y:S04]  /*0880*/  @!P3 LDG.E R22, desc[UR8][R4.64+0x800] ;  /* 0x000800080416b981 */ /* 0x000368000c1e1900 */
[----:B------:R1:W5:Y:S04]  /*0890*/  @!P4 LDG.E R23, desc[UR8][R4.64+0x880] ;  /* 0x000880080417c981 */ /* 0x000368000c1e1900 */
[----:B------:R1:W5:Y:S02]  /*08a0*/  @!P5 LDG.E R24, desc[UR8][R4.64+0x900] ;  /* 0x000900080418d981 */ /* 0x000364000c1e1900 */
.L_x_3:
[----:B01----:R-:W-:Y:S01]  /*08b0*/  VIMNMX R5, PT, PT, R46, 0xe0, !PT ;  /* 0x000000e02e057848 */ /* 0x003fe20007fe0100 */
[----:B------:R-:W0:Y:S01]  /*08c0*/  LDCU UR5, c[0x0][0x3c8] ;  /* 0x00007900ff0577ac */ /* 0x000e220008000800 */
[----:B------:R-:W-:Y:S01]  /*08d0*/  SHF.R.U32.HI R0, RZ, 0x5, R3 ;  /* 0x00000005ff007819 */ /* 0x000fe20000011603 */
[----:B------:R-:W-:Y:S01]  /*08e0*/  BSSY.RECONVERGENT B0, `(.L_x_4) ;  /* 0x0000026000007945 */ /* 0x000fe20003800200 */
[--C-:B------:R-:W-:Y:S01]  /*08f0*/  IADD3 R5, PT, PT, R5, 0x1f, -R46.reuse ;  /* 0x0000001f05057810 */ /* 0x100fe20007ffe82e */
[----:B------:R-:W-:Y:S01]  /*0900*/  UMOV UR6, 0xffffffff ;  /* 0xffffffff00067882 */ /* 0x000fe20000000000 */
[----:B------:R-:W-:Y:S02]  /*0910*/  IMAD.MOV.U32 R7, RZ, RZ, R46 ;  /* 0x000000ffff077224 */ /* 0x000fe400078e002e */
[C---:B------:R-:W-:Y:S02]  /*0920*/  ISETP.GE.U32.AND P0, PT, R5.reuse, 0x1e0, PT ;  /* 0x000001e00500780c */ /* 0x040fe40003f06070 */
[----:B------:R-:W-:Y:S01]  /*0930*/  LEA.HI R6, R5, 0x1, RZ, 0x1b ;  /* 0x0000000105067811 */ /* 0x000fe200078fd8ff */
[----:B------:R-:W-:-:S03]  /*0940*/  IMAD.SHL.U32 R5, R0, 0x400, RZ ;  /* 0x0000040000057824 */ /* 0x000fc600078e00ff */
[----:B------:R-:W-:-:S04]  /*0950*/  LOP3.LUT R25, R6, 0xf, RZ, 0xc0, !PT ;  /* 0x0000000f06197812 */ /* 0x000fc800078ec0ff */
[----:B------:R-:W-:Y:S01]  /*0960*/  ISETP.NE.AND P1, PT, R25, RZ, PT ;  /* 0x000000ff1900720c */ /* 0x000fe20003f25270 */
[----:B0-----:R-:W-:Y:S02]  /*0970*/  USHF.L.U32 UR5, UR6, UR5, URZ ;  /* 0x0000000506057299 */ /* 0x001fe400080006ff */
[----:B------:R-:W-:Y:S10]  /*0980*/  @!P0 BRA `(.L_x_5) ;  /* 0x00000000006c8947 */ /* 0x000ff40003800000 */
[----:B------:R-:W-:Y:S01]  /*0990*/  IMAD R4, R46, 0x4, R5 ;  /* 0x000000042e047824 */ /* 0x000fe200078e0205 */
[----:B------:R-:W-:Y:S01]  /*09a0*/  LOP3.LUT R0, R6, 0xffffff0, RZ, 0xc0, !PT ;  /* 0x0ffffff006007812 */ /* 0x000fe200078ec0ff */
[----:B------:R-:W-:Y:S02]  /*09b0*/  IMAD.U32 R11, RZ, RZ, UR4 ;  /* 0x00000004ff0b7e24 */ /* 0x000fe4000f8e00ff */
[----:B------:R-:W-:Y:S02]  /*09c0*/  IMAD.MOV.U32 R7, RZ, RZ, R46 ;  /* 0x000000ffff077224 */ /* 0x000fe400078e002e */
[----:B------:R-:W-:Y:S01]  /*09d0*/  IMAD.MOV R0, RZ, RZ, -R0 ;  /* 0x000000ffff007224 */ /* 0x000fe200078e0a00 */
[----:B------:R-:W-:-:S07]  /*09e0*/  IADD3 R4, PT, PT, R4, 0x400, R11 ;  /* 0x0000040004047810 */ /* 0x000fce0007ffe00b */
.L_x_6:
[----:B------:R-:W-:Y:S01]  /*09f0*/  VIADD R0, R0, 0x10 ;  /* 0x0000001000007836 */ /* 0x000fe20000000000 */
[----:B------:R-:W-:Y:S01]  /*0a00*/  STS [R4+-0x400], RZ ;  /* 0xfffc00ff04007388 */ /* 0x000fe20000000800 */
[----:B------:R-:W-:-:S03]  /*0a10*/  VIADD R7, R7, 0x200 ;  /* 0x0000020007077836 */ /* 0x000fc60000000000 */
[----:B------:R-:W-:Y:S01]  /*0a20*/  ISETP.NE.AND P0, PT, R0, RZ, PT ;  /* 0x000000ff0000720c */ /* 0x000fe20003f05270 */
[----:B------:R-:W-:Y:S04]  /*0a30*/  STS [R4+-0x380], RZ ;  /* 0xfffc80ff04007388 */ /* 0x000fe80000000800 */
[----:B------:R-:W-:Y:S04]  /*0a40*/  STS [R4+-0x300], RZ ;  /* 0xfffd00ff04007388 */ /* 0x000fe80000000800 */
[----:B------:R-:W-:Y:S04]  /*0a50*/  STS [R4+-0x280], RZ ;  /* 0xfffd80ff04007388 */ /* 0x000fe80000000800 */
[----:B------:R-:W-:Y:S04]  /*0a60*/  STS [R4+-0x200], RZ ;  /* 0xfffe00ff04007388 */ /* 0x000fe80000000800 */
[----:B------:R-:W-:Y:S04]  /*0a70*/  STS [R4+-0x180], RZ ;  /* 0xfffe80ff04007388 */ /* 0x000fe80000000800 */
[----:B------:R-:W-:Y:S04]  /*0a80*/  STS [R4+-0x100], RZ ;  /* 0xffff00ff04007388 */ /* 0x000fe80000000800 */
[----:B------:R-:W-:Y:S04]  /*0a90*/  STS [R4+-0x80], RZ ;  /* 0xffff80ff04007388 */ /* 0x000fe80000000800 */
[----:B------:R-:W-:Y:S04]  /*0aa0*/  STS [R4], RZ ;  /* 0x000000ff04007388 */ /* 0x000fe80000000800 */
[----:B------:R-:W-:Y:S04]  /*0ab0*/  STS [R4+0x80], RZ ;  /* 0x000080ff04007388 */ /* 0x000fe80000000800 */
[----:B------:R-:W-:Y:S04]  /*0ac0*/  STS [R4+0x100], RZ ;  /* 0x000100ff04007388 */ /* 0x000fe80000000800 */
[----:B------:R-:W-:Y:S04]  /*0ad0*/  STS [R4+0x180], RZ ;  /* 0x000180ff04007388 */ /* 0x000fe80000000800 */
[----:B------:R-:W-:Y:S04]  /*0ae0*/  STS [R4+0x200], RZ ;  /* 0x000200ff04007388 */ /* 0x000fe80000000800 */
[----:B------:R-:W-:Y:S04]  /*0af0*/  STS [R4+0x280], RZ ;  /* 0x000280ff04007388 */ /* 0x000fe80000000800 */
[----:B------:R-:W-:Y:S04]  /*0b00*/  STS [R4+0x300], RZ ;  /* 0x000300ff04007388 */ /* 0x000fe80000000800 */
[----:B------:R0:W-:Y:S02]  /*0b10*/  STS [R4+0x380], RZ ;  /* 0x000380ff04007388 */ /* 0x0001e40000000800 */
[----:B0-----:R-:W-:Y:S01]  /*0b20*/  VIADD R4, R4, 0x800 ;  /* 0x0000080004047836 */ /* 0x001fe20000000000 */
[----:B------:R-:W-:Y:S06]  /*0b30*/  @P0 BRA `(.L_x_6) ;  /* 0xfffffffc00ac0947 */ /* 0x000fec000383ffff */
.L_x_5:
[----:B------:R-:W-:Y:S05]  /*0b40*/  BSYNC.RECONVERGENT B0 ;  /* 0x0000000000007941 */ /* 0x000fea0003800200 */
.L_x_4:
[----:B------:R-:W-:Y:S01]  /*0b50*/  BSSY.RECONVERGENT B0, `(.L_x_7) ;  /* 0x0000026000007945 */ /* 0x000fe20003800200 */
[----:B------:R-:W-:-:S03]  /*0b60*/  VIADD R4, R5, UR4 ;  /* 0x0000000405047c36 */ /* 0x000fc60008000000 */
[----:B------:R-:W-:Y:S05]  /*0b70*/  @!P1 BRA `(.L_x_8) ;  /* 0x00000000008c9947 */ /* 0x000fea0003800000 */
[----:B------:R-:W-:Y:S01]  /*0b80*/  ISETP.GE.U32.AND P0, PT, R25, 0x8, PT ;  /* 0x000000081900780c */ /* 0x000fe20003f06070 */
[----:B------:R-:W-:Y:S01]  /*0b90*/  BSSY.RECONVERGENT B1, `(.L_x_9) ;  /* 0x000000e000017945 */ /* 0x000fe20003800200 */
[----:B------:R-:W-:-:S04]  /*0ba0*/  LOP3.LUT R11, R6, 0x7, RZ, 0xc0, !PT ;  /* 0x00000007060b7812 */ /* 0x000fc800078ec0ff */
[----:B------:R-:W-:-:S07]  /*0bb0*/  ISETP.NE.AND P1, PT, R11, RZ, PT ;  /* 0x000000ff0b00720c */ /* 0x000fce0003f25270 */
[----:B------:R-:W-:Y:S06]  /*0bc0*/  @!P0 BRA `(.L_x_10) ;  /* 0x0000000000288947 */ /* 0x000fec0003800000 */
[C---:B------:R-:W-:Y:S02]  /*0bd0*/  IMAD R0, R7.reuse, 0x4, R4 ;  /* 0x0000000407007824 */ /* 0x040fe400078e0204 */
[----:B------:R-:W-:-:S03]  /*0be0*/  VIADD R7, R7, 0x100 ;  /* 0x0000010007077836 */ /* 0x000fc60000000000 */
[----:B------:R0:W-:Y:S04]  /*0bf0*/  STS [R0], RZ ;  /* 0x000000ff00007388 */ /* 0x0001e80000000800 */
[----:B------:R0:W-:Y:S04]  /*0c00*/  STS [R0+0x80], RZ ;  /* 0x000080ff00007388 */ /* 0x0001e80000000800 */
[----:B------:R0:W-:Y:S04]  /*0c10*/  STS [R0+0x100], RZ ;  /* 0x000100ff00007388 */ /* 0x0001e80000000800 */
[----:B------:R0:W-:Y:S04]  /*0c20*/  STS [R0+0x180], RZ ;  /* 0x000180ff00007388 */ /* 0x0001e80000000800 */
[----:B------:R0:W-:Y:S04]  /*0c30*/  STS [R0+0x200], RZ ;  /* 0x000200ff00007388 */ /* 0x0001e80000000800 */
[----:B------:R0:W-:Y:S04]  /*0c40*/  STS [R0+0x280], RZ ;  /* 0x000280ff00007388 */ /* 0x0001e80000000800 */
[----:B------:R0:W-:Y:S04]  /*0c50*/  STS [R0+0x300], RZ ;  /* 0x000300ff00007388 */ /* 0x0001e80000000800 */
[----:B------:R0:W-:Y:S02]  /*0c60*/  STS [R0+0x380], RZ ;  /* 0x000380ff00007388 */ /* 0x0001e40000000800 */
.L_x_10:
[----:B------:R-:W-:Y:S05]  /*0c70*/  BSYNC.RECONVERGENT B1 ;  /* 0x0000000000017941 */ /* 0x000fea0003800200 */
.L_x_9:
[----:B------:R-:W-:Y:S05]  /*0c80*/  @!P1 BRA `(.L_x_8) ;  /* 0x0000000000489947 */ /* 0x000fea0003800000 */
[----:B------:R-:W-:Y:S02]  /*0c90*/  ISETP.GE.U32.AND P0, PT, R11, 0x4, PT ;  /* 0x000000040b00780c */ /* 0x000fe40003f06070 */
[----:B------:R-:W-:-:S04]  /*0ca0*/  LOP3.LUT R6, R6, 0x3, RZ, 0xc0, !PT ;  /* 0x0000000306067812 */ /* 0x000fc800078ec0ff */
[----:B------:R-:W-:-:S07]  /*0cb0*/  ISETP.NE.AND P1, PT, R6, RZ, PT ;  /* 0x000000ff0600720c */ /* 0x000fce0003f25270 */
[C---:B0-----:R-:W-:Y:S02]  /*0cc0*/  @P0 IMAD R0, R7.reuse, 0x4, R4 ;  /* 0x0000000407000824 */ /* 0x041fe400078e0204 */
[----:B------:R-:W-:-:S03]  /*0cd0*/  @P0 VIADD R7, R7, 0x80 ;  /* 0x0000008007070836 */ /* 0x000fc60000000000 */
[----:B------:R1:W-:Y:S04]  /*0ce0*/  @P0 STS [R0], RZ ;  /* 0x000000ff00000388 */ /* 0x0003e80000000800 */
[----:B------:R1:W-:Y:S04]  /*0cf0*/  @P0 STS [R0+0x80], RZ ;  /* 0x000080ff00000388 */ /* 0x0003e80000000800 */
[----:B------:R1:W-:Y:S04]  /*0d00*/  @P0 STS [R0+0x100], RZ ;  /* 0x000100ff00000388 */ /* 0x0003e80000000800 */
[----:B------:R1:W-:Y:S01]  /*0d10*/  @P0 STS [R0+0x180], RZ ;  /* 0x000180ff00000388 */ /* 0x0003e20000000800 */
[----:B------:R-:W-:Y:S05]  /*0d20*/  @!P1 BRA `(.L_x_8) ;  /* 0x0000000000209947 */ /* 0x000fea0003800000 */
[----:B------:R-:W-:Y:S02]  /*0d30*/  IMAD R5, R7, 0x4, R5 ;  /* 0x0000000407057824 */ /* 0x000fe400078e0205 */
[----:B------:R-:W-:Y:S02]  /*0d40*/  IMAD.MOV R6, RZ, RZ, -R6 ;  /* 0x000000ffff067224 */ /* 0x000fe400078e0a06 */
[----:B------:R-:W-:-:S07]  /*0d50*/  VIADD R5, R5, UR4 ;  /* 0x0000000405057c36 */ /* 0x000fce0008000000 */
.L_x_11:
[----:B------:R-:W-:Y:S01]  /*0d60*/  VIADD R6, R6, 0x1 ;  /* 0x0000000106067836 */ /* 0x000fe20000000000 */
[----:B------:R0:W-:Y:S04]  /*0d70*/  STS [R5], RZ ;  /* 0x000000ff05007388 */ /* 0x0001e80000000800 */
[----:B------:R-:W-:Y:S01]  /*0d80*/  ISETP.NE.AND P0, PT, R6, RZ, PT ;  /* 0x000000ff0600720c */ /* 0x000fe20003f05270 */
[----:B0-----:R-:W-:-:S12]  /*0d90*/  VIADD R5, R5, 0x80 ;  /* 0x0000008005057836 */ /* 0x001fd80000000000 */
[----:B------:R-:W-:Y:S05]  /*0da0*/  @P0 BRA `(.L_x_11) ;  /* 0xfffffffc00ec0947 */ /* 0x000fea000383ffff */
.L_x_8:
[----:B------:R-:W-:Y:S05]  /*0db0*/  BSYNC.RECONVERGENT B0 ;  /* 0x0000000000007941 */ /* 0x000fea0003800200 */
.L_x_7:
[----:B------:R-:W2:Y:S01]  /*0dc0*/  LDCU UR6, c[0x0][0x3c4] ;  /* 0x00007880ff0677ac */ /* 0x000ea20008000800 */
[----:B-----5:R-:W-:Y:S01]  /*0dd0*/  LOP3.LUT R45, R44, 0x80000000, RZ, 0x3c, !PT ;  /* 0x800000002c2d7812 */ /* 0x020fe200078e3cff */
[----:B------:R-:W-:Y:S01]  /*0de0*/  BSSY.RECONVERGENT B0, `(.L_x_12) ;  /* 0x0000089000007945 */ /* 0x000fe20003800200 */
[----:B------:R-:W-:Y:S02]  /*0df0*/  LOP3.LUT R6, R43, 0x80000000, RZ, 0x3c, !PT ;  /* 0x800000002b067812 */ /* 0x000fe400078e3cff */
[----:B01----:R-:W-:Y:S02]  /*0e00*/  LOP3.LUT R0, R42, 0x80000000, RZ, 0x3c, !PT ;  /* 0x800000002a007812 */ /* 0x003fe400078e3cff */
[----:B------:R-:W-:Y:S02]  /*0e10*/  LOP3.LUT R41, R8, 0x80000000, RZ, 0x3c, !PT ;  /* 0x8000000008297812 */ /* 0x000fe400078e3cff */
[----:B------:R-:W-:Y:S02]  /*0e20*/  LOP3.LUT R40, R9, 0x80000000, RZ, 0x3c, !PT ;  /* 0x8000000009287812 */ /* 0x000fe400078e3cff */
[----:B------:R-:W-:-:S02]  /*0e30*/  LOP3.LUT R39, R10, 0x80000000, RZ, 0x3c, !PT ;  /* 0x800000000a277812 */ /* 0x000fc400078e3cff */
[----:B------:R-:W-:Y:S02]  /*0e40*/  LOP3.LUT R38, R13, 0x80000000, RZ, 0x3c, !PT ;  /* 0x800000000d267812 */ /* 0x000fe400078e3cff */
[----:B------:R-:W-:Y:S02]  /*0e50*/  LOP3.LUT R37, R14, 0x80000000, RZ, 0x3c, !PT ;  /* 0x800000000e257812 */ /* 0x000fe400078e3cff */
[----:B------:R-:W-:Y:S02]  /*0e60*/  LOP3.LUT R36, R15, 0x80000000, RZ, 0x3c, !PT ;  /* 0x800000000f247812 */ /* 0x000fe400078e3cff */
[----:B--2---:R-:W-:Y:S02]  /*0e70*/  SHF.R.U32.HI R47, RZ, UR6, R45 ;  /* 0x00000006ff2f7c19 */ /* 0x004fe4000801162d */
[----:B------:R-:W-:Y:S02]  /*0e80*/  SHF.R.U32.HI R7, RZ, UR6, R6 ;  /* 0x00000006ff077c19 */ /* 0x000fe40008011606 */
[----:B------:R-:W-:-:S02]  /*0e90*/  LOP3.LUT R47, R47, UR5, RZ, 0x30, !PT ;  /* 0x000000052f2f7c12 */ /* 0x000fc4000f8e30ff */
[----:B------:R-:W-:Y:S02]  /*0ea0*/  SHF.R.U32.HI R11, RZ, UR6, R0 ;  /* 0x00000006ff0b7c19 */ /* 0x000fe40008011600 */
[----:B------:R-:W-:Y:S01]  /*0eb0*/  SHF.R.U32.HI R25, RZ, UR6, R41 ;  /* 0x00000006ff197c19 */ /* 0x000fe20008011629 */
[----:B------:R-:W-:Y:S01]  /*0ec0*/  IMAD R5, R47, 0x4, R4 ;  /* 0x000000042f057824 */ /* 0x000fe200078e0204 */
[----:B------:R-:W-:Y:S01]  /*0ed0*/  LOP3.LUT R7, R7, UR5, RZ, 0x30, !PT ;  /* 0x0000000507077c12 */ /* 0x000fe2000f8e30ff */
[----:B------:R-:W-:Y:S01]  /*0ee0*/  NOP ;  /* 0x0000000000007918 */ /* 0x000fe20000000000 */
[----:B------:R-:W-:Y:S02]  /*0ef0*/  SHF.R.U32.HI R26, RZ, UR6, R40 ;  /* 0x00000006ff1a7c19 */ /* 0x000fe40008011628 */
[----:B------:R0:W-:Y:S01]  /*0f00*/  ATOMS.POPC.INC.32 RZ, [R5+URZ] ;  /* 0x0000000005ff7f8c */ /* 0x0001e2000d8000ff */
[----:B------:R-:W-:Y:S01]  /*0f10*/  LOP3.LUT R11, R11, UR5, RZ, 0x30, !PT ;  /* 0x000000050b0b7c12 */ /* 0x000fe2000f8e30ff */
[----:B------:R-:W-:Y:S01]  /*0f20*/  IMAD R7, R7, 0x4, R4 ;  /* 0x0000000407077824 */ /* 0x000fe200078e0204 */
[----:B------:R-:W-:-:S02]  /*0f30*/  SHF.R.U32.HI R27, RZ, UR6, R39 ;  /* 0x00000006ff1b7c19 */ /* 0x000fc40008011627 */
[----:B------:R-:W-:Y:S01]  /*0f40*/  LOP3.LUT R25, R25, UR5, RZ, 0x30, !PT ;  /* 0x0000000519197c12 */ /* 0x000fe2000f8e30ff */
[--C-:B------:R-:W-:Y:S01]  /*0f50*/  IMAD R11, R11, 0x4, R4.reuse ;  /* 0x000000040b0b7824 */ /* 0x100fe200078e0204 */
[----:B------:R-:W-:Y:S01]  /*0f60*/  LOP3.LUT R27, R27, UR5, RZ, 0x30, !PT ;  /* 0x000000051b1b7c12 */ /* 0x000fe2000f8e30ff */
[----:B------:R1:W-:Y:S01]  /*0f70*/  ATOMS.POPC.INC.32 RZ, [R7+URZ] ;  /* 0x0000000007ff7f8c */ /* 0x0003e2000d8000ff */
[----:B0-----:R-:W-:Y:S01]  /*0f80*/  LOP3.LUT R5, R26, UR5, RZ, 0x30, !PT ;  /* 0x000000051a057c12 */ /* 0x001fe2000f8e30ff */
[--C-:B------:R-:W-:Y:S01]  /*0f90*/  IMAD R25, R25, 0x4, R4.reuse ;  /* 0x0000000419197824 */ /* 0x100fe200078e0204 */
[----:B------:R-:W-:Y:S01]  /*0fa0*/  LOP3.LUT R26, R12, 0x80000000, RZ, 0x3c, !PT ;  /* 0x800000000c1a7812 */ /* 0x000fe200078e3cff */
[----:B------:R0:W-:Y:S01]  /*0fb0*/  ATOMS.POPC.INC.32 RZ, [R11+URZ] ;  /* 0x000000000bff7f8c */ /* 0x0001e2000d8000ff */
[----:B------:R-:W-:Y:S01]  /*0fc0*/  LOP3.LUT R35, R16, 0x80000000, RZ, 0x3c, !PT ;  /* 0x8000000010237812 */ /* 0x000fe200078e3cff */
[----:B------:R-:W-:Y:S01]  /*0fd0*/  IMAD R5, R5, 0x4, R4 ;  /* 0x0000000405057824 */ /* 0x000fe200078e0204 */
[----:B------:R-:W-:Y:S01]  /*0fe0*/  SHF.R.U32.HI R26, RZ, UR6, R26 ;  /* 0x00000006ff1a7c19 */ /* 0x000fe2000801161a */
[----:B------:R-:W-:Y:S01]  /*0ff0*/  IMAD R27, R27, 0x4, R4 ;  /* 0x000000041b1b7824 */ /* 0x000fe200078e0204 */
[----:B------:R2:W-:Y:S01]  /*1000*/  ATOMS.POPC.INC.32 RZ, [R25+URZ] ;  /* 0x0000000019ff7f8c */ /* 0x0005e2000d8000ff */
[----:B-1----:R-:W-:-:S02]  /*1010*/  SHF.R.U32.HI R7, RZ, UR6, R37 ;  /* 0x00000006ff077c19 */ /* 0x002fc40008011625 */
[----:B0-----:R-:W-:Y:S01]  /*1020*/  SHF.R.U32.HI R11, RZ, UR6, R38 ;  /* 0x00000006ff0b7c19 */ /* 0x001fe20008011626 */
[----:B------:R0:W-:Y:S01]  /*1030*/  ATOMS.POPC.INC.32 RZ, [R5+URZ] ;  /* 0x0000000005ff7f8c */ /* 0x0001e2000d8000ff */
[----:B------:R-:W-:Y:S02]  /*1040*/  SHF.R.U32.HI R28, RZ, UR6, R36 ;  /* 0x00000006ff1c7c19 */ /* 0x000fe40008011624 */
[----:B------:R-:W-:Y:S01]  /*1050*/  LOP3.LUT R11, R11, UR5, RZ, 0x30, !PT ;  /* 0x000000050b0b7c12 */ /* 0x000fe2000f8e30ff */
[----:B------:R1:W-:Y:S01]  /*1060*/  ATOMS.POPC.INC.32 RZ, [R27+URZ] ;  /* 0x000000001bff7f8c */ /* 0x0003e2000d8000ff */
[----:B--2---:R-:W-:Y:S02]  /*1070*/  LOP3.LUT R25, R26, UR5, RZ, 0x30, !PT ;  /* 0x000000051a197c12 */ /* 0x004fe4000f8e30ff */
[----:B------:R-:W-:Y:S01]  /*1080*/  SHF.R.U32.HI R26, RZ, UR6, R35 ;  /* 0x00000006ff1a7c19 */ /* 0x000fe20008011623 */
[--C-:B0-----:R-:W-:Y:S01]  /*1090*/  IMAD R5, R11, 0x4, R4.reuse ;  /* 0x000000040b057824 */ /* 0x101fe200078e0204 */
[----:B------:R-:W-:Y:S01]  /*10a0*/  LOP3.LUT R7, R7, UR5, RZ, 0x30, !PT ;  /* 0x0000000507077c12 */ /* 0x000fe2000f8e30ff */
[----:B------:R-:W-:Y:S01]  /*10b0*/  IMAD R25, R25, 0x4, R4 ;  /* 0x0000000419197824 */ /* 0x000fe200078e0204 */
[----:B------:R-:W-:-:S02]  /*10c0*/  LOP3.LUT R29, R26, UR5, RZ, 0x30, !PT ;  /* 0x000000051a1d7c12 */ /* 0x000fc4000f8e30ff */
[----:B-1----:R-:W-:Y:S01]  /*10d0*/  LOP3.LUT R27, R28, UR5, RZ, 0x30, !PT ;  /* 0x000000051c1b7c12 */ /* 0x002fe2000f8e30ff */
[--C-:B------:R-:W-:Y:S01]  /*10e0*/  IMAD R26, R7, 0x4, R4.reuse ;  /* 0x00000004071a7824 */ /* 0x100fe200078e0204 */
[----:B------:R-:W-:Y:S01]  /*10f0*/  LOP3.LUT R34, R17, 0x80000000, RZ, 0x3c, !PT ;  /* 0x8000000011227812 */ /* 0x000fe200078e3cff */
[--C-:B------:R-:W-:Y:S01]  /*1100*/  IMAD R28, R29, 0x4, R4.reuse ;  /* 0x000000041d1c7824 */ /* 0x100fe200078e0204 */
[----:B------:R-:W-:Y:S01]  /*1110*/  LOP3.LUT R48, R18, 0x80000000, RZ, 0x3c, !PT ;  /* 0x8000000012307812 */ /* 0x000fe200078e3cff */
[----:B------:R-:W-:Y:S01]  /*1120*/  IMAD R27, R27, 0x4, R4 ;  /* 0x000000041b1b7824 */ /* 0x000fe200078e0204 */
[----:B------:R-:W-:Y:S01]  /*1130*/  ATOMS.POPC.INC.32 RZ, [R25+URZ] ;  /* 0x0000000019ff7f8c */ /* 0x000fe2000d8000ff */
[----:B------:R-:W-:Y:S02]  /*1140*/  LOP3.LUT R33, R19, 0x80000000, RZ, 0x3c, !PT ;  /* 0x8000000013217812 */ /* 0x000fe400078e3cff */
[----:B------:R-:W-:Y:S01]  /*1150*/  LOP3.LUT R32, R20, 0x80000000, RZ, 0x3c, !PT ;  /* 0x8000000014207812 */ /* 0x000fe200078e3cff */
[----:B------:R-:W-:Y:S01]  /*1160*/  ATOMS.POPC.INC.32 RZ, [R5+URZ] ;  /* 0x0000000005ff7f8c */ /* 0x000fe2000d8000ff */
[----:B------:R-:W-:-:S02]  /*1170*/  LOP3.LUT R31, R21, 0x80000000, RZ, 0x3c, !PT ;  /* 0x80000000151f7812 */ /* 0x000fc400078e3cff */
[----:B------:R-:W-:Y:S01]  /*1180*/  SHF.R.U32.HI R53, RZ, UR6, R34 ;  /* 0x00000006ff357c19 */ /* 0x000fe20008011622 */
[----:B------:R-:W-:Y:S01]  /*1190*/  ATOMS.POPC.INC.32 RZ, [R26+URZ] ;  /* 0x000000001aff7f8c */ /* 0x000fe2000d8000ff */
[----:B------:R-:W-:Y:S02]  /*11a0*/  LOP3.LUT R30, R22, 0x80000000, RZ, 0x3c, !PT ;  /* 0x80000000161e7812 */ /* 0x000fe400078e3cff */
[----:B------:R-:W-:Y:S01]  /*11b0*/  SHF.R.U32.HI R48, RZ, UR6, R48 ;  /* 0x00000006ff307c19 */ /* 0x000fe20008011630 */
[----:B------:R0:W-:Y:S01]  /*11c0*/  ATOMS.POPC.INC.32 RZ, [R27+URZ] ;  /* 0x000000001bff7f8c */ /* 0x0001e2000d8000ff */
[----:B------:R-:W-:Y:S02]  /*11d0*/  LOP3.LUT R29, R23, 0x80000000, RZ, 0x3c, !PT ;  /* 0x80000000171d7812 */ /* 0x000fe400078e3cff */
[----:B------:R-:W-:Y:S01]  /*11e0*/  SHF.R.U32.HI R50, RZ, UR6, R33 ;  /* 0x00000006ff327c19 */ /* 0x000fe20008011621 */
[----:B------:R1:W-:Y:S01]  /*11f0*/  ATOMS.POPC.INC.32 RZ, [R28+URZ] ;  /* 0x000000001cff7f8c */ /* 0x0003e2000d8000ff */
[----:B------:R-:W-:-:S02]  /*1200*/  SHF.R.U32.HI R51, RZ, UR6, R32 ;  /* 0x00000006ff337c19 */ /* 0x000fc40008011620 */
[----:B------:R-:W-:Y:S02]  /*1210*/  LOP3.LUT R53, R53, UR5, RZ, 0x30, !PT ;  /* 0x0000000535357c12 */ /* 0x000fe4000f8e30ff */
[----:B0-----:R-:W-:Y:S02]  /*1220*/  SHF.R.U32.HI R27, RZ, UR6, R31 ;  /* 0x00000006ff1b7c19 */ /* 0x001fe4000801161f */
[----:B------:R-:W-:Y:S01]  /*1230*/  LOP3.LUT R48, R48, UR5, RZ, 0x30, !PT ;  /* 0x0000000530307c12 */ /* 0x000fe2000f8e30ff */
[----:B------:R-:W-:Y:S01]  /*1240*/  IMAD R26, R53, 0x4, R4 ;  /* 0x00000004351a7824 */ /* 0x000fe200078e0204 */
[----:B-1----:R-:W-:Y:S02]  /*1250*/  LOP3.LUT R28, R24, 0x80000000, RZ, 0x3c, !PT ;  /* 0x80000000181c7812 */ /* 0x002fe400078e3cff */
[----:B------:R-:W-:Y:S01]  /*1260*/  SHF.R.U32.HI R25, RZ, UR6, R30 ;  /* 0x00000006ff197c19 */ /* 0x000fe2000801161e */
[----:B------:R-:W-:Y:S01]  /*1270*/  IMAD R48, R48, 0x4, R4 ;  /* 0x0000000430307824 */ /* 0x000fe200078e0204 */
[----:B------:R-:W-:Y:S01]  /*1280*/  LOP3.LUT R50, R50, UR5, RZ, 0x30, !PT ;  /* 0x0000000532327c12 */ /* 0x000fe2000f8e30ff */
[----:B------:R0:W-:Y:S01]  /*1290*/  ATOMS.POPC.INC.32 RZ, [R26+URZ] ;  /* 0x000000001aff7f8c */ /* 0x0001e2000d8000ff */
[----:B------:R-:W-:-:S02]  /*12a0*/  SHF.R.U32.HI R5, RZ, UR6, R29 ;  /* 0x00000006ff057c19 */ /* 0x000fc4000801161d */
[----:B------:R-:W-:Y:S01]  /*12b0*/  LOP3.LUT R51, R51, UR5, RZ, 0x30, !PT ;  /* 0x0000000533337c12 */ /* 0x000fe2000f8e30ff */
[----:B------:R-:W-:Y:S01]  /*12c0*/  IMAD R50, R50, 0x4, R4 ;  /* 0x0000000432327824 */ /* 0x000fe200078e0204 */
[----:B------:R-:W-:Y:S01]  /*12d0*/  SHF.R.U32.HI R49, RZ, UR6, R28 ;  /* 0x00000006ff317c19 */ /* 0x000fe2000801161c */
[----:B------:R0:W-:Y:S01]  /*12e0*/  ATOMS.POPC.INC.32 RZ, [R48+URZ] ;  /* 0x0000000030ff7f8c */ /* 0x0001e2000d8000ff */
[----:B------:R-:W-:Y:S01]  /*12f0*/  LOP3.LUT R27, R27, UR5, RZ, 0x30, !PT ;  /* 0x000000051b1b7c12 */ /* 0x000fe2000f8e30ff */
[--C-:B------:R-:W-:Y:S01]  /*1300*/  IMAD R51, R51, 0x4, R4.reuse ;  /* 0x0000000433337824 */ /* 0x100fe200078e0204 */
[----:B------:R-:W-:Y:S01]  /*1310*/  LOP3.LUT R25, R25, UR5, RZ, 0x30, !PT ;  /* 0x0000000519197c12 */ /* 0x000fe2000f8e30ff */
[----:B------:R0:W-:Y:S01]  /*1320*/  ATOMS.POPC.INC.32 RZ, [R50+URZ] ;  /* 0x0000000032ff7f8c */ /* 0x0001e2000d8000ff */
[----:B------:R-:W-:Y:S01]  /*1330*/  LOP3.LUT R5, R5, UR5, RZ, 0x30, !PT ;  /* 0x0000000505057c12 */ /* 0x000fe2000f8e30ff */
[--C-:B------:R-:W-:Y:S01]  /*1340*/  IMAD R52, R27, 0x4, R4.reuse ;  /* 0x000000041b347824 */ /* 0x100fe200078e0204 */
[----:B------:R-:W-:Y:S01]  /*1350*/  ISETP.GT.U32.AND P1, PT, R3, 0xff, PT ;  /* 0x000000ff0300780c */ /* 0x000fe20003f24070 */
[--C-:B------:R-:W-:Y:S01]  /*1360*/  IMAD R25, R25, 0x4, R4.reuse ;  /* 0x0000000419197824 */ /* 0x100fe200078e0204 */
[----:B------:R-:W-:Y:S01]  /*1370*/  LOP3.LUT R49, R49, UR5, RZ, 0x30, !PT ;  /* 0x0000000531317c12 */ /* 0x000fe2000f8e30ff */
[----:B------:R-:W-:Y:S01]  /*1380*/  IMAD R5, R5, 0x4, R4 ;  /* 0x0000000405057824 */ /* 0x000fe200078e0204 */
[----:B------:R0:W-:Y:S01]  /*1390*/  ATOMS.POPC.INC.32 RZ, [R51+URZ] ;  /* 0x0000000033ff7f8c */ /* 0x0001e2000d8000ff */
[----:B------:R-:W-:Y:S01]  /*13a0*/  P2R R53, PR, RZ, 0x2 ;  /* 0x00000002ff357803 */ /* 0x000fe20000000000 */
[----:B------:R-:W-:-:S02]  /*13b0*/  IMAD.MOV.U32 R27, RZ, RZ, RZ ;  /* 0x000000ffff1b7224 */ /* 0x000fc400078e00ff */
[----:B------:R-:W-:Y:S01]  /*13c0*/  IMAD R49, R49, 0x4, R4 ;  /* 0x0000000431317824 */ /* 0x000fe200078e0204 */
[----:B------:R0:W-:Y:S01]  /*13d0*/  ATOMS.POPC.INC.32 RZ, [R52+URZ] ;  /* 0x0000000034ff7f8c */ /* 0x0001e2000d8000ff */
[----:B------:R-:W-:-:S03]  /*13e0*/  LEA R4, R3, UR4, 0x2 ;  /* 0x0000000403047c11 */ /* 0x000fc6000f8e10ff */
[----:B------:R0:W-:Y:S04]  /*13f0*/  ATOMS.POPC.INC.32 RZ, [R25+URZ] ;  /* 0x0000000019ff7f8c */ /* 0x0001e8000d8000ff */
[----:B------:R0:W-:Y:S04]  /*1400*/  ATOMS.POPC.INC.32 RZ, [R5+URZ] ;  /* 0x0000000005ff7f8c */ /* 0x0001e8000d8000ff */
[----:B------:R0:W-:Y:S01]  /*1410*/  ATOMS.POPC.INC.32 RZ, [R49+URZ] ;  /* 0x0000000031ff7f8c */ /* 0x0001e2000d8000ff */
[----:B------:R-:W-:Y:S06]  /*1420*/  BAR.SYNC.DEFER_BLOCKING 0x0 ;  /* 0x0000000000007b1d */ /* 0x000fec0000010000 */
[----:B------:R-:W-:Y:S05]  /*1430*/  @P1 BRA `(.L_x_13) ;  /* 0x00000000008c1947 */ /* 0x000fea0003800000 */
[----:B0-----:R-:W0:Y:S04]  /*1440*/  LDS R51, [R4] ;  /* 0x0000000004337984 */ /* 0x001e280000000800 */
[----:B------:R-:W1:Y:S04]  /*1450*/  LDS R26, [R4+0x400] ;  /* 0x00040000041a7984 */ /* 0x000e680000000800 */
[----:B------:R-:W2:Y:S04]  /*1460*/  LDS R5, [R4+0x800] ;  /* 0x0008000004057984 */ /* 0x000ea80000000800 */
[----:B------:R-:W3:Y:S04]  /*1470*/  LDS R48, [R4+0xc00] ;  /* 0x000c000004307984 */ /* 0x000ee80000000800 */
[----:B------:R-:W4:Y:S04]  /*1480*/  LDS R49, [R4+0x1000] ;  /* 0x0010000004317984 */ /* 0x000f280000000800 */
[----:B------:R-:W5:Y:S04]  /*1490*/  LDS R50, [R4+0x1400] ;  /* 0x0014000004327984 */ /* 0x000f680000000800 */
[----:B------:R-:W-:Y:S04]  /*14a0*/  LDS R27, [R4+0x2000] ;  /* 0x00200000041b7984 */ /* 0x000fe80000000800 */
[----:B------:R-:W-:Y:S04]  /*14b0*/  STS [R4], RZ ;  /* 0x000000ff04007388 */ /* 0x000fe80000000800 */
[----:B0-----:R-:W-:Y:S01]  /*14c0*/  STS [R4+0x400], R51 ;  /* 0x0004003304007388 */ /* 0x001fe20000000800 */
[----:B-1----:R-:W-:-:S03]  /*14d0*/  IMAD.IADD R52, R51, 0x1, R26 ;  /* 0x0000000133347824 */ /* 0x002fc600078e021a */
[----:B------:R-:W-:Y:S01]  /*14e0*/  LDS R26, [R4+0x2400] ;  /* 0x00240000041a7984 */ /* 0x000fe20000000800 */
[----:B--2---:R-:W-:-:S03]  /*14f0*/  IMAD.IADD R25, R52, 0x1, R5 ;  /* 0x0000000134197824 */ /* 0x004fc600078e0205 */
[----:B------:R-:W0:Y:S04]  /*1500*/  LDS R5, [R4+0x1800] ;  /* 0x0018000004057984 */ /* 0x000e280000000800 */
[----:B------:R3:W-:Y:S04]  /*1510*/  STS [R4+0x800], R52 ;  /* 0x0008003404007388 */ /* 0x0007e80000000800 */
[----:B------:R-:W-:Y:S01]  /*1520*/  STS [R4+0xc00], R25 ;  /* 0x000c001904007388 */ /* 0x000fe20000000800 */
[----:B---3--:R-:W-:-:S03]  /*1530*/  IMAD.IADD R52, R25, 0x1, R48 ;  /* 0x0000000119347824 */ /* 0x008fc600078e0230 */
[----:B------:R-:W1:Y:S01]  /*1540*/  LDS R48, [R4+0x1c00] ;  /* 0x001c000004307984 */ /* 0x000e620000000800 */
[----:B----4-:R-:W-:-:S03]  /*1550*/  IMAD.IADD R49, R52, 0x1, R49 ;  /* 0x0000000134317824 */ /* 0x010fc600078e0231 */
[----:B------:R-:W2:Y:S01]  /*1560*/  LDS R25, [R4+0x2800] ;  /* 0x0028000004197984 */ /* 0x000ea20000000800 */
[----:B-----5:R-:W-:-:S03]  /*1570*/  IMAD.IADD R51, R49, 0x1, R50 ;  /* 0x0000000131337824 */ /* 0x020fc600078e0232 */
[----:B------:R-:W3:Y:S04]  /*1580*/  LDS R50, [R4+0x2c00] ;  /* 0x002c000004327984 */ /* 0x000ee80000000800 */
[----:B------:R-:W-:Y:S04]  /*1590*/  STS [R4+0x1000], R52 ;  /* 0x0010003404007388 */ /* 0x000fe80000000800 */
[----:B------:R-:W-:Y:S04]  /*15a0*/  STS [R4+0x1400], R49 ;  /* 0x0014003104007388 */ /* 0x000fe80000000800 */
[----:B------:R-:W-:Y:S01]  /*15b0*/  STS [R4+0x1800], R51 ;  /* 0x0018003304007388 */ /* 0x000fe20000000800 */
[----:B0-----:R-:W-:-:S05]  /*15c0*/  IMAD.IADD R5, R51, 0x1, R5 ;  /* 0x0000000133057824 */ /* 0x001fca00078e0205 */
[----:B------:R-:W-:Y:S01]  /*15d0*/  STS [R4+0x1c00], R5 ;  /* 0x001c000504007388 */ /* 0x000fe20000000800 */
[----:B-1----:R-:W-:-:S04]  /*15e0*/  IMAD.IADD R48, R5, 0x1, R48 ;  /* 0x0000000105307824 */ /* 0x002fc800078e0230 */
[----:B------:R-:W-:Y:S01]  /*15f0*/  IMAD.IADD R27, R48, 0x1, R27 ;  /* 0x00000001301b7824 */ /* 0x000fe200078e021b */
[----:B------:R-:W-:Y:S03]  /*1600*/  STS [R4+0x2000], R48 ;  /* 0x0020003004007388 */ /* 0x000fe60000000800 */
[----:B------:R-:W-:Y:S01]  /*1610*/  IMAD.IADD R26, R27, 0x1, R26 ;  /* 0x000000011b1a7824 */ /* 0x000fe200078e021a */
[----:B------:R3:W-:Y:S03]  /*1620*/  STS [R4+0x2400], R27 ;  /* 0x0024001b04007388 */ /* 0x0007e60000000800 */
[----:B--2---:R-:W-:Y:S01]  /*1630*/  IMAD.IADD R25, R26, 0x1, R25 ;  /* 0x000000011a197824 */ /* 0x004fe200078e0219 */
[----:B------:R1:W-:Y:S04]  /*1640*/  STS [R4+0x2800], R26 ;  /* 0x0028001a04007388 */ /* 0x0003e80000000800 */
[----:B------:R1:W-:Y:S01]  /*1650*/  STS [R4+0x2c00], R25 ;  /* 0x002c001904007388 */ /* 0x0003e20000000800 */
[----:B---3--:R-:W-:-:S07]  /*1660*/  IMAD.IADD R27, R25, 0x1, R50 ;  /* 0x00000001191b7824 */ /* 0x008fce00078e0232 */
.L_x_13:
[----:B------:R-:W-:Y:S05]  /*1670*/  BSYNC.RECONVERGENT B0 ;  /* 0x0000000000007941 */ /* 0x000fea0003800200 */
.L_x_12:
[----:B01----:R-:W0:Y:S01]  /*1680*/  LDC.64 R4, c[0x0][0x380] ;  /* 0x0000e000ff047b82 */ /* 0x003e220000000a00 */
[C---:B------:R-:W-:Y:S01]  /*1690*/  ISETP.NE.AND P0, PT, R27.reuse, 0x1c80, PT ;  /* 0x00001c801b00780c */ /* 0x040fe20003f05270 */
[----:B------:R-:W-:Y:S01]  /*16a0*/  IMAD.U32 R25, RZ, RZ, UR7 ;  /* 0x00000007ff197e24 */ /* 0x000fe2000f8e00ff */
[----:B------:R-:W-:Y:S02]  /*16b0*/  @!P1 LOP3.LUT R49, R27, 0x40000000, RZ, 0xfc, !PT ;  /* 0x400000001b319812 */ /* 0x000fe400078efcff */
[----:B------:R-:W-:Y:S01]  /*16c0*/  ISETP.LT.U32.AND P0, PT, R3, 0x100, !P0 ;  /* 0x000001000300780c */ /* 0x000fe20004701070 */
[----:B------:R-:W-:Y:S01]  /*16d0*/  IMAD R25, R25, 0x100, R3 ;  /* 0x0000010019197824 */ /* 0x000fe200078e0203 */
[----:B------:R-:W-:-:S03]  /*16e0*/  LOP3.LUT R26, R18, 0x80000000, RZ, 0x3c, !PT ;  /* 0x80000000121a7812 */ /* 0x000fc600078e3cff */
[----:B0-----:R-:W-:Y:S01]  /*16f0*/  IMAD.WIDE R4, R25, 0x4, R4 ;  /* 0x0000000419047825 */ /* 0x001fe200078e0204 */
[----:B------:R-:W-:-:S04]  /*1700*/  LOP3.LUT R25, R12, 0x80000000, RZ, 0x3c, !PT ;  /* 0x800000000c197812 */ /* 0x000fc800078e3cff */
[----:B------:R0:W-:Y:S03]  /*1710*/  @!P1 STG.E.STRONG.SYS desc[UR8][R4.64], R49 ;  /* 0x0000003104009986 */ /* 0x0001e6000c115908 */
[----:B------:R-:W-:Y:S06]  /*1720*/  BAR.RED.OR.DEFER_BLOCKING 0x0, P0 ;  /* 0x0000000000007b1d */ /* 0x000fec0000014800 */
[----:B------:R-:W1:Y:S02]  /*1730*/  B2R.RESULT RZ, P0 ;  /* 0x0000000000ff731c */ /* 0x000e640000004000 */
[----:B01----:R-:W-:Y:S05]  /*1740*/  @!P0 BRA `(.L_x_14) ;  /* 0x0000000800908947 */ /* 0x003fea0003800000 */
[C---:B------:R-:W-:Y:S01]  /*1750*/  ISETP.GT.U32.AND P0, PT, R3.reuse, R47, PT ;  /* 0x0000002f0300720c */ /* 0x040fe20003f04070 */
[----:B------:R-:W-:Y:S01]  /*1760*/  BSSY B1, `(.L_x_15) ;  /* 0x000002e000017945 */ /* 0x000fe20003800000 */
[----:B------:R-:W-:Y:S02]  /*1770*/  LEA R11, R3, UR4, 0x3 ;  /* 0x00000004030b7c11 */ /* 0x000fe4000f8e18ff */
[----:B------:R-:W-:Y:S01]  /*1780*/  SEL R0, RZ, 0x1c80, !P0 ;  /* 0x00001c80ff007807 */ /* 0x000fe20004000000 */
[----:B------:R-:W-:Y:S08]  /*1790*/  @P1 BRA `(.L_x_16) ;  /* 0x0000000000a81947 */ /* 0x000ff00003800000 */
[----:B------:R-:W0:Y:S02]  /*17a0*/  LDC.64 R28, c[0x0][0x398] ;  /* 0x0000e600ff1c7b82 */ /* 0x000e240000000a00 */
[----:B0-----:R-:W-:-:S06]  /*17b0*/  IMAD.WIDE.U32 R28, R3, 0x8, R28 ;  /* 0x00000008031c7825 */ /* 0x001fcc00078e001c */
[----:B------:R-:W2:Y:S01]  /*17c0*/  LDG.E.64 R28, desc[UR8][R28.64] ;  /* 0x000000081c1c7981 */ /* 0x000ea2000c1e1b00 */
[----:B------:R-:W-:Y:S01]  /*17d0*/  UISETP.GE.AND UP0, UPT, UR7, 0x1, UPT ;  /* 0x000000010700788c */ /* 0x000fe2000bf06270 */
[----:B------:R-:W-:Y:S01]  /*17e0*/  IMAD.MOV.U32 R26, RZ, RZ, R27 ;  /* 0x000000ffff1a7224 */ /* 0x000fe200078e001b */
[----:B--2---:R-:W-:-:S04]  /*17f0*/  IADD3 R6, P0, PT, -R0, R28, RZ ;  /* 0x0000001c00067210 */ /* 0x004fc80007f1e1ff */
[----:B------:R-:W-:-:S05]  /*1800*/  IADD3.X R7, PT, PT, R29, -0x1, RZ, P0, !PT ;  /* 0xffffffff1d077810 */ /* 0x000fca00007fe4ff */
[----:B------:R0:W-:Y:S01]  /*1810*/  STS.64 [R11+0x7200], R6 ;  /* 0x007200060b007388 */ /* 0x0001e20000000a00 */
[----:B------:R-:W-:Y:S05]  /*1820*/  BRA.U !UP0, `(.L_x_17) ;  /* 0x00000001086c7547 */ /* 0x000fea000b800000 */
[----:B------:R-:W-:Y:S01]  /*1830*/  BSSY B0, `(.L_x_18) ;  /* 0x0000019000007945 */ /* 0x000fe20003800000 */
[----:B------:R-:W-:Y:S02]  /*1840*/  IMAD.MOV.U32 R25, RZ, RZ, -0x1 ;  /* 0xffffffffff197424 */ /* 0x000fe400078e00ff */
[----:B------:R-:W-:Y:S02]  /*1850*/  IMAD.U32 R28, RZ, RZ, UR7 ;  /* 0x00000007ff1c7e24 */ /* 0x000fe4000f8e00ff */
[----:B------:R-:W-:-:S07]  /*1860*/  IMAD.MOV.U32 R26, RZ, RZ, R27 ;  /* 0x000000ffff1a7224 */ /* 0x000fce00078e001b */
.L_x_22:
[----:B0-----:R-:W0:Y:S01]  /*1870*/  LDC.64 R6, c[0x0][0x380] ;  /* 0x0000e000ff067b82 */ /* 0x001e220000000a00 */
[----:B------:R-:W-:Y:S01]  /*1880*/  VIADD R31, R28, 0xffffffff ;  /* 0xffffffff1c1f7836 */ /* 0x000fe20000000000 */
[----:B------:R-:W-:Y:S03]  /*1890*/  BSSY B2, `(.L_x_19) ;  /* 0x0000008000027945 */ /* 0x000fe60003800000 */
[----:B------:R-:W-:-:S04]  /*18a0*/  IMAD R29, R31, 0x100, R3 ;  /* 0x000001001f1d7824 */ /* 0x000fc800078e0203 */
[----:B0-----:R-:W-:-:S07]  /*18b0*/  IMAD.WIDE R6, R29, 0x4, R6 ;  /* 0x000000041d067825 */ /* 0x001fce00078e0206 */
.L_x_20:
[----:B------:R-:W-:Y:S05]  /*18c0*/  YIELD ;  /* 0x0000000000007946 */ /* 0x000fea0003800000 */
[----:B------:R0:W-:Y:S06]  /*18d0*/  MEMBAR.SC.CTA ;  /* 0x0000000000007992 */ /* 0x0001ec0000000000 */
[----:B0-----:R-:W2:Y:S02]  /*18e0*/  LDG.E.STRONG.SYS R29, desc[UR8][R6.64] ;  /* 0x00000008061d7981 */ /* 0x001ea4000c1f5900 */
[----:B--2---:R-:W-:-:S13]  /*18f0*/  ISETP.NE.AND P0, PT, R29, RZ, PT ;  /* 0x000000ff1d00720c */ /* 0x004fda0003f05270 */
[----:B------:R-:W-:Y:S05]  /*1900*/  @!P0 BRA `(.L_x_20) ;  /* 0xfffffffc00ec8947 */ /* 0x000fea000383ffff */
[----:B------:R-:W-:Y:S05]  /*1910*/  BSYNC B2 ;  /* 0x0000000000027941 */ /* 0x000fea0003800000 */
.L_x_19:
[----:B------:R-:W-:Y:S01]  /*1920*/  BSSY.RECONVERGENT B2, `(.L_x_21) ;  /* 0x0000006000027945 */ /* 0x000fe20003800200 */
[C---:B------:R-:W-:Y:S02]  /*1930*/  ISETP.GT.AND P0, PT, R29.reuse, -0x1, PT ;  /* 0xffffffff1d00780c */ /* 0x040fe40003f04270 */
[----:B------:R-:W-:Y:S01]  /*1940*/  LOP3.LUT R29, R29, 0x3fffffff, RZ, 0xc0, !PT ;  /* 0x3fffffff1d1d7812 */ /* 0x000fe200078ec0ff */
[----:B------:R-:W-:Y:S05]  /*1950*/  WARPSYNC.EXCLUSIVE R25 ;  /* 0x0000000019007348 */ /* 0x000fea0003a00000 */
[----:B------:R-:W-:-:S05]  /*1960*/  IMAD.IADD R26, R29, 0x1, R26 ;  /* 0x000000011d1a7824 */ /* 0x000fca00078e021a */
[----:B------:R-:W-:-:S07]  /*1970*/  VOTE.ANY R25, PT, P0 ;  /* 0x0000000000197806 */ /* 0x000fce00000e0100 */
[----:B------:R-:W-:Y:S05]  /*1980*/  BSYNC.RECONVERGENT B2 ;  /* 0x0000000000027941 */ /* 0x000fea0003800200 */
.L_x_21:
[----:B------:R-:W-:Y:S01]  /*1990*/  ISETP.GT.U32.AND P1, PT, R28, 0x1, PT ;  /* 0x000000011c00780c */ /* 0x000fe20003f24070 */
[----:B------:R-:W-:-:S12]  /*19a0*/  IMAD.MOV.U32 R28, RZ, RZ, R31 ;  /* 0x000000ffff1c7224 */ /* 0x000fd800078e001f */
[----:B------:R-:W-:Y:S05]  /*19b0*/  @P0 BRA P1, `(.L_x_22) ;  /* 0xfffffffc00ac0947 */ /* 0x000fea000083ffff */
[----:B------:R-:W-:Y:S05]  /*19c0*/  BSYNC B0 ;  /* 0x0000000000007941 */ /* 0x000fea0003800000 */
.L_x_18:
[----:B------:R1:W2:Y:S02]  /*19d0*/  LDS.64 R6, [R11+0x7200] ;  /* 0x007200000b067984 */ /* 0x0002a40000000a00 */
.L_x_17:
[C---:B------:R-:W-:Y:S01]  /*19e0*/  IMAD.IADD R29, R26.reuse, 0x1, -R27 ;  /* 0x000000011a1d7824 */ /* 0x040fe200078e0a1b */
[----:B------:R-:W-:-:S04]  /*19f0*/  LOP3.LUT R25, R26, 0x80000000, RZ, 0xfc, !PT ;  /* 0x800000001a197812 */ /* 0x000fc800078efcff */
[C---:B0-2---:R-:W-:Y:S01]  /*1a00*/  IADD3 R6, P0, PT, R29.reuse, R6, RZ ;  /* 0x000000061d067210 */ /* 0x045fe20007f1e0ff */
[----:B------:R0:W-:Y:S03]  /*1a10*/  STG.E.STRONG.SYS desc[UR8][R4.64], R25 ;  /* 0x0000001904007986 */ /* 0x0001e6000c115908 */
[----:B------:R-:W-:-:S05]  /*1a20*/  LEA.HI.X.SX32 R7, R29, R7, 0x1, P0 ;  /* 0x000000071d077211 */ /* 0x000fca00000f0eff */
[----:B------:R0:W-:Y:S04]  /*1a30*/  STS.64 [R11+0x7200], R6 ;  /* 0x007200060b007388 */ /* 0x0001e80000000a00 */
.L_x_16:
[----:B------:R-:W-:Y:S05]  /*1a40*/  BSYNC B1 ;  /* 0x0000000000017941 */ /* 0x000fea0003800000 */
.L_x_15:
[----:B------:R-:W2:Y:S01]  /*1a50*/  LDC R26, c[0x0][0x3c0] ;  /* 0x0000f000ff1a7b82 */ /* 0x000ea20000000800 */
[----:B------:R-:W-:-:S07]  /*1a60*/  LEA R47, R47, UR4, 0x3 ;  /* 0x000000042f2f7c11 */ /* 0x000fce000f8e18ff */
[----:B0-----:R-:W0:Y:S01]  /*1a70*/  LDC.64 R4, c[0x0][0x390] ;  /* 0x0000e400ff047b82 */ /* 0x001e220000000a00 */
[----:B--2---:R-:W-:Y:S02]  /*1a80*/  ISETP.LE.AND P0, PT, R26, UR10, PT ;  /* 0x0000000a1a007c0c */ /* 0x004fe4000bf03270 */
[----:B0-----:R-:W-:-:S04]  /*1a90*/  ISETP.EQ.U32.AND P1, PT, R4, RZ, PT ;  /* 0x000000ff0400720c */ /* 0x001fc80003f22070 */
[----:B------:R-:W-:-:S04]  /*1aa0*/  ISETP.EQ.OR.EX P0, PT, R5, RZ, !P0, P1 ;  /* 0x000000ff0500720c */ /* 0x000fc80004702710 */
[----:B------:R-:W-:-:S13]  /*1ab0*/  ISETP.GT.U32.OR P0, PT, R3, 0xff, P0 ;  /* 0x000000ff0300780c */ /* 0x000fda0000704470 */
[----:B------:R-:W-:Y:S05]  /*1ac0*/  @P0 BRA `(.L_x_23) ;  /* 0x00000000001c0947 */ /* 0x000fea0003800000 */
[----:B------:R-:W0:Y:S01]  /*1ad0*/  LDS.64 R6, [R11+0x7200] ;  /* 0x007200000b067984 */ /* 0x000e220000000a00 */
[C---:B------:R-:W-:Y:S02]  /*1ae0*/  LEA R4, P2, R3.reuse, R4, 0x3 ;  /* 0x0000000403047211 */ /* 0x040fe400078418ff */
[--C-:B------:R-:W-:Y:S02]  /*1af0*/  SHF.R.S32.HI R25, RZ, 0x1f, R27.reuse ;  /* 0x0000001fff197819 */ /* 0x100fe4000001141b */
[----:B------:R-:W-:Y:S02]  /*1b00*/  LEA.HI.X R5, R3, R5, RZ, 0x3, P2 ;  /* 0x0000000503057211 */ /* 0x000fe400010f1cff */
[----:B0-----:R-:W-:-:S04]  /*1b10*/  IADD3 R6, P0, P1, R6, R0, R27 ;  /* 0x0000000006067210 */ /* 0x001fc8000791e01b */
[----:B------:R-:W-:-:S05]  /*1b20*/  IADD3.X R7, PT, PT, R7, RZ, R25, P0, P1 ;  /* 0x000000ff07077210 */ /* 0x000fca00007e2419 */
[----:B------:R0:W-:Y:S04]  /*1b30*/  STG.E.64 desc[UR8][R4.64], R6 ;  /* 0x0000000604007986 */ /* 0x0001e8000c101b08 */
.L_x_23:
[----:B------:R-:W-:Y:S05]  /*1b40*/  WARPSYNC.ALL ;  /* 0x0000000000007948 */ /* 0x000fea0003800000 */
[----:B------:R-:W-:Y:S01]  /*1b50*/  BAR.SYNC.DEFER_BLOCKING 0x0 ;  /* 0x0000000000007b1d */ /* 0x000fe20000010000 */
[----:B------:R-:W-:-:S05]  /*1b60*/  ISETP.LT.AND P0, PT, R26, UR10, PT ;  /* 0x0000000a1a007c0c */ /* 0x000fca000bf01270 */
[----:B0-----:R0:W2:Y:S08]  /*1b70*/  LDS.64 R4, [R47+0x7200] ;  /* 0x007200002f047984 */ /* 0x0010b00000000a00 */
[----:B0-----:R-:W-:Y:S05]  /*1b80*/  @P0 BRA `(.L_x_24) ;  /* 0x0000000000700947 */ /* 0x001fea0003800000 */
[----:B------:R-:W0:Y:S01]  /*1b90*/  LDCU.64 UR12, c[0x0][0x3a0] ;  /* 0x00007400ff0c77ac */ /* 0x000e220008000a00 */
[C---:B------:R-:W-:Y:S02]  /*1ba0*/  LOP3.LUT R7, R3.reuse, 0x3e0, RZ, 0xc0, !PT ;  /* 0x000003e003077812 */ /* 0x040fe400078ec0ff */
[----:B------:R-:W-:-:S05]  /*1bb0*/  LOP3.LUT R2, R3, 0x1f, RZ, 0xc0, !PT ;  /* 0x0000001f03027812 */ /* 0x000fca00078ec0ff */
[----:B------:R-:W-:-:S05]  /*1bc0*/  IMAD R7, R7, 0x13, R2 ;  /* 0x0000001307077824 */ /* 0x000fca00078e0202 */
[----:B--2---:R-:W-:-:S05]  /*1bd0*/  IADD3 R0, P0, PT, R7, R4, RZ ;  /* 0x0000000407007210 */ /* 0x004fca0007f1e0ff */
[----:B------:R-:W-:Y:S01]  /*1be0*/  IMAD.X R5, RZ, RZ, R5, P0 ;  /* 0x000000ffff057224 */ /* 0x000fe200000e0605 */
[----:B0-----:R-:W-:-:S04]  /*1bf0*/  LEA R2, P0, R0, UR12, 0x2 ;  /* 0x0000000c00027c11 */ /* 0x001fc8000f8010ff */
[----:B------:R-:W-:-:S05]  /*1c00*/  LEA.HI.X R3, R0, UR13, R5, 0x2, P0 ;  /* 0x0000000d00037c11 */ /* 0x000fca00080f1405 */
[----:B------:R-:W-:Y:S04]  /*1c10*/  STG.E desc[UR8][R2.64], R44 ;  /* 0x0000002c02007986 */ /* 0x000fe8000c101908 */
        /* <DEDUP_REMOVED lines=17> */
[----:B------:R-:W-:Y:S01]  /*1d30*/  STG.E desc[UR8][R2.64+0x900], R24 ;  /* 0x0009001802007986 */ /* 0x000fe2000c101908 */
[----:B------:R-:W-:Y:S05]  /*1d40*/  EXIT ;  /* 0x000000000000794d */ /* 0x000fea0003800000 */
.L_x_24:
[C---:B------:R-:W-:Y:S01]  /*1d50*/  LOP3.LUT R7, R3.reuse, 0x3e0, RZ, 0xc0, !PT ;  /* 0x000003e003077812 */ /* 0x040fe200078ec0ff */
[----:B------:R-:W0:Y:S01]  /*1d60*/  LDCU.64 UR12, c[0x0][0x3a0] ;  /* 0x00007400ff0c77ac */ /* 0x000e220008000a00 */
[----:B------:R-:W-:Y:S01]  /*1d70*/  LOP3.LUT R2, R3, 0x1f, RZ, 0xc0, !PT ;  /* 0x0000001f03027812 */ /* 0x000fe200078ec0ff */
[----:B-1----:R-:W-:-:S04]  /*1d80*/  IMAD.U32 R11, RZ, RZ, UR7 ;  /* 0x00000007ff0b7e24 */ /* 0x002fc8000f8e00ff */
[----:B------:R-:W-:Y:S02]  /*1d90*/  IMAD R7, R7, 0x13, R2 ;  /* 0x0000001307077824 */ /* 0x000fe400078e0202 */
[----:B------:R-:W-:Y:S02]  /*1da0*/  IMAD R0, R11, -0x1c80, R26 ;  /* 0xffffe3800b007824 */ /* 0x000fe400078e021a */
[C---:B------:R-:W-:Y:S01]  /*1db0*/  VIADD R11, R7.reuse, 0x20 ;  /* 0x00000020070b7836 */ /* 0x040fe20000000000 */
[C---:B--2---:R-:W-:Y:S01]  /*1dc0*/  IADD3 R3, P0, PT, R7.reuse, R4, RZ ;  /* 0x0000000407037210 */ /* 0x044fe20007f1e0ff */
[C---:B------:R-:W-:Y:S01]  /*1dd0*/  VIADD R25, R7.reuse, 0x60 ;  /* 0x0000006007197836 */ /* 0x040fe20000000000 */
[-C--:B------:R-:W-:Y:S02]  /*1de0*/  ISETP.GE.AND P1, PT, R7, R0.reuse, PT ;  /* 0x000000000700720c */ /* 0x080fe40003f26270 */
[-C--:B------:R-:W-:Y:S01]  /*1df0*/  ISETP.GE.AND P2, PT, R11, R0.reuse, PT ;  /* 0x000000000b00720c */ /* 0x080fe20003f46270 */
[----:B------:R-:W-:Y:S01]  /*1e00*/  IMAD.X R4, RZ, RZ, R5, P0 ;  /* 0x000000ffff047224 */ /* 0x000fe200000e0605 */
[----:B------:R-:W-:Y:S01]  /*1e10*/  ISETP.GE.AND P4, PT, R25, R0, PT ;  /* 0x000000001900720c */ /* 0x000fe20003f86270 */
[----:B------:R-:W-:Y:S01]  /*1e20*/  VIADD R5, R7, 0x40 ;  /* 0x0000004007057836 */ /* 0x000fe20000000000 */
[----:B0-----:R-:W-:Y:S01]  /*1e30*/  LEA R2, P0, R3, UR12, 0x2 ;  /* 0x0000000c03027c11 */ /* 0x001fe2000f8010ff */
[----:B------:R-:W-:-:S02]  /*1e40*/  VIADD R11, R7, 0xa0 ;  /* 0x000000a0070b7836 */ /* 0x000fc40000000000 */
[----:B------:R-:W-:Y:S01]  /*1e50*/  VIADD R25, R7, 0xc0 ;  /* 0x000000c007197836 */ /* 0x000fe20000000000 */
[-C--:B------:R-:W-:Y:S01]  /*1e60*/  ISETP.GE.AND P3, PT, R5, R0.reuse, PT ;  /* 0x000000000500720c */ /* 0x080fe20003f66270 */
[----:B------:R-:W-:Y:S01]  /*1e70*/  VIADD R5, R7, 0x80 ;  /* 0x0000008007057836 */ /* 0x000fe20000000000 */
[----:B------:R-:W-:Y:S02]  /*1e80*/  LEA.HI.X R3, R3, UR13, R4, 0x2, P0 ;  /* 0x0000000d03037c11 */ /* 0x000fe400080f1404 */
[-C--:B------:R-:W-:Y:S01]  /*1e90*/  ISETP.GE.AND P6, PT, R11, R0.reuse, PT ;  /* 0x000000000b00720c */ /* 0x080fe20003fc6270 */
[----:B------:R-:W-:Y:S01]  /*1ea0*/  VIADD R11, R7, 0x100 ;  /* 0x00000100070b7836 */ /* 0x000fe20000000000 */
[-C--:B------:R-:W-:Y:S01]  /*1eb0*/  ISETP.GE.AND P5, PT, R5, R0.reuse, PT ;  /* 0x000000000500720c */ /* 0x080fe20003fa6270 */
[----:B------:R-:W-:Y:S01]  /*1ec0*/  VIADD R5, R7, 0xe0 ;  /* 0x000000e007057836 */ /* 0x000fe20000000000 */
[----:B------:R-:W-:Y:S01]  /*1ed0*/  @!P1 STG.E desc[UR8][R2.64], R44 ;  /* 0x0000002c02009986 */ /* 0x000fe2000c101908 */
[----:B------:R-:W-:-:S03]  /*1ee0*/  ISETP.GE.AND P0, PT, R25, R0, PT ;  /* 0x000000001900720c */ /* 0x000fc60003f06270 */
[-C--:B------:R-:W-:Y:S01]  /*1ef0*/  ISETP.GE.AND P1, PT, R5, R0.reuse, PT ;  /* 0x000000000500720c */ /* 0x080fe20003f26270 */
[----:B------:R-:W-:Y:S01]  /*1f00*/  VIADD R5, R7, 0x120 ;  /* 0x0000012007057836 */ /* 0x000fe20000000000 */
[----:B------:R-:W-:Y:S04]  /*1f10*/  @!P3 STG.E desc[UR8][R2.64+0x100], R42 ;  /* 0x0001002a0200b986 */ /* 0x000fe8000c101908 */
[-C--:B------:R-:W-:Y:S01]  /*1f20*/  ISETP.GE.AND P3, PT, R5, R0.reuse, PT ;  /* 0x000000000500720c */ /* 0x080fe20003f66270 */
[----:B------:R-:W-:Y:S01]  /*1f30*/  VIADD R5, R7, 0x160 ;  /* 0x0000016007057836 */ /* 0x000fe20000000000 */
[----:B------:R-:W-:Y:S01]  /*1f40*/  @!P2 STG.E desc[UR8][R2.64+0x80], R43 ;  /* 0x0000802b0200a986 */ /* 0x000fe2000c101908 */
[----:B------:R-:W-:Y:S01]  /*1f50*/  ISETP.GE.AND P2, PT, R11, R0, PT ;  /* 0x000000000b00720c */ /* 0x000fe20003f46270 */
[----:B------:R-:W-:-:S02]  /*1f60*/  VIADD R11, R7, 0x140 ;  /* 0x00000140070b7836 */ /* 0x000fc40000000000 */
[----:B------:R0:W-:Y:S01]  /*1f70*/  @!P5 STG.E desc[UR8][R2.64+0x200], R9 ;  /* 0x000200090200d986 */ /* 0x0001e2000c101908 */
[-C--:B------:R-:W-:Y:S01]  /*1f80*/  ISETP.GE.AND P5, PT, R5, R0.reuse, PT ;  /* 0x000000000500720c */ /* 0x080fe20003fa6270 */
[----:B------:R-:W-:Y:S02]  /*1f90*/  VIADD R5, R7, 0x1a0 ;  /* 0x000001a007057836 */ /* 0x000fe40000000000 */
[----:B------:R1:W-:Y:S01]  /*1fa0*/  @!P4 STG.E desc[UR8][R2.64+0x180], R8 ;  /* 0x000180080200c986 */ /* 0x0003e2000c101908 */
[-C--:B------:R-:W-:Y:S01]  /*1fb0*/  ISETP.GE.AND P4, PT, R11, R0.reuse, PT ;  /* 0x000000000b00720c */ /* 0x080fe20003f86270 */
[----:B------:R-:W-:Y:S02]  /*1fc0*/  VIADD R11, R7, 0x180 ;  /* 0x00000180070b7836 */ /* 0x000fe40000000000 */
[----:B------:R1:W-:Y:S01]  /*1fd0*/  @!P0 STG.E desc[UR8][R2.64+0x300], R12 ;  /* 0x0003000c02008986 */ /* 0x0003e2000c101908 */
[----:B------:R-:W-:Y:S01]  /*1fe0*/  ISETP.GE.AND P0, PT, R5, R0, PT ;  /* 0x000000000500720c */ /* 0x000fe20003f06270 */
[----:B------:R-:W-:-:S02]  /*1ff0*/  VIADD R5, R7, 0x1e0 ;  /* 0x000001e007057836 */ /* 0x000fc40000000000 */
[----:B------:R1:W-:Y:S01]  /*2000*/  @!P6 STG.E desc[UR8][R2.64+0x280], R10 ;  /* 0x0002800a0200e986 */ /* 0x0003e2000c101908 */
[-C--:B------:R-:W-:Y:S01]  /*2010*/  ISETP.GE.AND P6, PT, R11, R0.reuse, PT ;  /* 0x000000000b00720c */ /* 0x080fe20003fc6270 */
[----:B------:R-:W-:Y:S02]  /*2020*/  VIADD R11, R7, 0x1c0 ;  /* 0x000001c0070b7836 */ /* 0x000fe40000000000 */
[----:B------:R1:W-:Y:S01]  /*2030*/  @!P2 STG.E desc[UR8][R2.64+0x400], R14 ;  /* 0x0004000e0200a986 */ /* 0x0003e2000c101908 */
[-C--:B------:R-:W-:Y:S01]  /*2040*/  ISETP.GE.AND P2, PT, R5, R0.reuse, PT ;  /* 0x000000000500720c */ /* 0x080fe20003f46270 */
[C---:B0-----:R-:W-:Y:S02]  /*2050*/  VIADD R9, R7.reuse, 0x200 ;  /* 0x0000020007097836 */ /* 0x041fe40000000000 */
[C---:B------:R-:W-:Y:S01]  /*2060*/  VIADD R5, R7.reuse, 0x220 ;  /* 0x0000022007057836 */ /* 0x040fe20000000000 */
[----:B------:R1:W-:Y:S01]  /*2070*/  @!P1 STG.E desc[UR8][R2.64+0x380], R13 ;  /* 0x0003800d02009986 */ /* 0x0003e2000c101908 */
[----:B------:R-:W-:Y:S01]  /*2080*/  VIADD R7, R7, 0x240 ;  /* 0x0000024007077836 */ /* 0x000fe20000000000 */
[----:B------:R-:W-:-:S02]  /*2090*/  ISETP.GE.AND P1, PT, R11, R0, PT ;  /* 0x000000000b00720c */ /* 0x000fc40003f26270 */
[----:B------:R1:W-:Y:S01]  /*20a0*/  @!P3 STG.E desc[UR8][R2.64+0x480], R15 ;  /* 0x0004800f0200b986 */ /* 0x0003e2000c101908 */
[----:B------:R-:W-:-:S03]  /*20b0*/  ISETP.GE.AND P3, PT, R9, R0, PT ;  /* 0x000000000900720c */ /* 0x000fc60003f66270 */
[----:B------:R1:W-:Y:S01]  /*20c0*/  @!P4 STG.E desc[UR8][R2.64+0x500], R16 ;  /* 0x000500100200c986 */ /* 0x0003e2000c101908 */
[----:B------:R-:W-:-:S03]  /*20d0*/  ISETP.GE.AND P4, PT, R5, R0, PT ;  /* 0x000000000500720c */ /* 0x000fc60003f86270 */
[----:B------:R1:W-:Y:S01]  /*20e0*/  @!P5 STG.E desc[UR8][R2.64+0x580], R17 ;  /* 0x000580110200d986 */ /* 0x0003e2000c101908 */
[----:B------:R-:W-:-:S03]  /*20f0*/  ISETP.GE.AND P5, PT, R7, R0, PT ;  /* 0x000000000700720c */ /* 0x000fc60003fa6270 */
[----:B------:R1:W-:Y:S04]  /*2100*/  @!P6 STG.E desc[UR8][R2.64+0x600], R18 ;  /* 0x000600120200e986 */ /* 0x0003e8000c101908 */
[----:B------:R1:W-:Y:S04]  /*2110*/  @!P0 STG.E desc[UR8][R2.64+0x680], R19 ;  /* 0x0006801302008986 */ /* 0x0003e8000c101908 */
[----:B------:R1:W-:Y:S04]  /*2120*/  @!P1 STG.E desc[UR8][R2.64+0x700], R20 ;  /* 0x0007001402009986 */ /* 0x0003e8000c101908 */
[----:B------:R1:W-:Y:S04]  /*2130*/  @!P2 STG.E desc[UR8][R2.64+0x780], R21 ;  /* 0x000780150200a986 */ /* 0x0003e8000c101908 */
[----:B------:R1:W-:Y:S04]  /*2140*/  @!P3 STG.E desc[UR8][R2.64+0x800], R22 ;  /* 0x000800160200b986 */ /* 0x0003e8000c101908 */
[----:B------:R1:W-:Y:S01]  /*2150*/  @!P4 STG.E desc[UR8][R2.64+0x880], R23 ;  /* 0x000880170200c986 */ /* 0x0003e2000c101908 */
[----:B------:R-:W-:Y:S05]  /*2160*/  @P5 EXIT ;  /* 0x000000000000594d */ /* 0x000fea0003800000 */
[----:B------:R-:W-:Y:S01]  /*2170*/  STG.E desc[UR8][R2.64+0x900], R24 ;  /* 0x0009001802007986 */ /* 0x000fe2000c101908 */
[----:B------:R-:W-:Y:S05]  /*2180*/  EXIT ;  /* 0x000000000000794d */ /* 0x000fea0003800000 */
.L_x_14:
[----:B------:R-:W-:Y:S01]  /*2190*/  IMAD.MOV.U32 R2, RZ, RZ, RZ ;  /* 0x000000ffff027224 */ /* 0x000fe200078e00ff */
[C---:B------:R-:W-:Y:S01]  /*21a0*/  ISETP.GT.U32.AND P0, PT, R3.reuse, 0x1f, PT ;  /* 0x0000001f0300780c */ /* 0x040fe20003f04070 */
[----:B------:R-:W-:Y:S05]  /*21b0*/  WARPSYNC.ALL ;  /* 0x0000000000007948 */ /* 0x000fea0003800000 */
[----:B------:R-:W-:-:S05]  /*21c0*/  IMAD.HI.U32 R24, R3, 0x15555556, R2 ;  /* 0x1555555603187827 */ /* 0x000fca00078e0002 */
[----:B------:R-:W-:-:S05]  /*21d0*/  LEA R24, R24, UR4, 0x2 ;  /* 0x0000000418187c11 */ /* 0x000fca000f8e10ff */
[----:B------:R0:W-:Y:S01]  /*21e0*/  STS [R24+0x3410], R27 ;  /* 0x0034101b18007388 */ /* 0x0001e20000000800 */
[----:B------:R-:W-:Y:S06]  /*21f0*/  BAR.SYNC.DEFER_BLOCKING 0x0 ;  /* 0x0000000000007b1d */ /* 0x000fec0000010000 */
[----:B------:R-:W-:Y:S05]  /*2200*/  @P0 BRA `(.L_x_25) ;  /* 0x0000000000e00947 */ /* 0x000fea0003800000 */
[----:B------:R-:W-:Y:S01]  /*2210*/  IMAD.MOV.U32 R5, RZ, RZ, 0x34 ;  /* 0x00000034ff057424 */ /* 0x000fe200078e00ff */
[----:B------:R-:W-:-:S03]  /*2220*/  UMOV UR11, 0xffffffff ;  /* 0xffffffff000b7882 */ /* 0x000fc60000000000 */
[----:B------:R-:W-:-:S05]  /*2230*/  IMAD R18, R3, R5, UR4 ;  /* 0x0000000403127e24 */ /* 0x000fca000f8e0205 */
[----:B------:R-:W-:Y:S04]  /*2240*/  LDS R16, [R18+0x3410] ;  /* 0x0034100012107984 */ /* 0x000fe80000000800 */
[----:B------:R-:W-:Y:S04]  /*2250*/  LDS R17, [R18+0x3414] ;  /* 0x0034140012117984 */ /* 0x000fe80000000800 */
[----:B------:R-:W1:Y:S04]  /*2260*/  LDS R14, [R18+0x3418] ;  /* 0x00341800120e7984 */ /* 0x000e680000000800 */
[----:B------:R-:W-:Y:S04]  /*2270*/  LDS R15, [R18+0x341c] ;  /* 0x00341c00120f7984 */ /* 0x000fe80000000800 */
[----:B------:R-:W2:Y:S04]  /*2280*/  LDS R12, [R18+0x3420] ;  /* 0x00342000120c7984 */ /* 0x000ea80000000800 */
[----:B------:R-:W-:Y:S04]  /*2290*/  LDS R13, [R18+0x3424] ;  /* 0x00342400120d7984 */ /* 0x000fe80000000800 */
[----:B------:R-:W3:Y:S04]  /*22a0*/  LDS R10, [R18+0x3428] ;  /* 0x00342800120a7984 */ /* 0x000ee80000000800 */
[----:B------:R-:W-:Y:S04]  /*22b0*/  LDS R9, [R18+0x342c] ;  /* 0x00342c0012097984 */ /* 0x000fe80000000800 */
[----:B------:R-:W4:Y:S04]  /*22c0*/  LDS R8, [R18+0x3430] ;  /* 0x0034300012087984 */ /* 0x000f280000000800 */
[----:B------:R-:W-:Y:S04]  /*22d0*/  LDS R5, [R18+0x3434] ;  /* 0x0034340012057984 */ /* 0x000fe80000000800 */
[----:B------:R-:W5:Y:S04]  /*22e0*/  LDS R4, [R18+0x3438] ;  /* 0x0034380012047984 */ /* 0x000f680000000800 */
[----:B------:R-:W0:Y:S01]  /*22f0*/  LDS R19, [R18+0x343c] ;  /* 0x00343c0012137984 */ /* 0x000e220000000800 */
[----:B-1----:R-:W-:-:S04]  /*2300*/  IADD3 R20, PT, PT, R14, R17, R16 ;  /* 0x000000110e147210 */ /* 0x002fc80007ffe010 */
[----:B--2---:R-:W-:-:S04]  /*2310*/  IADD3 R20, PT, PT, R12, R20, R15 ;  /* 0x000000140c147210 */ /* 0x004fc80007ffe00f */
[----:B---3--:R-:W-:-:S04]  /*2320*/  IADD3 R20, PT, PT, R10, R20, R13 ;  /* 0x000000140a147210 */ /* 0x008fc80007ffe00d */
[----:B----4-:R-:W-:-:S04]  /*2330*/  IADD3 R20, PT, PT, R8, R20, R9 ;  /* 0x0000001408147210 */ /* 0x010fc80007ffe009 */
[----:B-----5:R-:W-:-:S05]  /*2340*/  IADD3 R20, PT, PT, R4, R20, R5 ;  /* 0x0000001404147210 */ /* 0x020fca0007ffe005 */
[----:B0-----:R-:W-:Y:S01]  /*2350*/  IMAD.IADD R19, R19, 0x1, R20 ;  /* 0x0000000113137824 */ /* 0x001fe200078e0214 */
[----:B------:R-:W-:Y:S06]  /*2360*/  BRA.DIV UR11, `(.L_x_26) ;  /* 0x0000005e0be47947 */ /* 0x000fec000b800000 */
[----:B------:R-:W0:Y:S02]  /*2370*/  SHFL.UP P0, R20, R19, 0x1, RZ ;  /* 0x0420000013147989 */ /* 0x000e2400000000ff */
[----:B0-----:R-:W-:-:S05]  /*2380*/  @P0 IMAD.IADD R20, R19, 0x1, R20 ;  /* 0x0000000113140824 */ /* 0x001fca00078e0214 */
[----:B------:R-:W0:Y:S02]  /*2390*/  SHFL.UP P0, R21, R20, 0x2, RZ ;  /* 0x0440000014157989 */ /* 0x000e2400000000ff */
[----:B0-----:R-:W-:-:S05]  /*23a0*/  @P0 IMAD.IADD R21, R20, 0x1, R21 ;  /* 0x0000000114150824 */ /* 0x001fca00078e0215 */
[----:B------:R-:W0:Y:S02]  /*23b0*/  SHFL.UP P0, R22, R21, 0x4, RZ ;  /* 0x0480000015167989 */ /* 0x000e2400000000ff */
[----:B0-----:R-:W-:-:S05]  /*23c0*/  @P0 IMAD.IADD R22, R21, 0x1, R22 ;  /* 0x0000000115160824 */ /* 0x001fca00078e0216 */
[----:B------:R-:W0:Y:S02]  /*23d0*/  SHFL.UP P0, R23, R22, 0x8, RZ ;  /* 0x0500000016177989 */ /* 0x000e2400000000ff */
[----:B0-----:R-:W-:-:S05]  /*23e0*/  @P0 IMAD.IADD R23, R22, 0x1, R23 ;  /* 0x0000000116170824 */ /* 0x001fca00078e0217 */
[----:B------:R0:W1:Y:S02]  /*23f0*/  SHFL.UP P0, R48, R23, 0x10, RZ ;  /* 0x0600000017307989 */ /* 0x00006400000000ff */
.L_x_118:
[----:B-1----:R-:W-:-:S04]  /*2400*/  @P0 IMAD.IADD R48, R23, 0x1, R48 ;  /* 0x0000000117300824 */ /* 0x002fc800078e0230 */
[----:B------:R-:W-:-:S04]  /*2410*/  IMAD.IADD R19, R48, 0x1, -R19 ;  /* 0x0000000130137824 */ /* 0x000fc800078e0a13 */
[----:B------:R-:W-:Y:S01]  /*2420*/  IMAD.IADD R16, R16, 0x1, R19 ;  /* 0x0000000110107824 */ /* 0x000fe200078e0213 */
[----:B------:R1:W-:Y:S03]  /*2430*/  STS [R18+0x3410], R19 ;  /* 0x0034101312007388 */ /* 0x0003e60000000800 */
        /* <DEDUP_REMOVED lines=19> */
[----:B------:R1:W-:Y:S04]  /*2570*/  STS [R18+0x3438], R5 ;  /* 0x0034380512007388 */ /* 0x0003e80000000800 */
[----:B------:R1:W-:Y:S02]  /*2580*/  STS [R18+0x343c], R21 ;  /* 0x00343c1512007388 */ /* 0x0003e40000000800 */
.L_x_25:
[----:B------:R-:W-:Y:S05]  /*2590*/  WARPSYNC.ALL ;  /* 0x0000000000007948 */ /* 0x000fea0003800000 */
[----:B------:R-:W-:Y:S01]  /*25a0*/  BAR.SYNC.DEFER_BLOCKING 0x0 ;  /* 0x0000000000007b1d */ /* 0x000fe20000010000 */
[----:B------:R-:W-:Y:S02]  /*25b0*/  ISETP.NE.AND P0, PT, R53, RZ, PT ;  /* 0x000000ff3500720c */ /* 0x000fe40003f05270 */
[----:B-1----:R-:W-:-:S03]  /*25c0*/  SHF.R.U32.HI R5, RZ, UR6, R45 ;  /* 0x00000006ff057c19 */ /* 0x002fc6000801162d */
[----:B------:R-:W-:Y:S01]  /*25d0*/  BSSY.RECONVERGENT B0, `(.L_x_27) ;  /* 0x0000029000007945 */ /* 0x000fe20003800200 */
[----:B------:R-:W-:Y:S01]  /*25e0*/  LOP3.LUT R5, R5, UR5, RZ, 0x30, !PT ;  /* 0x0000000505057c12 */ /* 0x000fe2000f8e30ff */
[----:B0-----:R-:W0:Y:S06]  /*25f0*/  LDS R24, [R24+0x3410] ;  /* 0x0034100018187984 */ /* 0x001e2c0000000800 */
[----:B------:R-:W-:Y:S05]  /*2600*/  @P0 BRA `(.L_x_28) ;  /* 0x0000000000940947 */ /* 0x000fea0003800000 */
[----:B------:R-:W-:-:S05]  /*2610*/  LEA R4, R3, UR4, 0x2 ;  /* 0x0000000403047c11 */ /* 0x000fca000f8e10ff */
[----:B------:R-:W0:Y:S04]  /*2620*/  LDS R13, [R4] ;  /* 0x00000000040d7984 */ /* 0x000e280000000800 */
[----:B------:R-:W1:Y:S04]  /*2630*/  LDS R15, [R4+0x400] ;  /* 0x00040000040f7984 */ /* 0x000e680000000800 */
[----:B------:R-:W2:Y:S04]  /*2640*/  LDS R17, [R4+0x800] ;  /* 0x0008000004117984 */ /* 0x000ea80000000800 */
[----:B------:R-:W3:Y:S04]  /*2650*/  LDS R19, [R4+0xc00] ;  /* 0x000c000004137984 */ /* 0x000ee80000000800 */
[----:B------:R-:W4:Y:S04]  /*2660*/  LDS R21, [R4+0x1000] ;  /* 0x0010000004157984 */ /* 0x000f280000000800 */
[----:B------:R-:W5:Y:S04]  /*2670*/  LDS R23, [R4+0x1400] ;  /* 0x0014000004177984 */ /* 0x000f680000000800 */
[----:B------:R-:W5:Y:S04]  /*2680*/  LDS R45, [R4+0x1800] ;  /* 0x00180000042d7984 */ /* 0x000f680000000800 */
[----:B------:R-:W5:Y:S04]  /*2690*/  LDS R47, [R4+0x1c00] ;  /* 0x001c0000042f7984 */ /* 0x000f680000000800 */
[----:B------:R-:W5:Y:S04]  /*26a0*/  LDS R49, [R4+0x2000] ;  /* 0x0020000004317984 */ /* 0x000f680000000800 */
[----:B------:R-:W5:Y:S04]  /*26b0*/  LDS R51, [R4+0x2400] ;  /* 0x0024000004337984 */ /* 0x000f680000000800 */
[----:B------:R-:W5:Y:S01]  /*26c0*/  LDS R8, [R4+0x2800] ;  /* 0x0028000004087984 */ /* 0x000f620000000800 */
[----:B0-----:R-:W-:-:S03]  /*26d0*/  IMAD.IADD R13, R24, 0x1, R13 ;  /* 0x00000001180d7824 */ /* 0x001fc600078e020d */
[----:B------:R-:W0:Y:S01]  /*26e0*/  LDS R9, [R4+0x2c00] ;  /* 0x002c000004097984 */ /* 0x000e220000000800 */
[----:B-1----:R-:W-:-:S03]  /*26f0*/  IMAD.IADD R15, R24, 0x1, R15 ;  /* 0x00000001180f7824 */ /* 0x002fc600078e020f */
[----:B------:R1:W-:Y:S01]  /*2700*/  STS [R4], R13 ;  /* 0x0000000d04007388 */ /* 0x0003e20000000800 */
[C---:B--2---:R-:W-:Y:S02]  /*2710*/  IMAD.IADD R17, R24.reuse, 0x1, R17 ;  /* 0x0000000118117824 */ /* 0x044fe400078e0211 */
[C---:B---3--:R-:W-:Y:S01]  /*2720*/  IMAD.IADD R19, R24.reuse, 0x1, R19 ;  /* 0x0000000118137824 */ /* 0x048fe200078e0213 */
[----:B------:R2:W-:Y:S01]  /*2730*/  STS [R4+0x400], R15 ;  /* 0x0004000f04007388 */ /* 0x0005e20000000800 */
[----:B----4-:R-:W-:-:S03]  /*2740*/  IMAD.IADD R21, R24, 0x1, R21 ;  /* 0x0000000118157824 */ /* 0x010fc600078e0215 */
[----:B------:R2:W-:Y:S01]  /*2750*/  STS [R4+0x800], R17 ;  /* 0x0008001104007388 */ /* 0x0005e20000000800 */
[----:B-----5:R-:W-:-:S03]  /*2760*/  IMAD.IADD R23, R24, 0x1, R23 ;  /* 0x0000000118177824 */ /* 0x020fc600078e0217 */
[----:B------:R2:W-:Y:S01]  /*2770*/  STS [R4+0xc00], R19 ;  /* 0x000c001304007388 */ /* 0x0005e20000000800 */
[----:B------:R-:W-:-:S03]  /*2780*/  IMAD.IADD R45, R24, 0x1, R45 ;  /* 0x00000001182d7824 */ /* 0x000fc600078e022d */
[----:B------:R2:W-:Y:S01]  /*2790*/  STS [R4+0x1000], R21 ;  /* 0x0010001504007388 */ /* 0x0005e20000000800 */
[----:B------:R-:W-:-:S03]  /*27a0*/  IMAD.IADD R47, R24, 0x1, R47 ;  /* 0x00000001182f7824 */ /* 0x000fc600078e022f */
[----:B------:R2:W-:Y:S01]  /*27b0*/  STS [R4+0x1400], R23 ;  /* 0x0014001704007388 */ /* 0x0005e20000000800 */
[----:B------:R-:W-:-:S03]  /*27c0*/  IMAD.IADD R49, R24, 0x1, R49 ;  /* 0x0000000118317824 */ /* 0x000fc600078e0231 */
[----:B------:R2:W-:Y:S01]  /*27d0*/  STS [R4+0x1800], R45 ;  /* 0x0018002d04007388 */ /* 0x0005e20000000800 */
[----:B------:R-:W-:-:S03]  /*27e0*/  IMAD.IADD R51, R24, 0x1, R51 ;  /* 0x0000000118337824 */ /* 0x000fc600078e0233 */
[----:B------:R2:W-:Y:S01]  /*27f0*/  STS [R4+0x1c00], R47 ;  /* 0x001c002f04007388 */ /* 0x0005e20000000800 */
[----:B-1----:R-:W-:-:S03]  /*2800*/  IMAD.IADD R13, R24, 0x1, R8 ;  /* 0x00000001180d7824 */ /* 0x002fc600078e0208 */
[----:B------:R2:W-:Y:S01]  /*2810*/  STS [R4+0x2000], R49 ;  /* 0x0020003104007388 */ /* 0x0005e20000000800 */
[----:B0-----:R-:W-:-:S03]  /*2820*/  IMAD.IADD R9, R24, 0x1, R9 ;  /* 0x0000000118097824 */ /* 0x001fc600078e0209 */
[----:B------:R2:W-:Y:S04]  /*2830*/  STS [R4+0x2400], R51 ;  /* 0x0024003304007388 */ /* 0x0005e80000000800 */
[----:B------:R2:W-:Y:S04]  /*2840*/  STS [R4+0x2800], R13 ;  /* 0x0028000d04007388 */ /* 0x0005e80000000800 */
[----:B------:R2:W-:Y:S02]  /*2850*/  STS [R4+0x2c00], R9 ;  /* 0x002c000904007388 */ /* 0x0005e40000000800 */
.L_x_28:
[----:B------:R-:W-:Y:S05]  /*2860*/  BSYNC.RECONVERGENT B0 ;  /* 0x0000000000007941 */ /* 0x000fea0003800200 */
.L_x_27:
[----:B------:R-:W-:Y:S01]  /*2870*/  BAR.SYNC.DEFER_BLOCKING 0x0 ;  /* 0x0000000000007b1d */ /* 0x000fe20000010000 */
[----:B------:R-:W-:Y:S01]  /*2880*/  R2P PR, R5, 0x7f ;  /* 0x0000007f05007804 */ /* 0x000fe20000000000 */
[----:B------:R-:W-:-:S04]  /*2890*/  IMAD.MOV.U32 R8, RZ, RZ, RZ ;  /* 0x000000ffff087224 */ /* 0x000fc800078e00ff */
[----:B------:R-:W-:Y:S01]  /*28a0*/  BSSY.RECONVERGENT B0, `(.L_x_29) ;  /* 0x0000026000007945 */ /* 0x000fe20003800200 */
[----:B--2---:R-:W1:Y:S07]  /*28b0*/  S2R R23, SR_LEMASK ;  /* 0x0000000000177919 */ /* 0x004e6e0000003a00 */
[----:B------:R-:W-:Y:S02]  /*28c0*/  VOTE.ANY R4, PT, P0 ;  /* 0x0000000000047806 */ /* 0x000fe400000e0100 */
[----:B------:R-:W-:-:S02]  /*28d0*/  VOTE.ANY R9, PT, P1 ;  /* 0x0000000000097806 */ /* 0x000fc400008e0100 */
[----:B------:R-:W-:Y:S02]  /*28e0*/  @!P0 LOP3.LUT R4, RZ, R4, RZ, 0x33, !PT ;  /* 0x00000004ff048212 */ /* 0x000fe400078e33ff */
[----:B------:R-:W-:Y:S02]  /*28f0*/  VOTE.ANY R13, PT, P2 ;  /* 0x00000000000d7806 */ /* 0x000fe400010e0100 */
[----:B------:R-:W-:Y:S02]  /*2900*/  @!P1 LOP3.LUT R9, RZ, R9, RZ, 0x33, !PT ;  /* 0x00000009ff099212 */ /* 0x000fe400078e33ff */
[----:B------:R-:W-:Y:S02]  /*2910*/  VOTE.ANY R15, PT, P3 ;  /* 0x00000000000f7806 */ /* 0x000fe400018e0100 */
[----:B------:R-:W-:Y:S02]  /*2920*/  @!P2 LOP3.LUT R13, RZ, R13, RZ, 0x33, !PT ;  /* 0x0000000dff0da212 */ /* 0x000fe400078e33ff */
[----:B------:R-:W-:-:S02]  /*2930*/  LOP3.LUT R4, R9, R4, RZ, 0xc0, !PT ;  /* 0x0000000409047212 */ /* 0x000fc400078ec0ff */
[----:B------:R-:W-:Y:S02]  /*2940*/  @!P3 LOP3.LUT R15, RZ, R15, RZ, 0x33, !PT ;  /* 0x0000000fff0fb212 */ /* 0x000fe400078e33ff */
[----:B------:R-:W-:Y:S02]  /*2950*/  LOP3.LUT R4, R13, R4, RZ, 0xc0, !PT ;  /* 0x000000040d047212 */ /* 0x000fe400078ec0ff */
[----:B------:R-:W-:Y:S02]  /*2960*/  VOTE.ANY R9, PT, P4 ;  /* 0x0000000000097806 */ /* 0x000fe400020e0100 */
[----:B------:R-:W-:Y:S02]  /*2970*/  LOP3.LUT P0, RZ, R5, 0x80, RZ, 0xc0, !PT ;  /* 0x0000008005ff7812 */ /* 0x000fe4000780c0ff */
[----:B------:R-:W-:Y:S02]  /*2980*/  LOP3.LUT R4, R15, R4, RZ, 0xc0, !PT ;  /* 0x000000040f047212 */ /* 0x000fe400078ec0ff */
[----:B------:R-:W-:-:S02]  /*2990*/  VOTE.ANY R13, PT, P5 ;  /* 0x00000000000d7806 */ /* 0x000fc400028e0100 */
[----:B------:R-:W-:Y:S02]  /*29a0*/  @!P4 LOP3.LUT R9, RZ, R9, RZ, 0x33, !PT ;  /* 0x00000009ff09c212 */ /* 0x000fe400078e33ff */
[----:B------:R-:W-:Y:S02]  /*29b0*/  @!P5 LOP3.LUT R13, RZ, R13, RZ, 0x33, !PT ;  /* 0x0000000dff0dd212 */ /* 0x000fe400078e33ff */
[----:B------:R-:W-:Y:S02]  /*29c0*/  LOP3.LUT R4, R9, R4, RZ, 0xc0, !PT ;  /* 0x0000000409047212 */ /* 0x000fe400078ec0ff */
[----:B------:R-:W-:Y:S02]  /*29d0*/  VOTE.ANY R9, PT, P6 ;  /* 0x0000000000097806 */ /* 0x000fe400030e0100 */
[----:B------:R-:W-:Y:S02]  /*29e0*/  LOP3.LUT R4, R13, R4, RZ, 0xc0, !PT ;  /* 0x000000040d047212 */ /* 0x000fe400078ec0ff */
[----:B------:R-:W-:-:S02]  /*29f0*/  VOTE.ANY R13, PT, P0 ;  /* 0x00000000000d7806 */ /* 0x000fc400000e0100 */
[----:B------:R-:W-:Y:S02]  /*2a00*/  @!P6 LOP3.LUT R9, RZ, R9, RZ, 0x33, !PT ;  /* 0x00000009ff09e212 */ /* 0x000fe400078e33ff */
[----:B------:R-:W-:Y:S02]  /*2a10*/  @!P0 LOP3.LUT R13, RZ, R13, RZ, 0x33, !PT ;  /* 0x0000000dff0d8212 */ /* 0x000fe400078e33ff */
[----:B------:R-:W-:Y:S02]  /*2a20*/  LOP3.LUT R4, R9, R4, RZ, 0xc0, !PT ;  /* 0x0000000409047212 */ /* 0x000fe400078ec0ff */
[----:B------:R-:W-:Y:S02]  /*2a30*/  SHF.R.U32.HI R9, RZ, UR6, R6 ;  /* 0x00000006ff097c19 */ /* 0x000fe40008011606 */
[----:B------:R-:W-:Y:S01]  /*2a40*/  LOP3.LUT R10, R13, R4, RZ, 0xc0, !PT ;  /* 0x000000040d0a7212 */ /* 0x000fe200078ec0ff */
[----:B------:R-:W-:Y:S01]  /*2a50*/  IMAD.SHL.U32 R4, R3, 0x20, RZ ;  /* 0x0000002003047824 */ /* 0x000fe200078e00ff */
[----:B------:R-:W-:-:S02]  /*2a60*/  LOP3.LUT R9, R9, UR5, RZ, 0x30, !PT ;  /* 0x0000000509097c12 */ /* 0x000fc4000f8e30ff */
[----:B------:R-:W2:Y:S01]  /*2a70*/  FLO.U32 R15, R10 ;  /* 0x0000000a000f7300 */ /* 0x000ea200000e0000 */
[----:B-1----:R-:W-:Y:S02]  /*2a80*/  LOP3.LUT R14, R23, R10, RZ, 0xc0, !PT ;  /* 0x0000000a170e7212 */ /* 0x002fe400078ec0ff */
[----:B------:R-:W-:-:S05]  /*2a90*/  LOP3.LUT R4, R4, 0x7c00, RZ, 0xc0, !PT ;  /* 0x00007c0004047812 */ /* 0x000fca00078ec0ff */
[----:B------:R-:W1:Y:S01]  /*2aa0*/  POPC R14, R14 ;  /* 0x0000000e000e7309 */ /* 0x000e620000000000 */
[----:B------:R-:W-:Y:S01]  /*2ab0*/  VIADD R22, R4, UR4 ;  /* 0x0000000404167c36 */ /* 0x000fe20008000000 */
[----:B--2---:R-:W-:-:S13]  /*2ac0*/  ISETP.NE.AND P0, PT, R46, R15, PT ;  /* 0x0000000f2e00720c */ /* 0x004fda0003f05270 */
[----:B-1----:R-:W-:Y:S05]  /*2ad0*/  @P0 BRA `(.L_x_30) ;  /* 0x0000000000080947 */ /* 0x002fea0003800000 */
[----:B------:R-:W-:-:S05]  /*2ae0*/  IMAD R5, R5, 0x4, R22 ;  /* 0x0000000405057824 */ /* 0x000fca00078e0216 */
[----:B------:R1:W2:Y:S02]  /*2af0*/  ATOMS.ADD R8, [R5], R14 ;  /* 0x0000000e0508738c */ /* 0x0002a40000000000 */
.L_x_30:
[----:B------:R-:W-:Y:S05]  /*2b00*/  BSYNC.RECONVERGENT B0 ;  /* 0x0000000000007941 */ /* 0x000fea0003800200 */
.L_x_29:
[----:B------:R-:W-:Y:S01]  /*2b10*/  R2P PR, R9, 0x7f ;  /* 0x0000007f09007804 */ /* 0x000fe20000000000 */
[----:B--2---:R2:W3:Y:S01]  /*2b20*/  SHFL.IDX PT, R8, R8, R15, 0x1f ;  /* 0x00001f0f08087589 */ /* 0x0044e200000e0000 */
[----:B------:R-:W-:Y:S01]  /*2b30*/  BSSY.RECONVERGENT B0, `(.L_x_31) ;  /* 0x0000023000007945 */ /* 0x000fe20003800200 */
[----:B------:R-:W-:-:S10]  /*2b40*/  IMAD.MOV.U32 R12, RZ, RZ, RZ ;  /* 0x000000ffff0c7224 */ /* 0x000fd400078e00ff */
[----:B------:R-:W-:Y:S02]  /*2b50*/  VOTE.ANY R4, PT, P0 ;  /* 0x0000000000047806 */ /* 0x000fe400000e0100 */
[----:B-1----:R-:W-:Y:S02]  /*2b60*/  VOTE.ANY R5, PT, P1 ;  /* 0x0000000000057806 */ /* 0x002fe400008e0100 */
[----:B------:R-:W-:Y:S02]  /*2b70*/  @!P0 LOP3.LUT R4, RZ, R4, RZ, 0x33, !PT ;  /* 0x00000004ff048212 */ /* 0x000fe400078e33ff */
[----:B------:R-:W-:Y:S02]  /*2b80*/  VOTE.ANY R13, PT, P2 ;  /* 0x00000000000d7806 */ /* 0x000fe400010e0100 */
[----:B------:R-:W-:Y:S02]  /*2b90*/  @!P1 LOP3.LUT R5, RZ, R5, RZ, 0x33, !PT ;  /* 0x00000005ff059212 */ /* 0x000fe400078e33ff */
[----:B------:R-:W-:-:S02]  /*2ba0*/  @!P2 LOP3.LUT R13, RZ, R13, RZ, 0x33, !PT ;  /* 0x0000000dff0da212 */ /* 0x000fc400078e33ff */
[----:B------:R-:W-:Y:S02]  /*2bb0*/  LOP3.LUT R4, R5, R4, RZ, 0xc0, !PT ;  /* 0x0000000405047212 */ /* 0x000fe400078ec0ff */
[----:B------:R-:W-:Y:S02]  /*2bc0*/  VOTE.ANY R5, PT, P3 ;  /* 0x0000000000057806 */ /* 0x000fe400018e0100 */
[----:B------:R-:W-:Y:S02]  /*2bd0*/  LOP3.LUT R4, R13, R4, RZ, 0xc0, !PT ;  /* 0x000000040d047212 */ /* 0x000fe400078ec0ff */
[----:B------:R-:W-:Y:S02]  /*2be0*/  LOP3.LUT P0, RZ, R9, 0x80, RZ, 0xc0, !PT ;  /* 0x0000008009ff7812 */ /* 0x000fe4000780c0ff */
[----:B------:R-:W-:Y:S02]  /*2bf0*/  VOTE.ANY R13, PT, P4 ;  /* 0x00000000000d7806 */ /* 0x000fe400020e0100 */
[----:B------:R-:W-:-:S02]  /*2c00*/  @!P3 LOP3.LUT R5, RZ, R5, RZ, 0x33, !PT ;  /* 0x00000005ff05b212 */ /* 0x000fc400078e33ff */
[----:B------:R-:W-:Y:S02]  /*2c10*/  @!P4 LOP3.LUT R13, RZ, R13, RZ, 0x33, !PT ;  /* 0x0000000dff0dc212 */ /* 0x000fe400078e33ff */
[----:B------:R-:W-:Y:S02]  /*2c20*/  LOP3.LUT R4, R5, R4, RZ, 0xc0, !PT ;  /* 0x0000000405047212 */ /* 0x000fe400078ec0ff */
[----:B------:R-:W-:Y:S02]  /*2c30*/  VOTE.ANY R5, PT, P5 ;  /* 0x0000000000057806 */ /* 0x000fe400028e0100 */
[----:B------:R-:W-:Y:S02]  /*2c40*/  LOP3.LUT R4, R13, R4, RZ, 0xc0, !PT ;  /* 0x000000040d047212 */ /* 0x000fe400078ec0ff */
[----:B------:R-:W-:Y:S02]  /*2c50*/  VOTE.ANY R13, PT, P6 ;  /* 0x00000000000d7806 */ /* 0x000fe400030e0100 */
[----:B------:R-:W-:-:S02]  /*2c60*/  @!P5 LOP3.LUT R5, RZ, R5, RZ, 0x33, !PT ;  /* 0x00000005ff05d212 */ /* 0x000fc400078e33ff */
[----:B------:R-:W-:Y:S02]  /*2c70*/  VOTE.ANY R17, PT, P0 ;  /* 0x0000000000117806 */ /* 0x000fe400000e0100 */
[----:B------:R-:W-:Y:S02]  /*2c80*/  @!P6 LOP3.LUT R13, RZ, R13, RZ, 0x33, !PT ;  /* 0x0000000dff0de212 */ /* 0x000fe400078e33ff */
[----:B------:R-:W-:Y:S02]  /*2c90*/  LOP3.LUT R4, R5, R4, RZ, 0xc0, !PT ;  /* 0x0000000405047212 */ /* 0x000fe400078ec0ff */
[----:B------:R-:W-:Y:S02]  /*2ca0*/  @!P0 LOP3.LUT R17, RZ, R17, RZ, 0x33, !PT ;  /* 0x00000011ff118212 */ /* 0x000fe400078e33ff */
[----:B------:R-:W-:-:S04]  /*2cb0*/  LOP3.LUT R4, R13, R4, RZ, 0xc0, !PT ;  /* 0x000000040d047212 */ /* 0x000fc800078ec0ff */
[----:B------:R-:W-:Y:S02]  /*2cc0*/  LOP3.LUT R4, R17, R4, RZ, 0xc0, !PT ;  /* 0x0000000411047212 */ /* 0x000fe400078ec0ff */
[----:B------:R-:W-:Y:S02]  /*2cd0*/  SHF.R.U32.HI R17, RZ, UR6, R0 ;  /* 0x00000006ff117c19 */ /* 0x000fe40008011600 */
[----:B------:R-:W1:Y:S01]  /*2ce0*/  FLO.U32 R5, R4 ;  /* 0x0000000400057300 */ /* 0x000e6200000e0000 */
[----:B------:R-:W-:Y:S02]  /*2cf0*/  LOP3.LUT R13, R23, R4, RZ, 0xc0, !PT ;  /* 0x00000004170d7212 */ /* 0x000fe400078ec0ff */
[----:B------:R-:W-:-:S05]  /*2d00*/  LOP3.LUT R17, R17, UR5, RZ, 0x30, !PT ;  /* 0x0000000511117c12 */ /* 0x000fca000f8e30ff */
[----:B------:R-:W4:Y:S01]  /*2d10*/  POPC R13, R13 ;  /* 0x0000000d000d7309 */ /* 0x000f220000000000 */
[----:B-1----:R-:W-:-:S13]  /*2d20*/  ISETP.NE.AND P0, PT, R46, R5, PT ;  /* 0x000000052e00720c */ /* 0x002fda0003f05270 */
[----:B--234-:R-:W-:Y:S05]  /*2d30*/  @P0 BRA `(.L_x_32) ;  /* 0x0000000000080947 */ /* 0x01cfea0003800000 */
[----:B------:R-:W-:-:S06]  /*2d40*/  IMAD R12, R9, 0x4, R22 ;  /* 0x00000004090c7824 */ /* 0x000fcc00078e0216 */
[----:B------:R1:W2:Y:S02]  /*2d50*/  ATOMS.ADD R12, [R12], R13 ;  /* 0x0000000d0c0c738c */ /* 0x0002a40000000000 */
.L_x_32:
[----:B------:R-:W-:Y:S05]  /*2d60*/  BSYNC.RECONVERGENT B0 ;  /* 0x0000000000007941 */ /* 0x000fea0003800200 */
.L_x_31:
[----:B------:R-:W-:Y:S01]  /*2d70*/  R2P PR, R17, 0x7f ;  /* 0x0000007f11007804 */ /* 0x000fe20000000000 */
[----:B--2---:R2:W3:Y:S01]  /*2d80*/  SHFL.IDX PT, R12, R12, R5, 0x1f ;  /* 0x00001f050c0c7589 */ /* 0x0044e200000e0000 */
[----:B------:R-:W-:Y:S11]  /*2d90*/  BSSY.RECONVERGENT B0, `(.L_x_33) ;  /* 0x0000023000007945 */ /* 0x000ff60003800200 */
[----:B------:R-:W-:-:S02]  /*2da0*/  VOTE.ANY R0, PT, P0 ;  /* 0x0000000000007806 */ /* 0x000fc400000e0100 */
[----:B------:R-:W-:Y:S02]  /*2db0*/  VOTE.ANY R9, PT, P1 ;  /* 0x0000000000097806 */ /* 0x000fe400008e0100 */
[----:B------:R-:W-:Y:S02]  /*2dc0*/  @!P0 LOP3.LUT R0, RZ, R0, RZ, 0x33, !PT ;  /* 0x00000000ff008212 */ /* 0x000fe400078e33ff */
[----:B------:R-:W-:Y:S02]  /*2dd0*/  VOTE.ANY R15, PT, P2 ;  /* 0x00000000000f7806 */ /* 0x000fe400010e0100 */
[----:B------:R-:W-:Y:S02]  /*2de0*/  @!P1 LOP3.LUT R9, RZ, R9, RZ, 0x33, !PT ;  /* 0x00000009ff099212 */ /* 0x000fe400078e33ff */
[----:B------:R-:W-:Y:S02]  /*2df0*/  @!P2 LOP3.LUT R15, RZ, R15, RZ, 0x33, !PT ;  /* 0x0000000fff0fa212 */ /* 0x000fe400078e33ff */
[----:B------:R-:W-:-:S02]  /*2e00*/  LOP3.LUT R0, R9, R0, RZ, 0xc0, !PT ;  /* 0x0000000009007212 */ /* 0x000fc400078ec0ff */
[----:B------:R-:W-:Y:S02]  /*2e10*/  VOTE.ANY R9, PT, P3 ;  /* 0x0000000000097806 */ /* 0x000fe400018e0100 */
[----:B------:R-:W-:Y:S02]  /*2e20*/  LOP3.LUT R0, R15, R0, RZ, 0xc0, !PT ;  /* 0x000000000f007212 */ /* 0x000fe400078ec0ff */
[----:B------:R-:W-:Y:S02]  /*2e30*/  LOP3.LUT P0, RZ, R17, 0x80, RZ, 0xc0, !PT ;  /* 0x0000008011ff7812 */ /* 0x000fe4000780c0ff */
[----:B------:R-:W-:Y:S02]  /*2e40*/  VOTE.ANY R15, PT, P4 ;  /* 0x00000000000f7806 */ /* 0x000fe400020e0100 */
[----:B------:R-:W-:Y:S02]  /*2e50*/  @!P3 LOP3.LUT R9, RZ, R9, RZ, 0x33, !PT ;  /* 0x00000009ff09b212 */ /* 0x000fe400078e33ff */
[----:B------:R-:W-:-:S02]  /*2e60*/  @!P4 LOP3.LUT R15, RZ, R15, RZ, 0x33, !PT ;  /* 0x0000000fff0fc212 */ /* 0x000fc400078e33ff */
[----:B------:R-:W-:Y:S02]  /*2e70*/  LOP3.LUT R0, R9, R0, RZ, 0xc0, !PT ;  /* 0x0000000009007212 */ /* 0x000fe400078ec0ff */
[----:B------:R-:W-:Y:S02]  /*2e80*/  VOTE.ANY R9, PT, P5 ;  /* 0x0000000000097806 */ /* 0x000fe400028e0100 */
[----:B------:R-:W-:Y:S02]  /*2e90*/  LOP3.LUT R0, R15, R0, RZ, 0xc0, !PT ;  /* 0x000000000f007212 */ /* 0x000fe400078ec0ff */
[----:B------:R-:W-:Y:S02]  /*2ea0*/  VOTE.ANY R15, PT, P6 ;  /* 0x00000000000f7806 */ /* 0x000fe400030e0100 */
[----:B------:R-:W-:Y:S02]  /*2eb0*/  @!P5 LOP3.LUT R9, RZ, R9, RZ, 0x33, !PT ;  /* 0x00000009ff09d212 */ /* 0x000fe400078e33ff */
[----:B------:R-:W-:-:S02]  /*2ec0*/  VOTE.ANY R19, PT, P0 ;  /* 0x0000000000137806 */ /* 0x000fc400000e0100 */
[----:B------:R-:W-:Y:S02]  /*2ed0*/  @!P6 LOP3.LUT R15, RZ, R15, RZ, 0x33, !PT ;  /* 0x0000000fff0fe212 */ /* 0x000fe400078e33ff */
[----:B------:R-:W-:Y:S02]  /*2ee0*/  LOP3.LUT R0, R9, R0, RZ, 0xc0, !PT ;  /* 0x0000000009007212 */ /* 0x000fe400078ec0ff */
[----:B------:R-:W-:Y:S02]  /*2ef0*/  @!P0 LOP3.LUT R19, RZ, R19, RZ, 0x33, !PT ;  /* 0x00000013ff138212 */ /* 0x000fe400078e33ff */
[----:B------:R-:W-:Y:S02]  /*2f00*/  LOP3.LUT R0, R15, R0, RZ, 0xc0, !PT ;  /* 0x000000000f007212 */ /* 0x000fe400078ec0ff */
[----:B------:R-:W-:Y:S02]  /*2f10*/  SHF.R.U32.HI R15, RZ, UR6, R41 ;  /* 0x00000006ff0f7c19 */ /* 0x000fe40008011629 */
[----:B------:R-:W-:Y:S01]  /*2f20*/  LOP3.LUT R4, R19, R0, RZ, 0xc0, !PT ;  /* 0x0000000013047212 */ /* 0x000fe200078ec0ff */
[----:B------:R-:W-:Y:S01]  /*2f30*/  IMAD.MOV.U32 R0, RZ, RZ, RZ ;  /* 0x000000ffff007224 */ /* 0x000fe200078e00ff */
[----:B------:R-:W-:-:S02]  /*2f40*/  LOP3.LUT R15, R15, UR5, RZ, 0x30, !PT ;  /* 0x000000050f0f7c12 */ /* 0x000fc4000f8e30ff */
[----:B------:R-:W4:Y:S01]  /*2f50*/  FLO.U32 R51, R4 ;  /* 0x0000000400337300 */ /* 0x000f2200000e0000 */
[----:B------:R-:W-:-:S07]  /*2f60*/  LOP3.LUT R10, R23, R4, RZ, 0xc0, !PT ;  /* 0x00000004170a7212 */ /* 0x000fce00078ec0ff */
[----:B------:R-:W0:Y:S01]  /*2f70*/  POPC R10, R10 ;  /* 0x0000000a000a7309 */ /* 0x000e220000000000 */
[----:B----4-:R-:W-:-:S13]  /*2f80*/  ISETP.NE.AND P0, PT, R46, R51, PT ;  /* 0x000000332e00720c */ /* 0x010fda0003f05270 */
[----:B0-23--:R-:W-:Y:S05]  /*2f90*/  @P0 BRA `(.L_x_34) ;  /* 0x0000000000080947 */ /* 0x00dfea0003800000 */
[----:B------:R-:W-:-:S05]  /*2fa0*/  IMAD R17, R17, 0x4, R22 ;  /* 0x0000000411117824 */ /* 0x000fca00078e0216 */
[----:B------:R0:W2:Y:S02]  /*2fb0*/  ATOMS.ADD R0, [R17], R10 ;  /* 0x0000000a1100738c */ /* 0x0000a40000000000 */
.L_x_34:
[----:B------:R-:W-:Y:S05]  /*2fc0*/  BSYNC.RECONVERGENT B0 ;  /* 0x0000000000007941 */ /* 0x000fea0003800200 */
.L_x_33:
        /* <DEDUP_REMOVED lines=21> */
[----:B0-----:R-:W-:-:S02]  /*3120*/  VOTE.ANY R17, PT, P0 ;  /* 0x0000000000117806 */ /* 0x001fc400000e0100 */
[----:B------:R-:W-:Y:S02]  /*3130*/  @!P6 LOP3.LUT R9, RZ, R9, RZ, 0x33, !PT ;  /* 0x00000009ff09e212 */ /* 0x000fe400078e33ff */
[----:B------:R-:W-:Y:S02]  /*3140*/  LOP3.LUT R4, R5, R4, RZ, 0xc0, !PT ;  /* 0x0000000405047212 */ /* 0x000fe400078ec0ff */
[----:B------:R-:W-:Y:S02]  /*3150*/  @!P0 LOP3.LUT R17, RZ, R17, RZ, 0x33, !PT ;  /* 0x00000011ff118212 */ /* 0x000fe400078e33ff */
[----:B------:R-:W-:-:S04]  /*3160*/  LOP3.LUT R4, R9, R4, RZ, 0xc0, !PT ;  /* 0x0000000409047212 */ /* 0x000fc800078ec0ff */
[----:B------:R-:W-:Y:S01]  /*3170*/  LOP3.LUT R6, R17, R4, RZ, 0xc0, !PT ;  /* 0x0000000411067212 */ /* 0x000fe200078ec0ff */
[----:B------:R-:W-:Y:S01]  /*3180*/  IMAD.MOV.U32 R4, RZ, RZ, RZ ;  /* 0x000000ffff047224 */ /* 0x000fe200078e00ff */
[----:B------:R-:W-:Y:S02]  /*3190*/  SHF.R.U32.HI R17, RZ, UR6, R40 ;  /* 0x00000006ff117c19 */ /* 0x000fe40008011628 */
[----:B------:R-:W0:Y:S01]  /*31a0*/  FLO.U32 R45, R6 ;  /* 0x00000006002d7300 */ /* 0x000e2200000e0000 */
[----:B------:R-:W-:Y:S02]  /*31b0*/  LOP3.LUT R9, R23, R6, RZ, 0xc0, !PT ;  /* 0x0000000617097212 */ /* 0x000fe400078ec0ff */
[----:B------:R-:W-:-:S05]  /*31c0*/  LOP3.LUT R17, R17, UR5, RZ, 0x30, !PT ;  /* 0x0000000511117c12 */ /* 0x000fca000f8e30ff */
[----:B------:R-:W4:Y:S01]  /*31d0*/  POPC R9, R9 ;  /* 0x0000000900097309 */ /* 0x000f220000000000 */
[----:B0-----:R-:W-:-:S13]  /*31e0*/  ISETP.NE.AND P0, PT, R46, R45, PT ;  /* 0x0000002d2e00720c */ /* 0x001fda0003f05270 */
[----:B--234-:R-:W-:Y:S05]  /*31f0*/  @P0 BRA `(.L_x_36) ;  /* 0x0000000000080947 */ /* 0x01cfea0003800000 */
[----:B------:R-:W-:-:S06]  /*3200*/  IMAD R4, R15, 0x4, R22 ;  /* 0x000000040f047824 */ /* 0x000fcc00078e0216 */
[----:B------:R0:W2:Y:S02]  /*3210*/  ATOMS.ADD R4, [R4], R9 ;  /* 0x000000090404738c */ /* 0x0000a40000000000 */
.L_x_36:
[----:B------:R-:W-:Y:S05]  /*3220*/  BSYNC.RECONVERGENT B0 ;  /* 0x0000000000007941 */ /* 0x000fea0003800200 */
.L_x_35:
[----:B------:R-:W-:Y:S01]  /*3230*/  R2P PR, R17, 0x7f ;  /* 0x0000007f11007804 */ /* 0x000fe20000000000 */
[----:B--2---:R2:W3:Y:S01]  /*3240*/  SHFL.IDX PT, R45, R4, R45, 0x1f ;  /* 0x00001f2d042d7589 */ /* 0x0044e200000e0000 */
[----:B------:R-:W-:Y:S01]  /*3250*/  BSSY.RECONVERGENT B0, `(.L_x_37) ;  /* 0x0000023000007945 */ /* 0x000fe20003800200 */
[----:B------:R-:W-:-:S10]  /*3260*/  IMAD.MOV.U32 R6, RZ, RZ, RZ ;  /* 0x000000ffff067224 */ /* 0x000fd400078e00ff */
[----:B------:R-:W-:Y:S02]  /*3270*/  VOTE.ANY R0, PT, P0 ;  /* 0x0000000000007806 */ /* 0x000fe400000e0100 */
[----:B------:R-:W-:Y:S02]  /*3280*/  VOTE.ANY R5, PT, P1 ;  /* 0x0000000000057806 */ /* 0x000fe400008e0100 */
        /* <DEDUP_REMOVED lines=20> */
[----:B------:R-:W-:Y:S02]  /*33d0*/  LOP3.LUT R0, R15, R0, RZ, 0xc0, !PT ;  /* 0x000000000f007212 */ /* 0x000fe400078ec0ff */
[----:B------:R-:W-:-:S02]  /*33e0*/  SHF.R.U32.HI R15, RZ, UR6, R39 ;  /* 0x00000006ff0f7c19 */ /* 0x000fc40008011627 */
[----:B------:R-:W-:Y:S02]  /*33f0*/  LOP3.LUT R0, R19, R0, RZ, 0xc0, !PT ;  /* 0x0000000013007212 */ /* 0x000fe400078ec0ff */
[----:B------:R-:W-:Y:S02]  /*3400*/  LOP3.LUT R15, R15, UR5, RZ, 0x30, !PT ;  /* 0x000000050f0f7c12 */ /* 0x000fe4000f8e30ff */
[----:B------:R-:W4:Y:S01]  /*3410*/  FLO.U32 R19, R0 ;  /* 0x0000000000137300 */ /* 0x000f2200000e0000 */
[----:B------:R-:W-:-:S07]  /*3420*/  LOP3.LUT R5, R23, R0, RZ, 0xc0, !PT ;  /* 0x0000000017057212 */ /* 0x000fce00078ec0ff */
[----:B------:R-:W0:Y:S01]  /*3430*/  POPC R5, R5 ;  /* 0x0000000500057309 */ /* 0x000e220000000000 */
[----:B----4-:R-:W-:-:S13]  /*3440*/  ISETP.NE.AND P0, PT, R46, R19, PT ;  /* 0x000000132e00720c */ /* 0x010fda0003f05270 */
[----:B0-23--:R-:W-:Y:S05]  /*3450*/  @P0 BRA `(.L_x_38) ;  /* 0x0000000000080947 */ /* 0x00dfea0003800000 */
[----:B------:R-:W-:-:S06]  /*3460*/  IMAD R6, R17, 0x4, R22 ;  /* 0x0000000411067824 */ /* 0x000fcc00078e0216 */
[----:B------:R0:W2:Y:S02]  /*3470*/  ATOMS.ADD R6, [R6], R5 ;  /* 0x000000050606738c */ /* 0x0000a40000000000 */
.L_x_38:
[----:B------:R-:W-:Y:S05]  /*3480*/  BSYNC.RECONVERGENT B0 ;  /* 0x0000000000007941 */ /* 0x000fea0003800200 */
.L_x_37:
        /* <DEDUP_REMOVED lines=37> */
.L_x_40:
[----:B------:R-:W-:Y:S05]  /*36e0*/  BSYNC.RECONVERGENT B0 ;  /* 0x0000000000007941 */ /* 0x000fea0003800200 */
.L_x_39:
[----:B------:R-:W-:Y:S01]  /*36f0*/  R2P PR, R17, 0x7f ;  /* 0x0000007f11007804 */ /* 0x000fe20000000000 */
[----:B--2---:R2:W3:Y:S01]  /*3700*/  SHFL.IDX PT, R47, R0, R47, 0x1f ;  /* 0x00001f2f002f7589 */ /* 0x0044e200000e0000 */
[----:B------:R-:W-:Y:S11]  /*3710*/  BSSY.RECONVERGENT B0, `(.L_x_41) ;  /* 0x0000021000007945 */ /* 0x000ff60003800200 */
[----:B0-----:R-:W-:-:S02]  /*3720*/  VOTE.ANY R15, PT, P0 ;  /* 0x00000000000f7806 */ /* 0x001fc400000e0100 */
        /* <DEDUP_REMOVED lines=19> */
[----:B------:R-:W-:Y:S01]  /*3860*/  LOP3.LUT R15, R16, R15, RZ, 0xc0, !PT ;  /* 0x0000000f100f7212 */ /* 0x000fe200078ec0ff */
[----:B------:R-:W-:Y:S01]  /*3870*/  IMAD.MOV.U32 R16, RZ, RZ, RZ ;  /* 0x000000ffff107224 */ /* 0x000fe200078e00ff */
[----:B------:R-:W-:Y:S02]  /*3880*/  @!P0 LOP3.LUT R20, RZ, R20, RZ, 0x33, !PT ;  /* 0x00000014ff148212 */ /* 0x000fe400078e33ff */
[----:B------:R-:W-:-:S04]  /*3890*/  LOP3.LUT R15, R18, R15, RZ, 0xc0, !PT ;  /* 0x0000000f120f7212 */ /* 0x000fc800078ec0ff */
[----:B------:R-:W-:-:S04]  /*38a0*/  LOP3.LUT R20, R20, R15, RZ, 0xc0, !PT ;  /* 0x0000000f14147212 */ /* 0x000fc800078ec0ff */
[----:B------:R-:W0:Y:S01]  /*38b0*/  FLO.U32 R49, R20 ;  /* 0x0000001400317300 */ /* 0x000e2200000e0000 */
[----:B------:R-:W-:-:S07]  /*38c0*/  LOP3.LUT R50, R23, R20, RZ, 0xc0, !PT ;  /* 0x0000001417327212 */ /* 0x000fce00078ec0ff */
[----:B------:R-:W4:Y:S01]  /*38d0*/  POPC R50, R50 ;  /* 0x0000003200327309 */ /* 0x000f220000000000 */
[----:B0-----:R-:W-:-:S13]  /*38e0*/  ISETP.NE.AND P0, PT, R46, R49, PT ;  /* 0x000000312e00720c */ /* 0x001fda0003f05270 */
[----:B--234-:R-:W-:Y:S05]  /*38f0*/  @P0 BRA `(.L_x_42) ;  /* 0x0000000000080947 */ /* 0x01cfea0003800000 */
[----:B------:R-:W-:-:S05]  /*3900*/  IMAD R17, R17, 0x4, R22 ;  /* 0x0000000411117824 */ /* 0x000fca00078e0216 */
[----:B------:R0:W2:Y:S02]  /*3910*/  ATOMS.ADD R16, [R17], R50 ;  /* 0x000000321110738c */ /* 0x0000a40000000000 */
.L_x_42:
[----:B------:R-:W-:Y:S05]  /*3920*/  BSYNC.RECONVERGENT B0 ;  /* 0x0000000000007941 */ /* 0x000fea0003800200 */
.L_x_41:
[----:B------:R-:W-:Y:S01]  /*3930*/  R2P PR, R11, 0x7f ;  /* 0x0000007f0b007804 */ /* 0x000fe20000000000 */
[----:B--2---:R2:W3:Y:S01]  /*3940*/  SHFL.IDX PT, R49, R16, R49, 0x1f ;  /* 0x00001f3110317589 */ /* 0x0044e200000e0000 */
[----:B------:R-:W-:Y:S01]  /*3950*/  BSSY.RECONVERGENT B0, `(.L_x_43) ;  /* 0x0000021000007945 */ /* 0x000fe20003800200 */
[----:B------:R-:W-:-:S10]  /*3960*/  IMAD.MOV.U32 R20, RZ, RZ, RZ ;  /* 0x000000ffff147224 */ /* 0x000fd400078e00ff */
[----:B------:R-:W-:Y:S02]  /*3970*/  VOTE.ANY R0, PT, P0 ;  /* 0x0000000000007806 */ /* 0x000fe400000e0100 */
[----:B------:R-:W-:Y:S02]  /*3980*/  VOTE.ANY R15, PT, P1 ;  /* 0x00000000000f7806 */ /* 0x000fe400008e0100 */
[----:B------:R-:W-:Y:S02]  /*3990*/  @!P0 LOP3.LUT R0, RZ, R0, RZ, 0x33, !PT ;  /* 0x00000000ff008212 */ /* 0x000fe400078e33ff */
[----:B0-----:R-:W-:Y:S02]  /*39a0*/  VOTE.ANY R17, PT, P2 ;  /* 0x0000000000117806 */ /* 0x001fe400010e0100 */
        /* <DEDUP_REMOVED lines=25> */
[----:B------:R-:W-:-:S06]  /*3b40*/  IMAD R20, R11, 0x4, R22 ;  /* 0x000000040b147824 */ /* 0x000fcc00078e0216 */
[----:B------:R0:W2:Y:S02]  /*3b50*/  ATOMS.ADD R20, [R20], R21 ;  /* 0x000000151414738c */ /* 0x0000a40000000000 */
.L_x_44:
[----:B------:R-:W-:Y:S05]  /*3b60*/  BSYNC.RECONVERGENT B0 ;  /* 0x0000000000007941 */ /* 0x000fea0003800200 */
.L_x_43:
[----:B------:R-:W-:Y:S01]  /*3b70*/  R2P PR, R7, 0x7f ;  /* 0x0000007f07007804 */ /* 0x000fe20000000000 */
[----:B--2---:R2:W3:Y:S01]  /*3b80*/  SHFL.IDX PT, R20, R20, R15, 0x1f ;  /* 0x00001f0f14147589 */ /* 0x0044e200000e0000 */
[----:B------:R-:W-:Y:S01]  /*3b90*/  BSSY.RECONVERGENT B0, `(.L_x_45) ;  /* 0x0000023000007945 */ /* 0x000fe20003800200 */
[----:B------:R-:W-:-:S10]  /*3ba0*/  IMAD.MOV.U32 R16, RZ, RZ, RZ ;  /* 0x000000ffff107224 */ /* 0x000fd400078e00ff */
[----:B------:R-:W-:Y:S02]  /*3bb0*/  VOTE.ANY R0, PT, P0 ;  /* 0x0000000000007806 */ /* 0x000fe400000e0100 */
[----:B------:R-:W-:Y:S02]  /*3bc0*/  VOTE.ANY R11, PT, P1 ;  /* 0x00000000000b7806 */ /* 0x000fe400008e0100 */
[----:B------:R-:W-:Y:S02]  /*3bd0*/  @!P0 LOP3.LUT R0, RZ, R0, RZ, 0x33, !PT ;  /* 0x00000000ff008212 */ /* 0x000fe400078e33ff */
[----:B------:R-:W-:Y:S02]  /*3be0*/  @!P1 LOP3.LUT R11, RZ, R11, RZ, 0x33, !PT ;  /* 0x0000000bff0b9212 */ /* 0x000fe400078e33ff */
[----:B------:R-:W-:Y:S02]  /*3bf0*/  VOTE.ANY R17, PT, P2 ;  /* 0x0000000000117806 */ /* 0x000fe400010e0100 */
[----:B------:R-:W-:-:S02]  /*3c00*/  LOP3.LUT R0, R11, R0, RZ, 0xc0, !PT ;  /* 0x000000000b007212 */ /* 0x000fc400078ec0ff */
[----:B------:R-:W-:Y:S02]  /*3c10*/  VOTE.ANY R11, PT, P3 ;  /* 0x00000000000b7806 */ /* 0x000fe400018e0100 */
[----:B------:R-:W-:Y:S02]  /*3c20*/  @!P2 LOP3.LUT R17, RZ, R17, RZ, 0x33, !PT ;  /* 0x00000011ff11a212 */ /* 0x000fe400078e33ff */
[----:B------:R-:W-:Y:S02]  /*3c30*/  @!P3 LOP3.LUT R11, RZ, R11, RZ, 0x33, !PT ;  /* 0x0000000bff0bb212 */ /* 0x000fe400078e33ff */
[----:B------:R-:W-:Y:S02]  /*3c40*/  LOP3.LUT R0, R17, R0, RZ, 0xc0, !PT ;  /* 0x0000000011007212 */ /* 0x000fe400078ec0ff */
[----:B------:R-:W-:Y:S02]  /*3c50*/  LOP3.LUT P0, RZ, R7, 0x80, RZ, 0xc0, !PT ;  /* 0x0000008007ff7812 */ /* 0x000fe4000780c0ff */
[----:B------:R-:W-:-:S02]  /*3c60*/  VOTE.ANY R17, PT, P4 ;  /* 0x0000000000117806 */ /* 0x000fc400020e0100 */
[----:B------:R-:W-:Y:S02]  /*3c70*/  LOP3.LUT R0, R11, R0, RZ, 0xc0, !PT ;  /* 0x000000000b007212 */ /* 0x000fe400078ec0ff */
[----:B------:R-:W-:Y:S02]  /*3c80*/  VOTE.ANY R11, PT, P5 ;  /* 0x00000000000b7806 */ /* 0x000fe400028e0100 */
[----:B------:R-:W-:Y:S02]  /*3c90*/  @!P4 LOP3.LUT R17, RZ, R17, RZ, 0x33, !PT ;  /* 0x00000011ff11c212 */ /* 0x000fe400078e33ff */
[----:B------:R-:W-:Y:S02]  /*3ca0*/  @!P5 LOP3.LUT R11, RZ, R11, RZ, 0x33, !PT ;  /* 0x0000000bff0bd212 */ /* 0x000fe400078e33ff */
[----:B------:R-:W-:Y:S02]  /*3cb0*/  LOP3.LUT R0, R17, R0, RZ, 0xc0, !PT ;  /* 0x0000000011007212 */ /* 0x000fe400078ec0ff */
[----:B------:R-:W-:-:S02]  /*3cc0*/  VOTE.ANY R17, PT, P6 ;  /* 0x0000000000117806 */ /* 0x000fc400030e0100 */
[----:B------:R-:W-:Y:S02]  /*3cd0*/  LOP3.LUT R0, R11, R0, RZ, 0xc0, !PT ;  /* 0x000000000b007212 */ /* 0x000fe400078ec0ff */
[----:B------:R-:W-:Y:S02]  /*3ce0*/  VOTE.ANY R11, PT, P0 ;  /* 0x00000000000b7806 */ /* 0x000fe400000e0100 */
[----:B------:R-:W-:Y:S02]  /*3cf0*/  @!P6 LOP3.LUT R17, RZ, R17, RZ, 0x33, !PT ;  /* 0x00000011ff11e212 */ /* 0x000fe400078e33ff */
[----:B------:R-:W-:Y:S02]  /*3d00*/  @!P0 LOP3.LUT R11, RZ, R11, RZ, 0x33, !PT ;  /* 0x0000000bff0b8212 */ /* 0x000fe400078e33ff */
[----:B------:R-:W-:-:S04]  /*3d10*/  LOP3.LUT R0, R17, R0, RZ, 0xc0, !PT ;  /* 0x0000000011007212 */ /* 0x000fc800078ec0ff */
[----:B------:R-:W-:Y:S02]  /*3d20*/  LOP3.LUT R48, R11, R0, RZ, 0xc0, !PT ;  /* 0x000000000b307212 */ /* 0x000fe400078ec0ff */
[----:B------:R-:W-:Y:S02]  /*3d30*/  SHF.R.U32.HI R0, RZ, UR6, R36 ;  /* 0x00000006ff007c19 */ /* 0x000fe40008011624 */
[----:B------:R-:W4:Y:S01]  /*3d40*/  FLO.U32 R18, R48 ;  /* 0x0000003000127300 */ /* 0x000f2200000e0000 */
[----:B------:R-:W-:Y:S02]  /*3d50*/  LOP3.LUT R19, R23, R48, RZ, 0xc0, !PT ;  /* 0x0000003017137212 */ /* 0x000fe400078ec0ff */
[----:B------:R-:W-:-:S05]  /*3d60*/  LOP3.LUT R0, R0, UR5, RZ, 0x30, !PT ;  /* 0x0000000500007c12 */ /* 0x000fca000f8e30ff */
[----:B------:R-:W0:Y:S01]  /*3d70*/  POPC R19, R19 ;  /* 0x0000001300137309 */ /* 0x000e220000000000 */
[----:B----4-:R-:W-:-:S13]  /*3d80*/  ISETP.NE.AND P0, PT, R46, R18, PT ;  /* 0x000000122e00720c */ /* 0x010fda0003f05270 */
[----:B0-23--:R-:W-:Y:S05]  /*3d90*/  @P0 BRA `(.L_x_46) ;  /* 0x0000000000080947 */ /* 0x00dfea0003800000 */
[----:B------:R-:W-:-:S06]  /*3da0*/  IMAD R16, R7, 0x4, R22 ;  /* 0x0000000407107824 */ /* 0x000fcc00078e0216 */
[----:B------:R0:W2:Y:S02]  /*3db0*/  ATOMS.ADD R16, [R16], R19 ;  /* 0x000000131010738c */ /* 0x0000a40000000000 */
.L_x_46:
[----:B------:R-:W-:Y:S05]  /*3dc0*/  BSYNC.RECONVERGENT B0 ;  /* 0x0000000000007941 */ /* 0x000fea0003800200 */
.L_x_45:
[----:B------:R-:W-:Y:S01]  /*3dd0*/  R2P PR, R0, 0x7f ;  /* 0x0000007f00007804 */ /* 0x000fe20000000000 */
[----:B--2---:R2:W3:Y:S01]  /*3de0*/  SHFL.IDX PT, R18, R16, R18, 0x1f ;  /* 0x00001f1210127589 */ /* 0x0044e200000e0000 */
[----:B------:R-:W-:Y:S01]  /*3df0*/  SHF.R.U32.HI R11, RZ, UR6, R35 ;  /* 0x00000006ff0b7c19 */ /* 0x000fe20008011623 */
[----:B------:R-:W-:Y:S01]  /*3e00*/  BSSY.RECONVERGENT B0, `(.L_x_47) ;  /* 0x0000022000007945 */ /* 0x000fe20003800200 */
[----:B------:R-:W-:Y:S02]  /*3e10*/  IMAD.MOV.U32 R15, RZ, RZ, RZ ;  /* 0x000000ffff0f7224 */ /* 0x000fe400078e00ff */
[----:B------:R-:W-:-:S07]  /*3e20*/  LOP3.LUT R11, R11, UR5, RZ, 0x30, !PT ;  /* 0x000000050b0b7c12 */ /* 0x000fce000f8e30ff */
[----:B------:R-:W-:Y:S02]  /*3e30*/  VOTE.ANY R7, PT, P0 ;  /* 0x0000000000077806 */ /* 0x000fe400000e0100 */
[----:B------:R-:W-:Y:S02]  /*3e40*/  VOTE.ANY R48, PT, P1 ;  /* 0x0000000000307806 */ /* 0x000fe400008e0100 */
[----:B------:R-:W-:Y:S02]  /*3e50*/  @!P0 LOP3.LUT R7, RZ, R7, RZ, 0x33, !PT ;  /* 0x00000007ff078212 */ /* 0x000fe400078e33ff */
[----:B------:R-:W-:Y:S02]  /*3e60*/  @!P1 LOP3.LUT R48, RZ, R48, RZ, 0x33, !PT ;  /* 0x00000030ff309212 */ /* 0x000fe400078e33ff */
[----:B------:R-:W-:Y:S02]  /*3e70*/  LOP3.LUT P0, RZ, R0, 0x80, RZ, 0xc0, !PT ;  /* 0x0000008000ff7812 */ /* 0x000fe4000780c0ff */
[----:B------:R-:W-:-:S02]  /*3e80*/  LOP3.LUT R7, R48, R7, RZ, 0xc0, !PT ;  /* 0x0000000730077212 */ /* 0x000fc400078ec0ff */
[----:B------:R-:W-:-:S04]  /*3e90*/  VOTE.ANY R48, PT, P2 ;  /* 0x0000000000307806 */ /* 0x000fc800010e0100 */
[----:B------:R-:W-:-:S04]  /*3ea0*/  @!P2 LOP3.LUT R48, RZ, R48, RZ, 0x33, !PT ;  /* 0x00000030ff30a212 */ /* 0x000fc800078e33ff */
[----:B------:R-:W-:Y:S02]  /*3eb0*/  LOP3.LUT R7, R48, R7, RZ, 0xc0, !PT ;  /* 0x0000000730077212 */ /* 0x000fe400078ec0ff */
        /* <DEDUP_REMOVED lines=14> */
[----:B------:R-:W-:-:S04]  /*3fa0*/  LOP3.LUT R48, R48, R7, RZ, 0xc0, !PT ;  /* 0x0000000730307212 */ /* 0x000fc800078ec0ff */
[----:B------:R-:W4:Y:S01]  /*3fb0*/  FLO.U32 R52, R48 ;  /* 0x0000003000347300 */ /* 0x000f2200000e0000 */
[----:B------:R-:W-:-:S07]  /*3fc0*/  LOP3.LUT R17, R23, R48, RZ, 0xc0, !PT ;  /* 0x0000003017117212 */ /* 0x000fce00078ec0ff */
[----:B------:R-:W0:Y:S01]  /*3fd0*/  POPC R17, R17 ;  /* 0x0000001100117309 */ /* 0x000e220000000000 */
[----:B----4-:R-:W-:-:S13]  /*3fe0*/  ISETP.NE.AND P0, PT, R46, R52, PT ;  /* 0x000000342e00720c */ /* 0x010fda0003f05270 */
[----:B0-23--:R-:W-:Y:S05]  /*3ff0*/  @P0 BRA `(.L_x_48) ;  /* 0x0000000000080947 */ /* 0x00dfea0003800000 */
[----:B------:R-:W-:-:S05]  /*4000*/  IMAD R0, R0, 0x4, R22 ;  /* 0x0000000400007824 */ /* 0x000fca00078e0216 */
[----:B------:R0:W2:Y:S02]  /*4010*/  ATOMS.ADD R15, [R0], R17 ;  /* 0x00000011000f738c */ /* 0x0000a40000000000 */
.L_x_48:
[----:B------:R-:W-:Y:S05]  /*4020*/  BSYNC.RECONVERGENT B0 ;  /* 0x0000000000007941 */ /* 0x000fea0003800200 */
.L_x_47:
[----:B------:R-:W-:Y:S01]  /*4030*/  R2P PR, R11, 0x7f ;  /* 0x0000007f0b007804 */ /* 0x000fe20000000000 */
[----:B--2---:R2:W3:Y:S01]  /*4040*/  SHFL.IDX PT, R16, R15, R52, 0x1f ;  /* 0x00001f340f107589 */ /* 0x0044e200000e0000 */
[----:B------:R-:W-:Y:S11]  /*4050*/  BSSY.RECONVERGENT B0, `(.L_x_49) ;  /* 0x0000023000007945 */ /* 0x000ff60003800200 */
[----:B0-----:R-:W-:-:S02]  /*4060*/  VOTE.ANY R0, PT, P0 ;  /* 0x0000000000007806 */ /* 0x001fc400000e0100 */
[----:B------:R-:W-:Y:S02]  /*4070*/  VOTE.ANY R7, PT, P1 ;  /* 0x0000000000077806 */ /* 0x000fe400008e0100 */
[----:B------:R-:W-:Y:S02]  /*4080*/  @!P0 LOP3.LUT R0, RZ, R0, RZ, 0x33, !PT ;  /* 0x00000000ff008212 */ /* 0x000fe400078e33ff */
[----:B------:R-:W-:Y:S02]  /*4090*/  @!P1 LOP3.LUT R7, RZ, R7, RZ, 0x33, !PT ;  /* 0x00000007ff079212 */ /* 0x000fe400078e33ff */
[----:B------:R-:W-:Y:S02]  /*40a0*/  LOP3.LUT P0, RZ, R11, 0x80, RZ, 0xc0, !PT ;  /* 0x000000800bff7812 */ /* 0x000fe4000780c0ff */
        /* <DEDUP_REMOVED lines=19> */
[----:B------:R0:W4:Y:S01]  /*41e0*/  FLO.U32 R7, R0 ;  /* 0x0000000000077300 */ /* 0x00012200000e0000 */
[----:B------:R-:W-:-:S07]  /*41f0*/  LOP3.LUT R48, R23, R0, RZ, 0xc0, !PT ;  /* 0x0000000017307212 */ /* 0x000fce00078ec0ff */
[----:B--2---:R2:W1:Y:S01]  /*4200*/  POPC R15, R48 ;  /* 0x00000030000f7309 */ /* 0x0044620000000000 */
[----:B0-----:R-:W-:-:S04]  /*4210*/  SHF.R.U32.HI R0, RZ, UR6, R34 ;  /* 0x00000006ff007c19 */ /* 0x001fc80008011622 */
[----:B------:R-:W-:Y:S02]  /*4220*/  LOP3.LUT R0, R0, UR5, RZ, 0x30, !PT ;  /* 0x0000000500007c12 */ /* 0x000fe4000f8e30ff */
[----:B----4-:R-:W-:Y:S01]  /*4230*/  ISETP.NE.AND P0, PT, R46, R7, PT ;  /* 0x000000072e00720c */ /* 0x010fe20003f05270 */
[----:B--2---:R-:W-:-:S12]  /*4240*/  IMAD.MOV.U32 R48, RZ, RZ, RZ ;  /* 0x000000ffff307224 */ /* 0x004fd800078e00ff */
[----:B-1-3--:R-:W-:Y:S05]  /*4250*/  @P0 BRA `(.L_x_50) ;  /* 0x0000000000080947 */ /* 0x00afea0003800000 */
[----:B------:R-:W-:-:S06]  /*4260*/  IMAD R48, R11, 0x4, R22 ;  /* 0x000000040b307824 */ /* 0x000fcc00078e0216 */
[----:B------:R0:W1:Y:S02]  /*4270*/  ATOMS.ADD R48, [R48], R15 ;  /* 0x0000000f3030738c */ /* 0x0000640000000000 */
.L_x_50:
[----:B------:R-:W-:Y:S05]  /*4280*/  BSYNC.RECONVERGENT B0 ;  /* 0x0000000000007941 */ /* 0x000fea0003800200 */
.L_x_49:
[----:B------:R-:W-:Y:S01]  /*4290*/  R2P PR, R0, 0x7f ;  /* 0x0000007f00007804 */ /* 0x000fe20000000000 */
[----:B------:R-:W-:Y:S01]  /*42a0*/  IMAD.IADD R14, R14, 0x1, R8 ;  /* 0x000000010e0e7824 */ /* 0x000fe200078e0208 */
[----:B------:R-:W-:Y:S01]  /*42b0*/  BSSY.RECONVERGENT B0, `(.L_x_51) ;  /* 0x0000025000007945 */ /* 0x000fe20003800200 */
[----:B------:R-:W-:Y:S02]  /*42c0*/  IMAD.IADD R13, R13, 0x1, R12 ;  /* 0x000000010d0d7824 */ /* 0x000fe400078e020c */
[----:B-1----:R1:W2:Y:S08]  /*42d0*/  SHFL.IDX PT, R12, R48, R7, 0x1f ;  /* 0x00001f07300c7589 */ /* 0x0022b000000e0000 */
[----:B------:R-:W-:-:S02]  /*42e0*/  VOTE.ANY R11, PT, P0 ;  /* 0x00000000000b7806 */ /* 0x000fc400000e0100 */
[----:B------:R-:W-:Y:S01]  /*42f0*/  VOTE.ANY R8, PT, P1 ;  /* 0x0000000000087806 */ /* 0x000fe200008e0100 */
[----:B-1----:R-:W-:Y:S01]  /*4300*/  IMAD.MOV.U32 R7, RZ, RZ, RZ ;  /* 0x000000ffff077224 */ /* 0x002fe200078e00ff */
        /* <DEDUP_REMOVED lines=22> */
[----:B------:R1:W3:Y:S01]  /*4470*/  FLO.U32 R8, R52 ;  /* 0x0000003400087300 */ /* 0x0002e200000e0000 */
[----:B------:R-:W-:-:S07]  /*4480*/  LOP3.LUT R11, R23, R52, RZ, 0xc0, !PT ;  /* 0x00000034170b7212 */ /* 0x000fce00078ec0ff */
[----:B------:R-:W4:Y:S01]  /*4490*/  POPC R11, R11 ;  /* 0x0000000b000b7309 */ /* 0x000f220000000000 */
[----:B-1----:R-:W-:-:S04]  /*44a0*/  SHF.R.U32.HI R52, RZ, UR6, R26 ;  /* 0x00000006ff347c19 */ /* 0x002fc8000801161a */
[----:B------:R-:W-:Y:S02]  /*44b0*/  LOP3.LUT R48, R52, UR5, RZ, 0x30, !PT ;  /* 0x0000000534307c12 */ /* 0x000fe4000f8e30ff */
[----:B---3--:R-:W-:-:S13]  /*44c0*/  ISETP.NE.AND P0, PT, R46, R8, PT ;  /* 0x000000082e00720c */ /* 0x008fda0003f05270 */
[----:B--2-4-:R-:W-:Y:S05]  /*44d0*/  @P0 BRA `(.L_x_52) ;  /* 0x0000000000080947 */ /* 0x014fea0003800000 */
[----:B------:R-:W-:-:S05]  /*44e0*/  IMAD R0, R0, 0x4, R22 ;  /* 0x0000000400007824 */ /* 0x000fca00078e0216 */
[----:B------:R1:W2:Y:S02]  /*44f0*/  ATOMS.ADD R7, [R0], R11 ;  /* 0x0000000b0007738c */ /* 0x0002a40000000000 */
.L_x_52:
[----:B------:R-:W-:Y:S05]  /*4500*/  BSYNC.RECONVERGENT B0 ;  /* 0x0000000000007941 */ /* 0x000fea0003800200 */
.L_x_51:
[----:B------:R-:W-:Y:S01]  /*4510*/  R2P PR, R48, 0x7f ;  /* 0x0000007f30007804 */ /* 0x000fe20000000000 */
[----:B------:R-:W-:Y:S01]  /*4520*/  IMAD.IADD R10, R10, 0x1, R51 ;  /* 0x000000010a0a7824 */ /* 0x000fe200078e0233 */
[----:B--2---:R2:W3:Y:S01]  /*4530*/  SHFL.IDX PT, R8, R7, R8, 0x1f ;  /* 0x00001f0807087589 */ /* 0x0044e200000e0000 */
[----:B------:R-:W-:Y:S01]  /*4540*/  BSSY.RECONVERGENT B0, `(.L_x_53) ;  /* 0x0000024000007945 */ /* 0x000fe20003800200 */
[----:B------:R-:W-:Y:S02]  /*4550*/  IMAD.IADD R9, R9, 0x1, R45 ;  /* 0x0000000109097824 */ /* 0x000fe400078e022d */
[----:B------:R-:W-:-:S07]  /*4560*/  IMAD.MOV.U32 R45, RZ, RZ, RZ ;  /* 0x000000ffff2d7224 */ /* 0x000fce00078e00ff */
[----:B-1----:R-:W-:Y:S02]  /*4570*/  VOTE.ANY R0, PT, P0 ;  /* 0x0000000000007806 */ /* 0x002fe400000e0100 */
        /* <DEDUP_REMOVED lines=23> */
[----:B------:R-:W-:Y:S02]  /*46f0*/  SHF.R.U32.HI R51, RZ, UR6, R33 ;  /* 0x00000006ff337c19 */ /* 0x000fe40008011621 */
[----:B------:R1:W4:Y:S02]  /*4700*/  FLO.U32 R0, R52 ;  /* 0x0000003400007300 */ /* 0x00032400000e0000 */
[----:B------:R-:W-:Y:S02]  /*4710*/  LOP3.LUT R51, R51, UR5, RZ, 0x30, !PT ;  /* 0x0000000533337c12 */ /* 0x000fe4000f8e30ff */
[----:B-1----:R-:W-:-:S04]  /*4720*/  LOP3.LUT R52, R23, R52, RZ, 0xc0, !PT ;  /* 0x0000003417347212 */ /* 0x002fc800078ec0ff */
[----:B--2---:R1:W2:Y:S01]  /*4730*/  POPC R7, R52 ;  /* 0x0000003400077309 */ /* 0x0042a20000000000 */
[----:B----4-:R-:W-:-:S13]  /*4740*/  ISETP.NE.AND P0, PT, R46, R0, PT ;  /* 0x000000002e00720c */ /* 0x010fda0003f05270 */
[----:B-123--:R-:W-:Y:S05]  /*4750*/  @P0 BRA `(.L_x_54) ;  /* 0x0000000000080947 */ /* 0x00efea0003800000 */
[----:B------:R-:W-:-:S05]  /*4760*/  IMAD R48, R48, 0x4, R22 ;  /* 0x0000000430307824 */ /* 0x000fca00078e0216 */
[----:B------:R1:W2:Y:S02]  /*4770*/  ATOMS.ADD R45, [R48], R7 ;  /* 0x00000007302d738c */ /* 0x0002a40000000000 */
.L_x_54:
[----:B------:R-:W-:Y:S05]  /*4780*/  BSYNC.RECONVERGENT B0 ;  /* 0x0000000000007941 */ /* 0x000fea0003800200 */
.L_x_53:
[----:B------:R-:W-:Y:S01]  /*4790*/  R2P PR, R51, 0x7f ;  /* 0x0000007f33007804 */ /* 0x000fe20000000000 */
[----:B------:R-:W-:Y:S01]  /*47a0*/  IMAD.IADD R6, R5, 0x1, R6 ;  /* 0x0000000105067824 */ /* 0x000fe200078e0206 */
[----:B--2---:R2:W3:Y:S01]  /*47b0*/  SHFL.IDX PT, R0, R45, R0, 0x1f ;  /* 0x00001f002d007589 */ /* 0x0044e200000e0000 */
[----:B------:R-:W-:Y:S01]  /*47c0*/  IMAD.IADD R4, R4, 0x1, R47 ;  /* 0x0000000104047824 */ /* 0x000fe200078e022f */
[----:B------:R-:W-:Y:S01]  /*47d0*/  SHF.R.U32.HI R47, RZ, UR6, R32 ;  /* 0x00000006ff2f7c19 */ /* 0x000fe20008011620 */
[----:B------:R-:W-:Y:S03]  /*47e0*/  BSSY.RECONVERGENT B0, `(.L_x_55) ;  /* 0x0000022000007945 */ /* 0x000fe60003800200 */
[----:B------:R-:W-:-:S05]  /*47f0*/  LOP3.LUT R47, R47, UR5, RZ, 0x30, !PT ;  /* 0x000000052f2f7c12 */ /* 0x000fca000f8e30ff */
        /* <DEDUP_REMOVED lines=9> */
[----:B------:R-:W-:Y:S02]  /*4890*/  VOTE.ANY R48, PT, P3 ;  /* 0x0000000000307806 */ /* 0x000fe400018e0100 */
[----:B------:R-:W-:Y:S02]  /*48a0*/  VOTE.ANY R52, PT, P0 ;  /* 0x0000000000347806 */ /* 0x000fe400000e0100 */
[----:B------:R-:W-:Y:S02]  /*48b0*/  @!P3 LOP3.LUT R48, RZ, R48, RZ, 0x33, !PT ;  /* 0x00000030ff30b212 */ /* 0x000fe400078e33ff */
[----:B------:R-:W-:Y:S02]  /*48c0*/  @!P0 LOP3.LUT R52, RZ, R52, RZ, 0x33, !PT ;  /* 0x00000034ff348212 */ /* 0x000fe400078e33ff */
        /* <DEDUP_REMOVED lines=9> */
[----:B------:R-:W-:Y:S01]  /*4960*/  LOP3.LUT R5, R48, R5, RZ, 0xc0, !PT ;  /* 0x0000000530057212 */ /* 0x000fe200078ec0ff */
[----:B------:R-:W-:-:S03]  /*4970*/  IMAD.MOV.U32 R48, RZ, RZ, RZ ;  /* 0x000000ffff307224 */ /* 0x000fc600078e00ff */
[----:B------:R-:W-:-:S04]  /*4980*/  LOP3.LUT R52, R52, R5, RZ, 0xc0, !PT ;  /* 0x0000000534347212 */ /* 0x000fc800078ec0ff */
[----:B------:R1:W4:Y:S02]  /*4990*/  FLO.U32 R5, R52 ;  /* 0x0000003400057300 */ /* 0x00032400000e0000 */
[----:B-1----:R-:W-:-:S06]  /*49a0*/  LOP3.LUT R52, R23, R52, RZ, 0xc0, !PT ;  /* 0x0000003417347212 */ /* 0x002fcc00078ec0ff */
[----:B--2---:R1:W2:Y:S01]  /*49b0*/  POPC R45, R52 ;  /* 0x00000034002d7309 */ /* 0x0042a20000000000 */
[----:B----4-:R-:W-:-:S13]  /*49c0*/  ISETP.NE.AND P0, PT, R46, R5, PT ;  /* 0x000000052e00720c */ /* 0x010fda0003f05270 */
[----:B-1-3--:R-:W-:Y:S05]  /*49d0*/  @P0 BRA `(.L_x_56) ;  /* 0x0000000000080947 */ /* 0x00afea0003800000 */
[----:B------:R-:W-:-:S06]  /*49e0*/  IMAD R48, R51, 0x4, R22 ;  /* 0x0000000433307824 */ /* 0x000fcc00078e0216 */
[----:B--2---:R1:W3:Y:S02]  /*49f0*/  ATOMS.ADD R48, [R48], R45 ;  /* 0x0000002d3030738c */ /* 0x0042e40000000000 */
.L_x_56:
[----:B------:R-:W-:Y:S05]  /*4a00*/  BSYNC.RECONVERGENT B0 ;  /* 0x0000000000007941 */ /* 0x000fea0003800200 */
.L_x_55:
[----:B------:R-:W-:Y:S01]  /*4a10*/  R2P PR, R47, 0x7f ;  /* 0x0000007f2f007804 */ /* 0x000fe20000000000 */
[----:B------:R-:W-:Y:S01]  /*4a20*/  IMAD.IADD R50, R50, 0x1, R49 ;  /* 0x0000000132327824 */ /* 0x000fe200078e0231 */
[----:B---3--:R3:W4:Y:S01]  /*4a30*/  SHFL.IDX PT, R48, R48, R5, 0x1f ;  /* 0x00001f0530307589 */ /* 0x00872200000e0000 */
[----:B------:R-:W-:Y:S01]  /*4a40*/  IMAD.IADD R20, R21, 0x1, R20 ;  /* 0x0000000115147824 */ /* 0x000fe200078e0214 */
[----:B------:R-:W-:Y:S01]  /*4a50*/  SHF.R.U32.HI R21, RZ, UR6, R31 ;  /* 0x00000006ff157c19 */ /* 0x000fe2000801161f */
[----:B------:R-:W-:Y:S03]  /*4a60*/  BSSY.RECONVERGENT B0, `(.L_x_57) ;  /* 0x0000022000007945 */ /* 0x000fe60003800200 */
[----:B---3--:R-:W-:Y:S01]  /*4a70*/  LOP3.LUT R5, R21, UR5, RZ, 0x30, !PT ;  /* 0x0000000515057c12 */ /* 0x008fe2000f8e30ff */
[----:B------:R-:W-:-:S04]  /*4a80*/  IMAD.MOV.U32 R21, RZ, RZ, RZ ;  /* 0x000000ffff157224 */ /* 0x000fc800078e00ff */
        /* <DEDUP_REMOVED lines=23> */
[----:B------:R-:W-:-:S04]  /*4c00*/  LOP3.LUT R52, R49, R52, RZ, 0xc0, !PT ;  /* 0x0000003431347212 */ /* 0x000fc800078ec0ff */
[----:B------:R-:W3:Y:S01]  /*4c10*/  FLO.U32 R49, R52 ;  /* 0x0000003400317300 */ /* 0x000ee200000e0000 */
[----:B------:R-:W-:-:S07]  /*4c20*/  LOP3.LUT R51, R23, R52, RZ, 0xc0, !PT ;  /* 0x0000003417337212 */ /* 0x000fce00078ec0ff */
[----:B------:R-:W0:Y:S01]  /*4c30*/  POPC R51, R51 ;  /* 0x0000003300337309 */ /* 0x000e220000000000 */
[----:B---3--:R-:W-:-:S13]  /*4c40*/  ISETP.NE.AND P0, PT, R46, R49, PT ;  /* 0x000000312e00720c */ /* 0x008fda0003f05270 */
[----:B0---4-:R-:W-:Y:S05]  /*4c50*/  @P0 BRA `(.L_x_58) ;  /* 0x0000000000080947 */ /* 0x011fea0003800000 */
[----:B------:R-:W-:-:S05]  /*4c60*/  IMAD R52, R47, 0x4, R22 ;  /* 0x000000042f347824 */ /* 0x000fca00078e0216 */
[----:B------:R0:W3:Y:S02]  /*4c70*/  ATOMS.ADD R21, [R52], R51 ;  /* 0x000000333415738c */ /* 0x0000e40000000000 */
.L_x_58:
[----:B------:R-:W-:Y:S05]  /*4c80*/  BSYNC.RECONVERGENT B0 ;  /* 0x0000000000007941 */ /* 0x000fea0003800200 */
.L_x_57:
        /* <DEDUP_REMOVED lines=9> */
[----:B0-----:R-:W-:Y:S02]  /*4d20*/  VOTE.ANY R52, PT, P1 ;  /* 0x0000000000347806 */ /* 0x001fe400008e0100 */
        /* <DEDUP_REMOVED lines=22> */
[----:B------:R-:W0:Y:S01]  /*4e90*/  FLO.U32 R19, R52 ;  /* 0x0000003400137300 */ /* 0x000e2200000e0000 */
[----:B------:R-:W-:-:S07]  /*4ea0*/  LOP3.LUT R47, R23, R52, RZ, 0xc0, !PT ;  /* 0x00000034172f7212 */ /* 0x000fce00078ec0ff */
[----:B------:R-:W3:Y:S01]  /*4eb0*/  POPC R47, R47 ;  /* 0x0000002f002f7309 */ /* 0x000ee20000000000 */
[----:B0-----:R-:W-:-:S13]  /*4ec0*/  ISETP.NE.AND P0, PT, R46, R19, PT ;  /* 0x000000132e00720c */ /* 0x001fda0003f05270 */
[----:B---34-:R-:W-:Y:S05]  /*4ed0*/  @P0 BRA `(.L_x_60) ;  /* 0x0000000000080947 */ /* 0x018fea0003800000 */
[----:B------:R-:W-:-:S05]  /*4ee0*/  IMAD R52, R5, 0x4, R22 ;  /* 0x0000000405347824 */ /* 0x000fca00078e0216 */
[----:B------:R0:W3:Y:S02]  /*4ef0*/  ATOMS.ADD R17, [R52], R47 ;  /* 0x0000002f3411738c */ /* 0x0000e40000000000 */
.L_x_60:
[----:B------:R-:W-:Y:S05]  /*4f00*/  BSYNC.RECONVERGENT B0 ;  /* 0x0000000000007941 */ /* 0x000fea0003800200 */
.L_x_59:
        /* <DEDUP_REMOVED lines=39> */
.L_x_62:
[----:B------:R-:W-:Y:S05]  /*5180*/  BSYNC.RECONVERGENT B0 ;  /* 0x0000000000007941 */ /* 0x000fea0003800200 */
.L_x_61:
[----:B------:R-:W-:Y:S01]  /*5190*/  R2P PR, R19, 0x7f ;  /* 0x0000007f13007804 */ /* 0x000fe20000000000 */
[----:B------:R-:W-:Y:S01]  /*51a0*/  IMAD.IADD R0, R7, 0x1, R0 ;  /* 0x0000000107007824 */ /* 0x000fe200078e0200 */
[----:B---3--:R3:W4:Y:S01]  /*51b0*/  SHFL.IDX PT, R11, R11, R5, 0x1f ;  /* 0x00001f050b0b7589 */ /* 0x00872200000e0000 */
[----:B--2---:R-:W-:Y:S01]  /*51c0*/  IMAD.IADD R48, R45, 0x1, R48 ;  /* 0x000000012d307824 */ /* 0x004fe200078e0230 */
[----:B-1----:R-:W-:Y:S01]  /*51d0*/  SHF.R.U32.HI R45, RZ, UR6, R28 ;  /* 0x00000006ff2d7c19 */ /* 0x002fe2000801161c */
[----:B------:R-:W-:Y:S03]  /*51e0*/  BSSY.RECONVERGENT B0, `(.L_x_63) ;  /* 0x0000022000007945 */ /* 0x000fe60003800200 */
[----:B------:R-:W-:-:S05]  /*51f0*/  LOP3.LUT R45, R45, UR5, RZ, 0x30, !PT ;  /* 0x000000052d2d7c12 */ /* 0x000fca000f8e30ff */
        /* <DEDUP_REMOVED lines=24> */
[----:B------:R0:W1:Y:S01]  /*5380*/  FLO.U32 R7, R52 ;  /* 0x0000003400077300 */ /* 0x00006200000e0000 */
[----:B------:R-:W-:-:S07]  /*5390*/  LOP3.LUT R49, R23, R52, RZ, 0xc0, !PT ;  /* 0x0000003417317212 */ /* 0x000fce00078ec0ff */
[----:B------:R-:W2:Y:S01]  /*53a0*/  POPC R49, R49 ;  /* 0x0000003100317309 */ /* 0x000ea20000000000 */
[----:B0-----:R-:W-:Y:S01]  /*53b0*/  IMAD.MOV.U32 R52, RZ, RZ, RZ ;  /* 0x000000ffff347224 */ /* 0x001fe200078e00ff */
[----:B-1----:R-:W-:-:S13]  /*53c0*/  ISETP.NE.AND P0, PT, R46, R7, PT ;  /* 0x000000072e00720c */ /* 0x002fda0003f05270 */
[----:B--234-:R-:W-:Y:S05]  /*53d0*/  @P0 BRA `(.L_x_64) ;  /* 0x0000000000080947 */ /* 0x01cfea0003800000 */
[----:B------:R-:W-:-:S06]  /*53e0*/  IMAD R52, R19, 0x4, R22 ;  /* 0x0000000413347824 */ /* 0x000fcc00078e0216 */
[----:B------:R0:W1:Y:S02]  /*53f0*/  ATOMS.ADD R52, [R52], R49 ;  /* 0x000000313434738c */ /* 0x0000640000000000 */
.L_x_64:
[----:B------:R-:W-:Y:S05]  /*5400*/  BSYNC.RECONVERGENT B0 ;  /* 0x0000000000007941 */ /* 0x000fea0003800200 */
.L_x_63:
[----:B------:R-:W-:Y:S01]  /*5410*/  R2P PR, R45, 0x7f ;  /* 0x0000007f2d007804 */ /* 0x000fe20000000000 */
[----:B-1----:R1:W2:Y:S01]  /*5420*/  SHFL.IDX PT, R52, R52, R7, 0x1f ;  /* 0x00001f0734347589 */ /* 0x0022a200000e0000 */
[----:B------:R-:W-:Y:S11]  /*5430*/  BSSY.RECONVERGENT B0, `(.L_x_65) ;  /* 0x0000021000007945 */ /* 0x000ff60003800200 */
[----:B------:R-:W-:-:S02]  /*5440*/  VOTE.ANY R5, PT, P0 ;  /* 0x0000000000057806 */ /* 0x000fc400000e0100 */
[----:B------:R-:W-:Y:S02]  /*5450*/  VOTE.ANY R19, PT, P1 ;  /* 0x0000000000137806 */ /* 0x000fe400008e0100 */
[----:B------:R-:W-:Y:S02]  /*5460*/  @!P0 LOP3.LUT R5, RZ, R5, RZ, 0x33, !PT ;  /* 0x00000005ff058212 */ /* 0x000fe400078e33ff */
[----:B------:R-:W-:Y:S02]  /*5470*/  @!P1 LOP3.LUT R19, RZ, R19, RZ, 0x33, !PT ;  /* 0x00000013ff139212 */ /* 0x000fe400078e33ff */
[----:B-1----:R-:W-:Y:S02]  /*5480*/  VOTE.ANY R7, PT, P5 ;  /* 0x0000000000077806 */ /* 0x002fe400028e0100 */
[----:B------:R-:W-:Y:S02]  /*5490*/  LOP3.LUT R5, R19, R5, RZ, 0xc0, !PT ;  /* 0x0000000513057212 */ /* 0x000fe400078ec0ff */
[----:B------:R-:W-:-:S02]  /*54a0*/  VOTE.ANY R19, PT, P2 ;  /* 0x0000000000137806 */ /* 0x000fc400010e0100 */
        /* <DEDUP_REMOVED lines=9> */
[----:B------:R-:W-:-:S04]  /*5540*/  LOP3.LUT R5, R19, R5, RZ, 0xc0, !PT ;  /* 0x0000000513057212 */ /* 0x000fc800078ec0ff */
[----:B------:R-:W-:Y:S02]  /*5550*/  LOP3.LUT R5, R7, R5, RZ, 0xc0, !PT ;  /* 0x0000000507057212 */ /* 0x000fe400078ec0ff */
[----:B------:R-:W-:-:S04]  /*5560*/  VOTE.ANY R7, PT, P6 ;  /* 0x0000000000077806 */ /* 0x000fc800030e0100 */
[----:B------:R-:W-:-:S04]  /*5570*/  @!P6 LOP3.LUT R7, RZ, R7, RZ, 0x33, !PT ;  /* 0x00000007ff07e212 */ /* 0x000fc800078e33ff */
[----:B------:R-:W-:Y:S02]  /*5580*/  LOP3.LUT R5, R7, R5, RZ, 0xc0, !PT ;  /* 0x0000000507057212 */ /* 0x000fe400078ec0ff */
[----:B------:R-:W-:-:S04]  /*5590*/  VOTE.ANY R7, PT, P0 ;  /* 0x0000000000077806 */ /* 0x000fc800000e0100 */
[----:B------:R-:W-:-:S04]  /*55a0*/  @!P0 LOP3.LUT R7, RZ, R7, RZ, 0x33, !PT ;  /* 0x00000007ff078212 */ /* 0x000fc800078e33ff */
[----:B------:R-:W-:-:S04]  /*55b0*/  LOP3.LUT R19, R7, R5, RZ, 0xc0, !PT ;  /* 0x0000000507137212 */ /* 0x000fc800078ec0ff */
[----:B------:R-:W1:Y:S01]  /*55c0*/  FLO.U32 R7, R19 ;  /* 0x0000001300077300 */ /* 0x000e6200000e0000 */
[----:B------:R-:W-:-:S07]  /*55d0*/  LOP3.LUT R5, R23, R19, RZ, 0xc0, !PT ;  /* 0x0000001317057212 */ /* 0x000fce00078ec0ff */
[----:B------:R-:W3:Y:S01]  /*55e0*/  POPC R5, R5 ;  /* 0x0000000500057309 */ /* 0x000ee20000000000 */
[----:B-1----:R-:W-:Y:S01]  /*55f0*/  ISETP.NE.AND P0, PT, R46, R7, PT ;  /* 0x000000072e00720c */ /* 0x002fe20003f05270 */
[----:B------:R-:W-:-:S12]  /*5600*/  IMAD.MOV.U32 R46, RZ, RZ, RZ ;  /* 0x000000ffff2e7224 */ /* 0x000fd800078e00ff */
[----:B--23--:R-:W-:Y:S05]  /*5610*/  @P0 BRA `(.L_x_66) ;  /* 0x0000000000080947 */ /* 0x00cfea0003800000 */
[----:B------:R-:W-:-:S05]  /*5620*/  IMAD R22, R45, 0x4, R22 ;  /* 0x000000042d167824 */ /* 0x000fca00078e0216 */
[----:B------:R1:W2:Y:S02]  /*5630*/  ATOMS.ADD R46, [R22], R5 ;  /* 0x00000005162e738c */ /* 0x0002a40000000000 */
.L_x_66:
[----:B------:R-:W-:Y:S05]  /*5640*/  BSYNC.RECONVERGENT B0 ;  /* 0x0000000000007941 */ /* 0x000fea0003800200 */
.L_x_65:
[----:B-12---:R1:W2:Y:S01]  /*5650*/  SHFL.IDX PT, R22, R46, R7, 0x1f ;  /* 0x00001f072e167589 */ /* 0x0062a200000e0000 */
[----:B------:R-:W-:Y:S01]  /*5660*/  LOP3.LUT R19, R44, 0x80000000, RZ, 0x3c, !PT ;  /* 0x800000002c137812 */ /* 0x000fe200078e3cff */
[----:B------:R-:W-:Y:S01]  /*5670*/  IMAD.IADD R11, R15, 0x1, R11 ;  /* 0x000000010f0b7824 */ /* 0x000fe200078e020b */
[----:B------:R-:W-:Y:S01]  /*5680*/  LEA R14, R14, UR4, 0x2 ;  /* 0x000000040e0e7c11 */ /* 0x000fe2000f8e10ff */
[----:B------:R-:W-:Y:S01]  /*5690*/  BAR.SYNC.DEFER_BLOCKING 0x0 ;  /* 0x0000000000007b1d */ /* 0x000fe20000010000 */
[----:B------:R-:W-:Y:S01]  /*56a0*/  LOP3.LUT R43, R43, 0x80000000, RZ, 0x3c, !PT ;  /* 0x800000002b2b7812 */ /* 0x000fe200078e3cff */
[----:B------:R-:W-:Y:S01]  /*56b0*/  IMAD.IADD R21, R51, 0x1, R21 ;  /* 0x0000000133157824 */ /* 0x000fe200078e0215 */
[----:B------:R-:W-:Y:S01]  /*56c0*/  LEA R13, R13, UR4, 0x2 ;  /* 0x000000040d0d7c11 */ /* 0x000fe2000f8e10ff */
[----:B------:R-:W-:Y:S01]  /*56d0*/  IMAD.IADD R17, R47, 0x1, R17 ;  /* 0x000000012f117824 */ /* 0x000fe200078e0211 */
[----:B------:R-:W-:Y:S01]  /*56e0*/  LOP3.LUT R15, R42, 0x80000000, RZ, 0x3c, !PT ;  /* 0x800000002a0f7812 */ /* 0x000fe200078e3cff */
[----:B------:R-:W-:Y:S01]  /*56f0*/  IMAD.IADD R52, R49, 0x1, R52 ;  /* 0x0000000131347824 */ /* 0x000fe200078e0234 */
[----:B------:R-:W-:Y:S01]  /*5700*/  LEA R10, R10, UR4, 0x2 ;  /* 0x000000040a0a7c11 */ /* 0x000fe2000f8e10ff */
[----:B------:R-:W-:Y:S01]  /*5710*/  BSSY B1, `(.L_x_67) ;  /* 0x0000058000017945 */ /* 0x000fe20003800000 */
[----:B------:R-:W-:-:S02]  /*5720*/  LEA R42, R9, UR4, 0x2 ;  /* 0x00000004092a7c11 */ /* 0x000fc4000f8e10ff */
[----:B------:R-:W-:Y:S02]  /*5730*/  LEA R4, R4, UR4, 0x2 ;  /* 0x0000000404047c11 */ /* 0x000fe4000f8e10ff */
[----:B------:R-:W-:Y:S02]  /*5740*/  LEA R50, R50, UR4, 0x2 ;  /* 0x0000000432327c11 */ /* 0x000fe4000f8e10ff */
[----:B-1----:R-:W-:Y:S02]  /*5750*/  LEA R7, R20, UR4, 0x2 ;  /* 0x0000000414077c11 */ /* 0x002fe4000f8e10ff */
[----:B------:R-:W-:Y:S02]  /*5760*/  LEA R18, R18, UR4, 0x2 ;  /* 0x0000000412127c11 */ /* 0x000fe4000f8e10ff */
[----:B------:R-:W-:Y:S01]  /*5770*/  LEA R9, R16, UR4, 0x2 ;  /* 0x0000000410097c11 */ /* 0x000fe2000f8e10ff */
[----:B--2---:R-:W-:Y:S01]  /*5780*/  IMAD.IADD R22, R5, 0x1, R22 ;  /* 0x0000000105167824 */ /* 0x004fe200078e0216 */
[----:B------:R-:W-:-:S02]  /*5790*/  LEA R5, R6, UR4, 0x2 ;  /* 0x0000000406057c11 */ /* 0x000fc4000f8e10ff */
[----:B------:R-:W-:Y:S01]  /*57a0*/  LEA R12, R12, UR4, 0x2 ;  /* 0x000000040c0c7c11 */ /* 0x000fe2000f8e10ff */
[----:B------:R-:W-:Y:S01]  /*57b0*/  STS [R14+-0x4], R19 ;  /* 0xfffffc130e007388 */ /* 0x000fe20000000800 */
[----:B------:R-:W-:Y:S02]  /*57c0*/  LEA R48, R48, UR4, 0x2 ;  /* 0x0000000430307c11 */ /* 0x000fe4000f8e10ff */
[----:B------:R-:W-:Y:S01]  /*57d0*/  LEA R21, R21, UR4, 0x2 ;  /* 0x0000000415157c11 */ /* 0x000fe2000f8e10ff */
[----:B------:R1:W-:Y:S01]  /*57e0*/  STS [R13+-0x4], R43 ;  /* 0xfffffc2b0d007388 */ /* 0x0003e20000000800 */
[----:B------:R-:W-:Y:S02]  /*57f0*/  LEA R11, R11, UR4, 0x2 ;  /* 0x000000040b0b7c11 */ /* 0x000fe4000f8e10ff */
[----:B------:R-:W-:Y:S01]  /*5800*/  LEA R52, R52, UR4, 0x2 ;  /* 0x0000000434347c11 */ /* 0x000fe2000f8e10ff */
[----:B------:R2:W-:Y:S01]  /*5810*/  STS [R10+-0x4], R15 ;  /* 0xfffffc0f0a007388 */ /* 0x0005e20000000800 */
[----:B------:R-:W-:-:S03]  /*5820*/  ISETP.NE.AND P0, PT, R53, RZ, PT ;  /* 0x000000ff3500720c */ /* 0x000fc60003f05270 */
[----:B------:R-:W-:Y:S01]  /*5830*/  STS [R42+-0x4], R41 ;  /* 0xfffffc292a007388 */ /* 0x000fe20000000800 */
[----:B-1----:R-:W-:-:S03]  /*5840*/  LEA R13, R8, UR4, 0x2 ;  /* 0x00000004080d7c11 */ /* 0x002fc6000f8e10ff */
[----:B------:R1:W-:Y:S01]  /*5850*/  STS [R5+-0x4], R40 ;  /* 0xfffffc2805007388 */ /* 0x0003e20000000800 */
[----:B--2---:R-:W-:-:S03]  /*5860*/  LEA R15, R0, UR4, 0x2 ;  /* 0x00000004000f7c11 */ /* 0x004fc6000f8e10ff */
[----:B------:R-:W-:Y:S01]  /*5870*/  STS [R4+-0x4], R39 ;  /* 0xfffffc2704007388 */ /* 0x000fe20000000800 */
[----:B------:R-:W-:-:S03]  /*5880*/  LEA R0, R17, UR4, 0x2 ;  /* 0x0000000411007c11 */ /* 0x000fc6000f8e10ff */
[----:B------:R-:W-:Y:S01]  /*5890*/  STS [R50+-0x4], R25 ;  /* 0xfffffc1932007388 */ /* 0x000fe20000000800 */
[----:B-1----:R-:W-:-:S03]  /*58a0*/  LEA R5, R22, UR4, 0x2 ;  /* 0x0000000416057c11 */ /* 0x002fc6000f8e10ff */
[----:B------:R-:W-:Y:S04]  /*58b0*/  STS [R7+-0x4], R38 ;  /* 0xfffffc2607007388 */ /* 0x000fe80000000800 */
[----:B------:R-:W-:Y:S04]  /*58c0*/  STS [R18+-0x4], R37 ;  /* 0xfffffc2512007388 */ /* 0x000fe80000000800 */
[----:B------:R-:W-:Y:S04]  /*58d0*/  STS [R9+-0x4], R36 ;  /* 0xfffffc2409007388 */ /* 0x000fe80000000800 */
[----:B------:R-:W-:Y:S04]  /*58e0*/  STS [R12+-0x4], R35 ;  /* 0xfffffc230c007388 */ /* 0x000fe80000000800 */
[----:B------:R1:W-:Y:S04]  /*58f0*/  STS [R13+-0x4], R34 ;  /* 0xfffffc220d007388 */ /* 0x0003e80000000800 */
[----:B------:R2:W-:Y:S04]  /*5900*/  STS [R15+-0x4], R26 ;  /* 0xfffffc1a0f007388 */ /* 0x0005e80000000800 */
[----:B------:R2:W-:Y:S01]  /*5910*/  STS [R48+-0x4], R33 ;  /* 0xfffffc2130007388 */ /* 0x0005e20000000800 */
[----:B-1----:R-:W-:-:S03]  /*5920*/  LEA R13, R3, UR4, 0x3 ;  /* 0x00000004030d7c11 */ /* 0x002fc6000f8e18ff */
[----:B------:R2:W-:Y:S04]  /*5930*/  STS [R21+-0x4], R32 ;  /* 0xfffffc2015007388 */ /* 0x0005e80000000800 */
[----:B------:R2:W-:Y:S04]  /*5940*/  STS [R0+-0x4], R31 ;  /* 0xfffffc1f00007388 */ /* 0x0005e80000000800 */
[----:B------:R2:W-:Y:S04]  /*5950*/  STS [R11+-0x4], R30 ;  /* 0xfffffc1e0b007388 */ /* 0x0005e80000000800 */
[----:B------:R2:W-:Y:S04]  /*5960*/  STS [R52+-0x4], R29 ;  /* 0xfffffc1d34007388 */ /* 0x0005e80000000800 */
[----:B------:R2:W-:Y:S01]  /*5970*/  STS [R5+-0x4], R28 ;  /* 0xfffffc1c05007388 */ /* 0x0005e20000000800 */
[----:B------:R-:W-:Y:S05]  /*5980*/  @P0 BRA `(.L_x_68) ;  /* 0x0000000000c00947 */ /* 0x000fea0003800000 */
[----:B------:R-:W1:Y:S02]  /*5990*/  LDCU.64 UR10, c[0x0][0x398] ;  /* 0x00007300ff0a77ac */ /* 0x000e640008000a00 */
[----:B-1----:R-:W-:-:S04]  /*59a0*/  LEA R6, P0, R3, UR10, 0x3 ;  /* 0x0000000a03067c11 */ /* 0x002fc8000f8018ff */
[----:B------:R-:W-:-:S05]  /*59b0*/  LEA.HI.X R7, R3, UR11, RZ, 0x3, P0 ;  /* 0x0000000b03077c11 */ /* 0x000fca00080f1cff */
[----:B--2---:R-:W2:Y:S01]  /*59c0*/  LDG.E.64 R4, desc[UR8][R6.64] ;  /* 0x0000000806047981 */ /* 0x004ea2000c1e1b00 */
[----:B------:R-:W-:Y:S01]  /*59d0*/  SHF.R.S32.HI R9, RZ, 0x1f, R24 ;  /* 0x0000001fff097819 */ /* 0x000fe20000011418 */
[----:B------:R-:W-:Y:S01]  /*59e0*/  UISETP.GE.AND UP0, UPT, UR7, 0x1, UPT ;  /* 0x000000010700788c */ /* 0x000fe2000bf06270 */
[----:B------:R-:W-:Y:S01]  /*59f0*/  IMAD.MOV.U32 R0, RZ, RZ, R27 ;  /* 0x000000ffff007224 */ /* 0x000fe200078e001b */
[----:B--2---:R-:W-:-:S05]  /*5a00*/  IADD3 R4, P0, PT, -R24, R4, RZ ;  /* 0x0000000418047210 */ /* 0x004fca0007f1e1ff */
[----:B------:R-:W-:-:S05]  /*5a10*/  IMAD.X R5, R5, 0x1, ~R9, P0 ;  /* 0x0000000105057824 */ /* 0x000fca00000e0e09 */
[----:B------:R1:W-:Y:S01]  /*5a20*/  STS.64 [R13+0x7200], R4 ;  /* 0x007200040d007388 */ /* 0x0003e20000000a00 */
[----:B------:R-:W-:Y:S05]  /*5a30*/  BRA.U !UP0, `(.L_x_69) ;  /* 0x00000001086c7547 */ /* 0x000fea000b800000 */
[----:B------:R-:W-:Y:S01]  /*5a40*/  BSSY B0, `(.L_x_70) ;  /* 0x0000019000007945 */ /* 0x000fe20003800000 */
[----:B------:R-:W-:Y:S02]  /*5a50*/  IMAD.MOV.U32 R6, RZ, RZ, -0x1 ;  /* 0xffffffffff067424 */ /* 0x000fe400078e00ff */
[----:B------:R-:W-:Y:S02]  /*5a60*/  IMAD.U32 R7, RZ, RZ, UR7 ;  /* 0x00000007ff077e24 */ /* 0x000fe4000f8e00ff */
[----:B------:R-:W-:-:S07]  /*5a70*/  IMAD.MOV.U32 R0, RZ, RZ, R27 ;  /* 0x000000ffff007224 */ /* 0x000fce00078e001b */
.L_x_74:
[----:B-1----:R-:W1:Y:S01]  /*5a80*/  LDC.64 R4, c[0x0][0x380] ;  /* 0x0000e000ff047b82 */ /* 0x002e620000000a00 */
[----:B------:R-:W-:Y:S01]  /*5a90*/  VIADD R11, R7, 0xffffffff ;  /* 0xffffffff070b7836 */ /* 0x000fe20000000000 */
[----:B------:R-:W-:Y:S03]  /*5aa0*/  BSSY B2, `(.L_x_71) ;  /* 0x0000008000027945 */ /* 0x000fe60003800000 */
[----:B------:R-:W-:-:S04]  /*5ab0*/  IMAD R9, R11, 0x100, R3 ;  /* 0x000001000b097824 */ /* 0x000fc800078e0203 */
[----:B-1----:R-:W-:-:S07]  /*5ac0*/  IMAD.WIDE R4, R9, 0x4, R4 ;  /* 0x0000000409047825 */ /* 0x002fce00078e0204 */
.L_x_72:
[----:B------:R-:W-:Y:S05]  /*5ad0*/  YIELD ;  /* 0x0000000000007946 */ /* 0x000fea0003800000 */
[----:B------:R1:W-:Y:S06]  /*5ae0*/  MEMBAR.SC.CTA ;  /* 0x0000000000007992 */ /* 0x0003ec0000000000 */
[----:B-1----:R-:W2:Y:S02]  /*5af0*/  LDG.E.STRONG.SYS R8, desc[UR8][R4.64] ;  /* 0x0000000804087981 */ /* 0x002ea4000c1f5900 */
[----:B--2---:R-:W-:-:S13]  /*5b00*/  ISETP.NE.AND P0, PT, R8, RZ, PT ;  /* 0x000000ff0800720c */ /* 0x004fda0003f05270 */
[----:B------:R-:W-:Y:S05]  /*5b10*/  @!P0 BRA `(.L_x_72) ;  /* 0xfffffffc00ec8947 */ /* 0x000fea000383ffff */
[----:B------:R-:W-:Y:S05]  /*5b20*/  BSYNC B2 ;  /* 0x0000000000027941 */ /* 0x000fea0003800000 */
.L_x_71:
[----:B------:R-:W-:Y:S01]  /*5b30*/  BSSY.RECONVERGENT B2, `(.L_x_73) ;  /* 0x0000006000027945 */ /* 0x000fe20003800200 */
[C---:B------:R-:W-:Y:S02]  /*5b40*/  ISETP.GT.AND P0, PT, R8.reuse, -0x1, PT ;  /* 0xffffffff0800780c */ /* 0x040fe40003f04270 */
[----:B------:R-:W-:Y:S01]  /*5b50*/  LOP3.LUT R5, R8, 0x3fffffff, RZ, 0xc0, !PT ;  /* 0x3fffffff08057812 */ /* 0x000fe200078ec0ff */
[----:B------:R-:W-:Y:S05]  /*5b60*/  WARPSYNC.EXCLUSIVE R6 ;  /* 0x0000000006007348 */ /* 0x000fea0003a00000 */
[----:B------:R-:W-:-:S05]  /*5b70*/  IMAD.IADD R0, R5, 0x1, R0 ;  /* 0x0000000105007824 */ /* 0x000fca00078e0200 */
[----:B------:R-:W-:-:S07]  /*5b80*/  VOTE.ANY R6, PT, P0 ;  /* 0x0000000000067806 */ /* 0x000fce00000e0100 */
[----:B------:R-:W-:Y:S05]  /*5b90*/  BSYNC.RECONVERGENT B2 ;  /* 0x0000000000027941 */ /* 0x000fea0003800200 */
.L_x_73:
[----:B------:R-:W-:Y:S01]  /*5ba0*/  ISETP.GT.U32.AND P1, PT, R7, 0x1, PT ;  /* 0x000000010700780c */ /* 0x000fe20003f24070 */
[----:B------:R-:W-:-:S12]  /*5bb0*/  IMAD.MOV.U32 R7, RZ, RZ, R11 ;  /* 0x000000ffff077224 */ /* 0x000fd800078e000b */
[----:B------:R-:W-:Y:S05]  /*5bc0*/  @P0 BRA P1, `(.L_x_74) ;  /* 0xfffffffc00ac0947 */ /* 0x000fea000083ffff */
[----:B------:R-:W-:Y:S05]  /*5bd0*/  BSYNC B0 ;  /* 0x0000000000007941 */ /* 0x000fea0003800000 */
.L_x_70:
[----:B------:R2:W3:Y:S02]  /*5be0*/  LDS.64 R4, [R13+0x7200] ;  /* 0x007200000d047984 */ /* 0x0004e40000000a00 */
.L_x_69:
[----:B------:R-:W4:Y:S01]  /*5bf0*/  LDC.64 R6, c[0x0][0x380] ;  /* 0x0000e000ff067b82 */ /* 0x000f220000000a00 */
[C---:B------:R-:W-:Y:S01]  /*5c00*/  IMAD.IADD R11, R0.reuse, 0x1, -R27 ;  /* 0x00000001000b7824 */ /* 0x040fe200078e0a1b */
[----:B------:R-:W-:Y:S01]  /*5c10*/  LOP3.LUT R9, R0, 0x80000000, RZ, 0xfc, !PT ;  /* 0x8000000000097812 */ /* 0x000fe200078efcff */
[----:B------:R-:W-:-:S03]  /*5c20*/  IMAD.U32 R15, RZ, RZ, UR7 ;  /* 0x00000007ff0f7e24 */ /* 0x000fc6000f8e00ff */
[----:B-1-3--:R-:W-:Y:S01]  /*5c30*/  IADD3 R4, P0, PT, R11, R4, RZ ;  /* 0x000000040b047210 */ /* 0x00afe20007f1e0ff */
[----:B------:R-:W-:-:S03]  /*5c40*/  IMAD R15, R15, 0x100, R3 ;  /* 0x000001000f0f7824 */ /* 0x000fc600078e0203 */
[----:B------:R-:W-:-:S05]  /*5c50*/  LEA.HI.X.SX32 R5, R11, R5, 0x1, P0 ;  /* 0x000000050b057211 */ /* 0x000fca00000f0eff */
[----:B------:R1:W-:Y:S01]  /*5c60*/  STS.64 [R13+0x7200], R4 ;  /* 0x007200040d007388 */ /* 0x0003e20000000a00 */
[----:B----4-:R-:W-:-:S05]  /*5c70*/  IMAD.WIDE R6, R15, 0x4, R6 ;  /* 0x000000040f067825 */ /* 0x010fca00078e0206 */
[----:B------:R1:W-:Y:S02]  /*5c80*/  STG.E.STRONG.SYS desc[UR8][R6.64], R9 ;  /* 0x0000000906007986 */ /* 0x0003e4000c115908 */
.L_x_68:
[----:B------:R-:W-:Y:S05]  /*5c90*/  BSYNC B1 ;  /* 0x0000000000017941 */ /* 0x000fea0003800000 */
.L_x_67:
[----:B-1----:R-:W1:Y:S01]  /*5ca0*/  LDC.64 R6, c[0x0][0x390] ;  /* 0x0000e400ff067b82 */ /* 0x002e620000000a00 */
[----:B------:R-:W-:-:S06]  /*5cb0*/  UIMAD UR6, UR7, 0x1c80, URZ ;  /* 0x00001c80070678a4 */ /* 0x000fcc000f8e02ff */
[----:B--2---:R-:W-:Y:S01]  /*5cc0*/  IMAD.U32 R0, RZ, RZ, UR6 ;  /* 0x00000006ff007e24 */ /* 0x004fe2000f8e00ff */
[----:B------:R-:W2:Y:S03]  /*5cd0*/  LDC R9, c[0x0][0x3c0] ;  /* 0x0000f000ff097b82 */ /* 0x000ea60000000800 */
[----:B------:R-:W-:Y:S01]  /*5ce0*/  VIADD R0, R0, 0x1c80 ;  /* 0x00001c8000007836 */ /* 0x000fe20000000000 */
[----:B-1----:R-:W-:-:S04]  /*5cf0*/  ISETP.EQ.U32.AND P1, PT, R6, RZ, PT ;  /* 0x000000ff0600720c */ /* 0x002fc80003f22070 */
[CC--:B--2---:R-:W-:Y:S02]  /*5d00*/  ISETP.GE.AND P0, PT, R0.reuse, R9.reuse, PT ;  /* 0x000000090000720c */ /* 0x0c4fe40003f06270 */
[----:B------:R-:W-:Y:S02]  /*5d10*/  ISETP.GT.AND P3, PT, R0, R9, PT ;  /* 0x000000090000720c */ /* 0x000fe40003f64270 */
[----:B------:R-:W-:Y:S02]  /*5d20*/  ISETP.EQ.OR.EX P0, PT, R7, RZ, !P0, P1 ;  /* 0x000000ff0700720c */ /* 0x000fe40004702710 */
[C---:B------:R-:W-:Y:S02]  /*5d30*/  LEA R0, R3.reuse, UR4, 0x2 ;  /* 0x0000000403007c11 */ /* 0x040fe4000f8e10ff */
[----:B------:R-:W-:-:S13]  /*5d40*/  ISETP.GT.U32.OR P0, PT, R3, 0xff, P0 ;  /* 0x000000ff0300780c */ /* 0x000fda0000704470 */
[----:B------:R-:W-:Y:S05]  /*5d50*/  @P0 BRA `(.L_x_75) ;  /* 0x0000000000200947 */ /* 0x000fea0003800000 */
[----:B------:R-:W1:Y:S01]  /*5d60*/  LDS.64 R4, [R13+0x7200] ;  /* 0x007200000d047984 */ /* 0x000e620000000a00 */
[C---:B------:R-:W-:Y:S02]  /*5d70*/  LEA R6, P2, R3.reuse, R6, 0x3 ;  /* 0x0000000603067211 */ /* 0x040fe400078418ff */
[--C-:B------:R-:W-:Y:S02]  /*5d80*/  SHF.R.S32.HI R11, RZ, 0x1f, R27.reuse ;  /* 0x0000001fff0b7819 */ /* 0x100fe4000001141b */
[----:B------:R-:W-:Y:S02]  /*5d90*/  LEA.HI.X R7, R3, R7, RZ, 0x3, P2 ;  /* 0x0000000703077211 */ /* 0x000fe400010f1cff */
[----:B-1----:R-:W-:Y:S02]  /*5da0*/  IADD3 R4, P0, P1, R4, R24, R27 ;  /* 0x0000001804047210 */ /* 0x002fe4000791e01b */
[----:B------:R-:W-:-:S04]  /*5db0*/  SHF.R.S32.HI R24, RZ, 0x1f, R24 ;  /* 0x0000001fff187819 */ /* 0x000fc80000011418 */
[----:B------:R-:W-:-:S05]  /*5dc0*/  IADD3.X R5, PT, PT, R5, R24, R11, P0, P1 ;  /* 0x0000001805057210 */ /* 0x000fca00007e240b */
[----:B------:R1:W-:Y:S02]  /*5dd0*/  STG.E.64 desc[UR8][R6.64], R4 ;  /* 0x0000000406007986 */ /* 0x0003e4000c101b08 */
.L_x_75:
[----:B------:R-:W-:Y:S05]  /*5de0*/  WARPSYNC.ALL ;  /* 0x0000000000007948 */ /* 0x000fea0003800000 */
[----:B------:R-:W-:Y:S06]  /*5df0*/  BAR.SYNC.DEFER_BLOCKING 0x0 ;  /* 0x0000000000007b1d */ /* 0x000fec0000010000 */
[----:B------:R-:W-:Y:S05]  /*5e00*/  @P3 BRA `(.L_x_76) ;  /* 0x0000000c009c3947 */ /* 0x000fea0003800000 */
[----:B------:R-:W1:Y:S01]  /*5e10*/  LDS R2, [R0] ;  /* 0x0000000000027984 */ /* 0x000e620000000800 */
[----:B------:R-:W1:Y:S01]  /*5e20*/  LDCU UR6, c[0x0][0x3c4] ;  /* 0x00007880ff0677ac */ /* 0x000e620008000800 */
[----:B------:R-:W2:Y:S01]  /*5e30*/  LDCU.64 UR10, c[0x0][0x3a0] ;  /* 0x00007400ff0a77ac */ /* 0x000ea20008000a00 */
[----:B-1----:R-:W-:Y:S02]  /*5e40*/  SHF.R.U32.HI R4, RZ, UR6, R2 ;  /* 0x00000006ff047c19 */ /* 0x002fe40008011602 */
[----:B------:R-:W-:Y:S02]  /*5e50*/  LOP3.LUT R11, R2, 0x80000000, RZ, 0x3c, !PT ;  /* 0x80000000020b7812 */ /* 0x000fe400078e3cff */
[----:B------:R-:W-:-:S04]  /*5e60*/  LOP3.LUT R4, R4, UR5, RZ, 0x30, !PT ;  /* 0x0000000504047c12 */ /* 0x000fc8000f8e30ff */
[----:B------:R-:W-:-:S06]  /*5e70*/  LEA R5, R4, UR4, 0x3 ;  /* 0x0000000404057c11 */ /* 0x000fcc000f8e18ff */
[----:B------:R-:W1:Y:S02]  /*5e80*/  LDS.64 R4, [R5+0x7200] ;  /* 0x0072000005047984 */ /* 0x000e640000000a00 */
[----:B-1----:R-:W-:-:S05]  /*5e90*/  IADD3 R4, P0, PT, R4, R3, RZ ;  /* 0x0000000304047210 */ /* 0x002fca0007f1e0ff */
[----:B------:R-:W-:Y:S01]  /*5ea0*/  IMAD.X R7, RZ, RZ, R5, P0 ;  /* 0x000000ffff077224 */ /* 0x000fe200000e0605 */
[----:B--2---:R-:W-:-:S04]  /*5eb0*/  LEA R6, P0, R4, UR10, 0x2 ;  /* 0x0000000a04067c11 */ /* 0x004fc8000f8010ff */
[----:B------:R-:W-:-:S05]  /*5ec0*/  LEA.HI.X R7, R4, UR11, R7, 0x2, P0 ;  /* 0x0000000b04077c11 */ /* 0x000fca00080f1407 */
[----:B------:R-:W-:Y:S01]  /*5ed0*/  STG.E desc[UR8][R6.64], R11 ;  /* 0x0000000b06007986 */ /* 0x000fe2000c101908 */
[----:B------:R-:W-:-:S03]  /*5ee0*/  NOP ;  /* 0x0000000000007918 */ /* 0x000fc60000000000 */
[----:B------:R-:W1:Y:S02]  /*5ef0*/  LDS R2, [R0+0x600] ;  /* 0x0006000000027984 */ /* 0x000e640000000800 */
[----:B-1----:R-:W-:Y:S02]  /*5f00*/  SHF.R.U32.HI R4, RZ, UR6, R2 ;  /* 0x00000006ff047c19 */ /* 0x002fe40008011602 */
[----:B------:R-:W-:Y:S02]  /*5f10*/  LOP3.LUT R11, R2, 0x80000000, RZ, 0x3c, !PT ;  /* 0x80000000020b7812 */ /* 0x000fe400078e3cff */
[----:B------:R-:W-:-:S04]  /*5f20*/  LOP3.LUT R4, R4, UR5, RZ, 0x30, !PT ;  /* 0x0000000504047c12 */ /* 0x000fc8000f8e30ff */
[----:B------:R-:W-:-:S06]  /*5f30*/  LEA R5, R4, UR4, 0x3 ;  /* 0x0000000404057c11 */ /* 0x000fcc000f8e18ff */
[----:B------:R-:W1:Y:S02]  /*5f40*/  LDS.64 R4, [R5+0x7200] ;  /* 0x0072000005047984 */ /* 0x000e640000000a00 */
[----:B-1----:R-:W-:-:S05]  /*5f50*/  IADD3 R4, P0, PT, R4, R3, RZ ;  /* 0x0000000304047210 */ /* 0x002fca0007f1e0ff */
[----:B------:R-:W-:Y:S01]  /*5f60*/  IMAD.X R9, RZ, RZ, R5, P0 ;  /* 0x000000ffff097224 */ /* 0x000fe200000e0605 */
[----:B------:R-:W-:-:S04]  /*5f70*/  LEA R8, P0, R4, UR10, 0x2 ;  /* 0x0000000a04087c11 */ /* 0x000fc8000f8010ff */
        /* <DEDUP_REMOVED lines=196> */
[----:B-1----:R-:W-:-:S04]  /*6bc0*/  SHF.R.U32.HI R2, RZ, UR6, R0 ;  /* 0x00000006ff027c19 */ /* 0x002fc80008011600 */
[----:B------:R-:W-:-:S04]  /*6bd0*/  LOP3.LUT R2, R2, UR5, RZ, 0x30, !PT ;  /* 0x0000000502027c12 */ /* 0x000fc8000f8e30ff */
[----:B------:R-:W-:-:S06]  /*6be0*/  LEA R4, R2, UR4, 0x3 ;  /* 0x0000000402047c11 */ /* 0x000fcc000f8e18ff */
[----:B------:R-:W1:Y:S02]  /*6bf0*/  LDS.64 R4, [R4+0x7200] ;  /* 0x0072000004047984 */ /* 0x000e640000000a00 */
[----:B-1----:R-:W-:-:S05]  /*6c00*/  IADD3 R3, P0, PT, R4, R3, RZ ;  /* 0x0000000304037210 */ /* 0x002fca0007f1e0ff */
[----:B------:R-:W-:Y:S01]  /*6c10*/  IMAD.X R6, RZ, RZ, R5, P0 ;  /* 0x000000ffff067224 */ /* 0x000fe200000e0605 */
[C---:B------:R-:W-:Y:S02]  /*6c20*/  LEA R2, P0, R3.reuse, UR10, 0x2 ;  /* 0x0000000a03027c11 */ /* 0x040fe4000f8010ff */
[----:B------:R-:W-:Y:S02]  /*6c30*/  LOP3.LUT R5, R0, 0x80000000, RZ, 0x3c, !PT ;  /* 0x8000000000057812 */ /* 0x000fe400078e3cff */
[----:B------:R-:W-:-:S05]  /*6c40*/  LEA.HI.X R3, R3, UR11, R6, 0x2, P0 ;  /* 0x0000000b03037c11 */ /* 0x000fca00080f1406 */
[----:B------:R-:W-:Y:S01]  /*6c50*/  STG.E desc[UR8][R2.64+0x6c00], R5 ;  /* 0x006c000502007986 */ /* 0x000fe2000c101908 */
[----:B------:R-:W-:Y:S01]  /*6c60*/  NOP ;  /* 0x0000000000007918 */ /* 0x000fe20000000000 */
[----:B------:R-:W-:Y:S05]  /*6c70*/  EXIT ;  /* 0x000000000000794d */ /* 0x000fea0003800000 */
.L_x_76:
[----:B-1----:R-:W-:Y:S01]  /*6c80*/  IMAD.U32 R4, RZ, RZ, UR7 ;  /* 0x00000007ff047e24 */ /* 0x002fe2000f8e00ff */
[----:B------:R-:W-:Y:S01]  /*6c90*/  BSSY.RECONVERGENT B0, `(.L_x_77) ;  /* 0x000001e000007945 */ /* 0x000fe20003800200 */
[C---:B------:R-:W-:Y:S02]  /*6ca0*/  VIADD R6, R3.reuse, 0x300 ;  /* 0x0000030003067836 */ /* 0x040fe40000000000 */
[----:B------:R-:W-:Y:S02]  /*6cb0*/  IMAD R5, R4, -0x1c80, R9 ;  /* 0xffffe38004057824 */ /* 0x000fe400078e0209 */
[C---:B------:R-:W-:Y:S02]  /*6cc0*/  VIADD R4, R3.reuse, 0x180 ;  /* 0x0000018003047836 */ /* 0x040fe40000000000 */
[C---:B------:R-:W-:Y:S01]  /*6cd0*/  VIADD R8, R3.reuse, 0x480 ;  /* 0x0000048003087836 */ /* 0x040fe20000000000 */
[CC--:B------:R-:W-:Y:S01]  /*6ce0*/  ISETP.GE.AND P1, PT, R3.reuse, R5.reuse, PT ;  /* 0x000000050300720c */ /* 0x0c0fe20003f26270 */
[C---:B------:R-:W-:Y:S01]  /*6cf0*/  VIADD R10, R3.reuse, 0xa80 ;  /* 0x00000a80030a7836 */ /* 0x040fe20000000000 */
[-C--:B------:R-:W-:Y:S01]  /*6d00*/  ISETP.GE.AND P2, PT, R4, R5.reuse, PT ;  /* 0x000000050400720c */ /* 0x080fe20003f46270 */
[C---:B------:R-:W-:Y:S01]  /*6d10*/  VIADD R4, R3.reuse, 0x600 ;  /* 0x0000060003047836 */ /* 0x040fe20000000000 */
[-C--:B------:R-:W-:Y:S01]  /*6d20*/  ISETP.GE.AND P3, PT, R6, R5.reuse, PT ;  /* 0x000000050600720c */ /* 0x080fe20003f66270 */
[C---:B------:R-:W-:Y:S01]  /*6d30*/  VIADD R6, R3.reuse, 0x780 ;  /* 0x0000078003067836 */ /* 0x040fe20000000000 */
[-C--:B------:R-:W-:Y:S01]  /*6d40*/  ISETP.GE.AND P4, PT, R8, R5.reuse, PT ;  /* 0x000000050800720c */ /* 0x080fe20003f86270 */
[----:B------:R-:W-:Y:S01]  /*6d50*/  VIADD R8, R3, 0x900 ;  /* 0x0000090003087836 */ /* 0x000fe20000000000 */
[----:B------:R-:W-:-:S02]  /*6d60*/  ISETP.GE.AND P5, PT, R4, R5, PT ;  /* 0x000000050400720c */ /* 0x000fc40003fa6270 */
[-C--:B------:R-:W-:Y:S02]  /*6d70*/  ISETP.GE.AND P6, PT, R6, R5.reuse, PT ;  /* 0x000000050600720c */ /* 0x080fe40003fc6270 */
[----:B------:R-:W-:Y:S01]  /*6d80*/  ISETP.GE.AND P0, PT, R8, R5, PT ;  /* 0x000000050800720c */ /* 0x000fe20003f06270 */
[----:B------:R-:W-:-:S12]  /*6d90*/  @P1 BRA `(.L_x_78) ;  /* 0x0000000000341947 */ /* 0x000fd80003800000 */
[----:B------:R-:W1:Y:S01]  /*6da0*/  LDS R4, [R0] ;  /* 0x0000000000047984 */ /* 0x000e620000000800 */
[----:B------:R-:W1:Y:S01]  /*6db0*/  LDCU UR6, c[0x0][0x3c4] ;  /* 0x00007880ff0677ac */ /* 0x000e620008000800 */
[----:B------:R-:W2:Y:S01]  /*6dc0*/  LDCU.64 UR10, c[0x0][0x3a0] ;  /* 0x00007400ff0a77ac */ /* 0x000ea20008000a00 */
[----:B-1----:R-:W-:-:S04]  /*6dd0*/  SHF.R.U32.HI R6, RZ, UR6, R4 ;  /* 0x00000006ff067c19 */ /* 0x002fc80008011604 */
[----:B------:R-:W-:-:S04]  /*6de0*/  LOP3.LUT R6, R6, UR5, RZ, 0x30, !PT ;  /* 0x0000000506067c12 */ /* 0x000fc8000f8e30ff */
[----:B------:R-:W-:-:S05]  /*6df0*/  LEA R8, R6, UR4, 0x3 ;  /* 0x0000000406087c11 */ /* 0x000fca000f8e18ff */
[----:B------:R-:W1:Y:S02]  /*6e00*/  LDS.64 R6, [R8+0x7200] ;  /* 0x0072000008067984 */ /* 0x000e640000000a00 */
[----:B-1----:R-:W-:-:S05]  /*6e10*/  IADD3 R9, P1, PT, R6, R3, RZ ;  /* 0x0000000306097210 */ /* 0x002fca0007f3e0ff */
[----:B------:R-:W-:Y:S01]  /*6e20*/  IMAD.X R12, RZ, RZ, R7, P1 ;  /* 0x000000ffff0c7224 */ /* 0x000fe200008e0607 */
[----:B--2---:R-:W-:-:S04]  /*6e30*/  LEA R6, P1, R9, UR10, 0x2 ;  /* 0x0000000a09067c11 */ /* 0x004fc8000f8210ff */
[----:B------:R-:W-:Y:S02]  /*6e40*/  LEA.HI.X R7, R9, UR11, R12, 0x2, P1 ;  /* 0x0000000b09077c11 */ /* 0x000fe400088f140c */
[----:B------:R-:W-:-:S05]  /*6e50*/  LOP3.LUT R9, R4, 0x80000000, RZ, 0x3c, !PT ;  /* 0x8000000004097812 */ /* 0x000fca00078e3cff */
[----:B------:R1:W-:Y:S02]  /*6e60*/  STG.E desc[UR8][R6.64], R9 ;  /* 0x0000000906007986 */ /* 0x0003e4000c101908 */
.L_x_78:
[----:B------:R-:W-:Y:S05]  /*6e70*/  BSYNC.RECONVERGENT B0 ;  /* 0x0000000000007941 */ /* 0x000fea0003800200 */
.L_x_77:
[----:B------:R-:W-:Y:S01]  /*6e80*/  NOP ;  /* 0x0000000000007918 */ /* 0x000fe20000000000 */
[----:B------:R-:W-:Y:S01]  /*6e90*/  BSSY.RECONVERGENT B0, `(.L_x_79) ;  /* 0x0000011000007945 */ /* 0x000fe20003800200 */
[----:B------:R-:W-:Y:S02]  /*6ea0*/  ISETP.GE.AND P1, PT, R10, R5, PT ;  /* 0x000000050a00720c */ /* 0x000fe40003f26270 */
[----:B------:R-:W-:Y:S01]  /*6eb0*/  LOP3.LUT R10, R3, 0xc00, RZ, 0xfc, !PT ;  /* 0x00000c00030a7812 */ /* 0x000fe200078efcff */
[----:B------:R-:W-:Y:S10]  /*6ec0*/  @P2 BRA `(.L_x_80) ;  /* 0x0000000000342947 */ /* 0x000ff40003800000 */
[----:B------:R-:W1:Y:S01]  /*6ed0*/  LDS R4, [R0+0x600] ;  /* 0x0006000000047984 */ /* 0x000e620000000800 */
        /* <DEDUP_REMOVED lines=12> */
.L_x_80:
[----:B------:R-:W-:Y:S05]  /*6fa0*/  BSYNC.RECONVERGENT B0 ;  /* 0x0000000000007941 */ /* 0x000fea0003800200 */
.L_x_79:
[----:B------:R-:W-:Y:S01]  /*6fb0*/  NOP ;  /* 0x0000000000007918 */ /* 0x000fe20000000000 */
[----:B------:R-:W-:Y:S01]  /*6fc0*/  BSSY.RECONVERGENT B0, `(.L_x_81) ;  /* 0x0000011000007945 */ /* 0x000fe20003800200 */
[----:B------:R-:W-:Y:S01]  /*6fd0*/  ISETP.GE.AND P2, PT, R10, R5, PT ;  /* 0x000000050a00720c */ /* 0x000fe20003f46270 */
[----:B------:R-:W-:Y:S02]  /*6fe0*/  VIADD R10, R3, 0xd80 ;  /* 0x00000d80030a7836 */ /* 0x000fe40000000000 */
[----:B------:R-:W-:Y:S10]  /*6ff0*/  @P3 BRA `(.L_x_82) ;  /* 0x0000000000343947 */ /* 0x000ff40003800000 */
[----:B------:R-:W1:Y:S01]  /*7000*/  LDS R4, [R0+0xc00] ;  /* 0x000c000000047984 */ /* 0x000e620000000800 */
[----:B------:R-:W1:Y:S01]  /*7010*/  LDCU UR6, c[0x0][0x3c4] ;  /* 0x00007880ff0677ac */ /* 0x000e620008000800 */
[----:B------:R-:W3:Y:S01]  /*7020*/  LDCU.64 UR10, c[0x0][0x3a0] ;  /* 0x00007400ff0a77ac */ /* 0x000ee20008000a00 */
[----:B-12---:R-:W-:-:S04]  /*7030*/  SHF.R.U32.HI R6, RZ, UR6, R4 ;  /* 0x00000006ff067c19 */ /* 0x006fc80008011604 */
[----:B------:R-:W-:-:S04]  /*7040*/  LOP3.LUT R6, R6, UR5, RZ, 0x30, !PT ;  /* 0x0000000506067c12 */ /* 0x000fc8000f8e30ff */
[----:B------:R-:W-:-:S05]  /*7050*/  LEA R8, R6, UR4, 0x3 ;  /* 0x0000000406087c11 */ /* 0x000fca000f8e18ff */
[----:B------:R-:W1:Y:S02]  /*7060*/  LDS.64 R6, [R8+0x7200] ;  /* 0x0072000008067984 */ /* 0x000e640000000a00 */
[----:B-1----:R-:W-:-:S05]  /*7070*/  IADD3 R9, P3, PT, R6, R3, RZ ;  /* 0x0000000306097210 */ /* 0x002fca0007f7e0ff */
[----:B------:R-:W-:Y:S01]  /*7080*/  IMAD.X R12, RZ, RZ, R7, P3 ;  /* 0x000000ffff0c7224 */ /* 0x000fe200018e0607 */
[----:B---3--:R-:W-:-:S04]  /*7090*/  LEA R6, P3, R9, UR10, 0x2 ;  /* 0x0000000a09067c11 */ /* 0x008fc8000f8610ff */
[----:B------:R-:W-:Y:S02]  /*70a0*/  LEA.HI.X R7, R9, UR11, R12, 0x2, P3 ;  /* 0x0000000b09077c11 */ /* 0x000fe400098f140c */
[----:B------:R-:W-:-:S05]  /*70b0*/  LOP3.LUT R9, R4, 0x80000000, RZ, 0x3c, !PT ;  /* 0x8000000004097812 */ /* 0x000fca00078e3cff */
[----:B------:R3:W-:Y:S02]  /*70c0*/  STG.E desc[UR8][R6.64+0xc00], R9 ;  /* 0x000c000906007986 */ /* 0x0007e4000c101908 */
.L_x_82:
[----:B------:R-:W-:Y:S05]  /*70d0*/  BSYNC.RECONVERGENT B0 ;  /* 0x0000000000007941 */ /* 0x000fea0003800200 */
.L_x_81:
[----:B------:R-:W-:Y:S01]  /*70e0*/  NOP ;  /* 0x0000000000007918 */ /* 0x000fe20000000000 */
[----:B------:R-:W-:Y:S01]  /*70f0*/  BSSY.RECONVERGENT B0, `(.L_x_83) ;  /* 0x0000011000007945 */ /* 0x000fe20003800200 */
[----:B------:R-:W-:Y:S01]  /*7100*/  ISETP.GE.AND P3, PT, R10, R5, PT ;  /* 0x000000050a00720c */ /* 0x000fe20003f66270 */
[----:B------:R-:W-:Y:S02]  /*7110*/  VIADD R10, R3, 0xf00 ;  /* 0x00000f00030a7836 */ /* 0x000fe40000000000 */
[----:B------:R-:W-:Y:S10]  /*7120*/  @P4 BRA `(.L_x_84) ;  /* 0x0000000000344947 */ /* 0x000ff40003800000 */
[----:B------:R-:W1:Y:S01]  /*7130*/  LDS R4, [R0+0x1200] ;  /* 0x0012000000047984 */ /* 0x000e620000000800 */
[----:B------:R-:W1:Y:S01]  /*7140*/  LDCU UR6, c[0x0][0x3c4] ;  /* 0x00007880ff0677ac */ /* 0x000e620008000800 */
[----:B------:R-:W4:Y:S01]  /*7150*/  LDCU.64 UR10, c[0x0][0x3a0] ;  /* 0x00007400ff0a77ac */ /* 0x000f220008000a00 */
[----:B-123--:R-:W-:-:S04]  /*7160*/  SHF.R.U32.HI R6, RZ, UR6, R4 ;  /* 0x00000006ff067c19 */ /* 0x00efc80008011604 */
[----:B------:R-:W-:-:S04]  /*7170*/  LOP3.LUT R6, R6, UR5, RZ, 0x30, !PT ;  /* 0x0000000506067c12 */ /* 0x000fc8000f8e30ff */
[----:B------:R-:W-:-:S05]  /*7180*/  LEA R8, R6, UR4, 0x3 ;  /* 0x0000000406087c11 */ /* 0x000fca000f8e18ff */
[----:B------:R-:W1:Y:S02]  /*7190*/  LDS.64 R6, [R8+0x7200] ;  /* 0x0072000008067984 */ /* 0x000e640000000a00 */
[----:B-1----:R-:W-:-:S05]  /*71a0*/  IADD3 R9, P4, PT, R6, R3, RZ ;  /* 0x0000000306097210 */ /* 0x002fca0007f9e0ff */
[----:B------:R-:W-:Y:S01]  /*71b0*/  IMAD.X R12, RZ, RZ, R7, P4 ;  /* 0x000000ffff0c7224 */ /* 0x000fe200020e0607 */
[----:B----4-:R-:W-:-:S04]  /*71c0*/  LEA R6, P4, R9, UR10, 0x2 ;  /* 0x0000000a09067c11 */ /* 0x010fc8000f8810ff */
[----:B------:R-:W-:Y:S02]  /*71d0*/  LEA.HI.X R7, R9, UR11, R12, 0x2, P4 ;  /* 0x0000000b09077c11 */ /* 0x000fe4000a0f140c */
[----:B------:R-:W-:-:S05]  /*71e0*/  LOP3.LUT R9, R4, 0x80000000, RZ, 0x3c, !PT ;  /* 0x8000000004097812 */ /* 0x000fca00078e3cff */
[----:B------:R4:W-:Y:S02]  /*71f0*/  STG.E desc[UR8][R6.64+0x1200], R9 ;  /* 0x0012000906007986 */ /* 0x0009e4000c101908 */
.L_x_84:
[----:B------:R-:W-:Y:S05]  /*7200*/  BSYNC.RECONVERGENT B0 ;  /* 0x0000000000007941 */ /* 0x000fea0003800200 */
.L_x_83:
[----:B------:R-:W-:Y:S01]  /*7210*/  NOP ;  /* 0x0000000000007918 */ /* 0x000fe20000000000 */
[----:B------:R-:W-:Y:S01]  /*7220*/  BSSY.RECONVERGENT B0, `(.L_x_85) ;  /* 0x0000011000007945 */ /* 0x000fe20003800200 */
[----:B------:R-:W-:Y:S01]  /*7230*/  ISETP.GE.AND P4, PT, R10, R5, PT ;  /* 0x000000050a00720c */ /* 0x000fe20003f86270 */
[----:B------:R-:W-:Y:S02]  /*7240*/  VIADD R10, R3, 0x1080 ;  /* 0x00001080030a7836 */ /* 0x000fe40000000000 */
[----:B------:R-:W-:Y:S10]  /*7250*/  @P5 BRA `(.L_x_86) ;  /* 0x0000000000345947 */ /* 0x000ff40003800000 */
[----:B------:R-:W1:Y:S01]  /*7260*/  LDS R4, [R0+0x1800] ;  /* 0x0018000000047984 */ /* 0x000e620000000800 */
[----:B------:R-:W1:Y:S01]  /*7270*/  LDCU UR6, c[0x0][0x3c4] ;  /* 0x00007880ff0677ac */ /* 0x000e620008000800 */
[----:B------:R-:W5:Y:S01]  /*7280*/  LDCU.64 UR10, c[0x0][0x3a0] ;  /* 0x00007400ff0a77ac */ /* 0x000f620008000a00 */
[----:B-1234-:R-:W-:-:S04]  /*7290*/  SHF.R.U32.HI R6, RZ, UR6, R4 ;  /* 0x00000006ff067c19 */ /* 0x01efc80008011604 */
[----:B------:R-:W-:-:S04]  /*72a0*/  LOP3.LUT R6, R6, UR5, RZ, 0x30, !PT ;  /* 0x0000000506067c12 */ /* 0x000fc8000f8e30ff */
[----:B------:R-:W-:-:S05]  /*72b0*/  LEA R8, R6, UR4, 0x3 ;  /* 0x0000000406087c11 */ /* 0x000fca000f8e18ff */
[----:B------:R-:W1:Y:S02]  /*72c0*/  LDS.64 R6, [R8+0x7200] ;  /* 0x0072000008067984 */ /* 0x000e640000000a00 */
[----:B-1----:R-:W-:-:S05]  /*72d0*/  IADD3 R9, P5, PT, R6, R3, RZ ;  /* 0x0000000306097210 */ /* 0x002fca0007fbe0ff */
[----:B------:R-:W-:Y:S01]  /*72e0*/  IMAD.X R12, RZ, RZ, R7, P5 ;  /* 0x000000ffff0c7224 */ /* 0x000fe200028e0607 */
[----:B-----5:R-:W-:-:S04]  /*72f0*/  LEA R6, P5, R9, UR10, 0x2 ;  /* 0x0000000a09067c11 */ /* 0x020fc8000f8a10ff */
[----:B------:R-:W-:Y:S02]  /*7300*/  LEA.HI.X R7, R9, UR11, R12, 0x2, P5 ;  /* 0x0000000b09077c11 */ /* 0x000fe4000a8f140c */
[----:B------:R-:W-:-:S05]  /*7310*/  LOP3.LUT R9, R4, 0x80000000, RZ, 0x3c, !PT ;  /* 0x8000000004097812 */ /* 0x000fca00078e3cff */
[----:B------:R1:W-:Y:S02]  /*7320*/  STG.E desc[UR8][R6.64+0x1800], R9 ;  /* 0x0018000906007986 */ /* 0x0003e4000c101908 */
.L_x_86:
[----:B------:R-:W-:Y:S05]  /*7330*/  BSYNC.RECONVERGENT B0 ;  /* 0x0000000000007941 */ /* 0x000fea0003800200 */
.L_x_85:
        /* <DEDUP_REMOVED lines=18> */
.L_x_88:
[----:B------:R-:W-:Y:S05]  /*7460*/  BSYNC.RECONVERGENT B0 ;  /* 0x0000000000007941 */ /* 0x000fea0003800200 */
.L_x_87:
        /* <DEDUP_REMOVED lines=18> */
.L_x_90:
[----:B------:R-:W-:Y:S05]  /*7590*/  BSYNC.RECONVERGENT B0 ;  /* 0x0000000000007941 */ /* 0x000fea0003800200 */
.L_x_89:
        /* <DEDUP_REMOVED lines=18> */
.L_x_92:
[----:B------:R-:W-:Y:S05]  /*76c0*/  BSYNC.RECONVERGENT B0 ;  /* 0x0000000000007941 */ /* 0x000fea0003800200 */
.L_x_91:
        /* <DEDUP_REMOVED lines=18> */
.L_x_94:
[----:B------:R-:W-:Y:S05]  /*77f0*/  BSYNC.RECONVERGENT B0 ;  /* 0x0000000000007941 */ /* 0x000fea0003800200 */
.L_x_93:
[----:B------:R-:W-:Y:S01]  /*7800*/  NOP ;  /* 0x0000000000007918 */ /* 0x000fe20000000000 */
[----:B------:R-:W-:Y:S01]  /*7810*/  BSSY.RECONVERGENT B0, `(.L_x_95) ;  /* 0x0000011000007945 */ /* 0x000fe20003800200 */
[----:B------:R-:W-:Y:S02]  /*7820*/  ISETP.GE.AND P2, PT, R10, R5, PT ;  /* 0x000000050a00720c */ /* 0x000fe40003f46270 */
[----:B------:R-:W-:Y:S01]  /*7830*/  LOP3.LUT R10, R3, 0x1800, RZ, 0xfc, !PT ;  /* 0x00001800030a7812 */ /* 0x000fe200078efcff */
        /* <DEDUP_REMOVED lines=14> */
.L_x_96:
[----:B------:R-:W-:Y:S05]  /*7920*/  BSYNC.RECONVERGENT B0 ;  /* 0x0000000000007941 */ /* 0x000fea0003800200 */
.L_x_95:
        /* <DEDUP_REMOVED lines=18> */
.L_x_98:
[----:B------:R-:W-:Y:S05]  /*7a50*/  BSYNC.RECONVERGENT B0 ;  /* 0x0000000000007941 */ /* 0x000fea0003800200 */
.L_x_97:
[----:B------:R-:W-:Y:S01]  /*7a60*/  NOP ;  /* 0x0000000000007918 */ /* 0x000fe20000000000 */
[----:B------:R-:W-:Y:S01]  /*7a70*/  BSSY.RECONVERGENT B0, `(.L_x_99) ;  /* 0x0000010000007945 */ /* 0x000fe20003800200 */
[----:B------:R-:W-:-:S03]  /*7a80*/  ISETP.GE.AND P4, PT, R10, R5, PT ;  /* 0x000000050a00720c */ /* 0x000fc60003f86270 */
        /* <DEDUP_REMOVED lines=14> */
.L_x_100:
[----:B------:R-:W-:Y:S05]  /*7b70*/  BSYNC.RECONVERGENT B0 ;  /* 0x0000000000007941 */ /* 0x000fea0003800200 */
.L_x_99:
[----:B------:R-:W-:Y:S01]  /*7b80*/  NOP ;  /* 0x0000000000007918 */ /* 0x000fe20000000000 */
[----:B------:R-:W-:Y:S04]  /*7b90*/  BSSY.RECONVERGENT B0, `(.L_x_101) ;  /* 0x000000f000007945 */ /* 0x000fe80003800200 */
[----:B------:R-:W-:Y:S05]  /*7ba0*/  @P6 BRA `(.L_x_102) ;  /* 0x0000000000346947 */ /* 0x000fea0003800000 */
        /* <DEDUP_REMOVED lines=13> */
.L_x_102:
[----:B------:R-:W-:Y:S05]  /*7c80*/  BSYNC.RECONVERGENT B0 ;  /* 0x0000000000007941 */ /* 0x000fea0003800200 */
.L_x_101:
        /* <DEDUP_REMOVED lines=16> */
.L_x_104:
[----:B------:R-:W-:Y:S05]  /*7d90*/  BSYNC.RECONVERGENT B0 ;  /* 0x0000000000007941 */ /* 0x000fea0003800200 */
.L_x_103:
        /* <DEDUP_REMOVED lines=16> */
.L_x_106:
[----:B------:R-:W-:Y:S05]  /*7ea0*/  BSYNC.RECONVERGENT B0 ;  /* 0x0000000000007941 */ /* 0x000fea0003800200 */
.L_x_105:
        /* <DEDUP_REMOVED lines=16> */
.L_x_108:
[----:B------:R-:W-:Y:S05]  /*7fb0*/  BSYNC.RECONVERGENT B0 ;  /* 0x0000000000007941 */ /* 0x000fea0003800200 */
.L_x_107:
        /* <DEDUP_REMOVED lines=16> */
.L_x_110:
[----:B------:R-:W-:Y:S05]  /*80c0*/  BSYNC.RECONVERGENT B0 ;  /* 0x0000000000007941 */ /* 0x000fea0003800200 */
.L_x_109:
        /* <DEDUP_REMOVED lines=16> */
.L_x_112:
[----:B------:R-:W-:Y:S05]  /*81d0*/  BSYNC.RECONVERGENT B0 ;  /* 0x0000000000007941 */ /* 0x000fea0003800200 */
.L_x_111:
[----:B------:R-:W-:Y:S01]  /*81e0*/  NOP ;  /* 0x0000000000007918 */ /* 0x000fe20000000000 */
[----:B------:R-:W5:Y:S01]  /*81f0*/  LDS R0, [R0+0x6c00] ;  /* 0x006c000000007984 */ /* 0x000f620000000800 */
[----:B------:R-:W5:Y:S02]  /*8200*/  LDCU UR6, c[0x0][0x3c4] ;  /* 0x00007880ff0677ac */ /* 0x000f640008000800 */
[----:B-----5:R-:W-:-:S04]  /*8210*/  SHF.R.U32.HI R2, RZ, UR6, R0 ;  /* 0x00000006ff027c19 */ /* 0x020fc80008011600 */
[----:B------:R-:W-:-:S04]  /*8220*/  LOP3.LUT R2, R2, UR5, RZ, 0x30, !PT ;  /* 0x0000000502027c12 */ /* 0x000fc8000f8e30ff */
[----:B-1234-:R-:W-:Y:S01]  /*8230*/  LEA R6, R2, UR4, 0x3 ;  /* 0x0000000402067c11 */ /* 0x01efe2000f8e18ff */
[----:B------:R-:W-:-:S05]  /*8240*/  VIADD R2, R3, 0x1b00 ;  /* 0x00001b0003027836 */ /* 0x000fca0000000000 */
[----:B------:R-:W1:Y:S01]  /*8250*/  LDS.64 R6, [R6+0x7200] ;  /* 0x0072000006067984 */ /* 0x000e620000000a00 */
[----:B------:R-:W-:-:S13]  /*8260*/  ISETP.GE.AND P0, PT, R2, R5, PT ;  /* 0x000000050200720c */ /* 0x000fda0003f06270 */
[----:B------:R-:W2:Y:S01]  /*8270*/  @!P0 LDC.64 R8, c[0x0][0x3a0] ;  /* 0x0000e800ff088b82 */ /* 0x000ea20000000a00 */
[----:B------:R-:W-:Y:S02]  /*8280*/  @!P0 LOP3.LUT R5, R0, 0x80000000, RZ, 0x3c, !PT ;  /* 0x8000000000058812 */ /* 0x000fe400078e3cff */
[----:B-1----:R-:W-:-:S05]  /*8290*/  IADD3 R3, P1, PT, R6, R3, RZ ;  /* 0x0000000306037210 */ /* 0x002fca0007f3e0ff */
[----:B------:R-:W-:Y:S01]  /*82a0*/  IMAD.X R4, RZ, RZ, R7, P1 ;  /* 0x000000ffff047224 */ /* 0x000fe200008e0607 */
[----:B--2---:R-:W-:-:S04]  /*82b0*/  @!P0 LEA R2, P1, R3, R8, 0x2 ;  /* 0x0000000803028211 */ /* 0x004fc800078210ff */
[----:B------:R-:W-:-:S05]  /*82c0*/  @!P0 LEA.HI.X R3, R3, R9, R4, 0x2, P1 ;  /* 0x0000000903038211 */ /* 0x000fca00008f1404 */
[----:B------:R-:W-:Y:S01]  /*82d0*/  @!P0 STG.E desc[UR8][R2.64+0x6c00], R5 ;  /* 0x006c000502008986 */ /* 0x000fe2000c101908 */
[----:B------:R-:W-:Y:S01]  /*82e0*/  NOP ;  /* 0x0000000000007918 */ /* 0x000fe20000000000 */
[----:B------:R-:W-:Y:S05]  /*82f0*/  EXIT ;  /* 0x000000000000794d */ /* 0x000fea0003800000 */
.L_x_26:
[----:B------:R-:W-:Y:S02]  /*8300*/  IMAD.MOV.U32 R50, RZ, RZ, R19 ;  /* 0x000000ffff327224 */ /* 0x000fe400078e0013 */
[----:B------:R-:W-:Y:S02]  /*8310*/  IMAD.MOV.U32 R49, RZ, RZ, 0x1 ;  /* 0x00000001ff317424 */ /* 0x000fe400078e00ff */
[----:B------:R-:W-:Y:S02]  /*8320*/  IMAD.MOV.U32 R52, RZ, RZ, RZ ;  /* 0x000000ffff347224 */ /* 0x000fe400078e00ff */
[----:B------:R-:W-:-:S07]  /*8330*/  IMAD.MOV.U32 R47, RZ, RZ, -0x1 ;  /* 0xffffffffff2f7424 */ /* 0x000fce00078e00ff */
[----:B------:R-:W-:Y:S05]  /*8340*/  WARPSYNC.COLLECTIVE R47, `(.L_x_113) ;  /* 0x000000002f087348 */ /* 0x000fea0003c00000 */
[----:B------:R0:W1:Y:S02]  /*8350*/  SHFL.UP P0, R48, R50, R49, R52 ;  /* 0x0400003132307389 */ /* 0x0000640000000034 */
[----:B01----:R-:W-:Y:S05]  /*8360*/  ENDCOLLECTIVE ;  /* 0x000000000000791b */ /* 0x003fea0003800000 */
.L_x_113:
[----:B------:R-:W-:Y:S02]  /*8370*/  IMAD.MOV.U32 R49, RZ, RZ, 0x2 ;  /* 0x00000002ff317424 */ /* 0x000fe400078e00ff */
[----:B------:R-:W-:-:S04]  /*8380*/  IMAD.MOV.U32 R20, RZ, RZ, R48 ;  /* 0x000000ffff147224 */ /* 0x000fc800078e0030 */
[----:B------:R-:W-:-:S04]  /*8390*/  @P0 IMAD.IADD R20, R19, 0x1, R20 ;  /* 0x0000000113140824 */ /* 0x000fc800078e0214 */
[----:B------:R-:W-:-:S07]  /*83a0*/  IMAD.MOV.U32 R50, RZ, RZ, R20 ;  /* 0x000000ffff327224 */ /* 0x000fce00078e0014 */
[----:B------:R-:W-:Y:S05]  /*83b0*/  WARPSYNC.COLLECTIVE R47, `(.L_x_114) ;  /* 0x000000002f087348 */ /* 0x000fea0003c00000 */
[----:B------:R0:W1:Y:S02]  /*83c0*/  SHFL.UP P0, R48, R50, R49, R52 ;  /* 0x0400003132307389 */ /* 0x0000640000000034 */
[----:B01----:R-:W-:Y:S05]  /*83d0*/  ENDCOLLECTIVE ;  /* 0x000000000000791b */ /* 0x003fea0003800000 */
.L_x_114:
[----:B------:R-:W-:Y:S02]  /*83e0*/  IMAD.MOV.U32 R49, RZ, RZ, 0x4 ;  /* 0x00000004ff317424 */ /* 0x000fe400078e00ff */
[----:B------:R-:W-:-:S04]  /*83f0*/  IMAD.MOV.U32 R21, RZ, RZ, R48 ;  /* 0x000000ffff157224 */ /* 0x000fc800078e0030 */
[----:B------:R-:W-:-:S04]  /*8400*/  @P0 IMAD.IADD R21, R20, 0x1, R21 ;  /* 0x0000000114150824 */ /* 0x000fc800078e0215 */
[----:B------:R-:W-:-:S07]  /*8410*/  IMAD.MOV.U32 R50, RZ, RZ, R21 ;  /* 0x000000ffff327224 */ /* 0x000fce00078e0015 */
[----:B------:R-:W-:Y:S05]  /*8420*/  WARPSYNC.COLLECTIVE R47, `(.L_x_115) ;  /* 0x000000002f087348 */ /* 0x000fea0003c00000 */
[----:B------:R0:W1:Y:S02]  /*8430*/  SHFL.UP P0, R48, R50, R49, R52 ;  /* 0x0400003132307389 */ /* 0x0000640000000034 */
[----:B01----:R-:W-:Y:S05]  /*8440*/  ENDCOLLECTIVE ;  /* 0x000000000000791b */ /* 0x003fea0003800000 */
.L_x_115:
[----:B------:R-:W-:Y:S02]  /*8450*/  IMAD.MOV.U32 R49, RZ, RZ, 0x8 ;  /* 0x00000008ff317424 */ /* 0x000fe400078e00ff */
[----:B------:R-:W-:-:S04]  /*8460*/  IMAD.MOV.U32 R22, RZ, RZ, R48 ;  /* 0x000000ffff167224 */ /* 0x000fc800078e0030 */
[----:B------:R-:W-:-:S04]  /*8470*/  @P0 IMAD.IADD R22, R21, 0x1, R22 ;  /* 0x0000000115160824 */ /* 0x000fc800078e0216 */
[----:B------:R-:W-:-:S07]  /*8480*/  IMAD.MOV.U32 R50, RZ, RZ, R22 ;  /* 0x000000ffff327224 */ /* 0x000fce00078e0016 */
[----:B------:R-:W-:Y:S05]  /*8490*/  WARPSYNC.COLLECTIVE R47, `(.L_x_116) ;  /* 0x000000002f087348 */ /* 0x000fea0003c00000 */
[----:B------:R0:W1:Y:S02]  /*84a0*/  SHFL.UP P0, R48, R50, R49, R52 ;  /* 0x0400003132307389 */ /* 0x0000640000000034 */
[----:B01----:R-:W-:Y:S05]  /*84b0*/  ENDCOLLECTIVE ;  /* 0x000000000000791b */ /* 0x003fea0003800000 */
.L_x_116:
[----:B------:R-:W-:Y:S02]  /*84c0*/  IMAD.MOV.U32 R49, RZ, RZ, 0x10 ;  /* 0x00000010ff317424 */ /* 0x000fe400078e00ff */
[----:B------:R-:W-:-:S04]  /*84d0*/  IMAD.MOV.U32 R23, RZ, RZ, R48 ;  /* 0x000000ffff177224 */ /* 0x000fc800078e0030 */
[----:B------:R-:W-:-:S04]  /*84e0*/  @P0 IMAD.IADD R23, R22, 0x1, R23 ;  /* 0x0000000116170824 */ /* 0x000fc800078e0217 */
[----:B------:R-:W-:-:S07]  /*84f0*/  IMAD.MOV.U32 R50, RZ, RZ, R23 ;  /* 0x000000ffff327224 */ /* 0x000fce00078e0017 */
[----:B------:R-:W-:Y:S05]  /*8500*/  WARPSYNC.COLLECTIVE R47, `(.L_x_117) ;  /* 0x000000002f087348 */ /* 0x000fea0003c00000 */
[----:B------:R0:W1:Y:S02]  /*8510*/  SHFL.UP P0, R48, R50, R49, R52 ;  /* 0x0400003132307389 */ /* 0x0000640000000034 */
[----:B01----:R-:W-:Y:S05]  /*8520*/  ENDCOLLECTIVE ;  /* 0x000000000000791b */ /* 0x003fea0003800000 */
.L_x_117:
[----:B------:R-:W-:Y:S05]  /*8530*/  BRA `(.L_x_118) ;  /* 0xffffff9c00b07947 */ /* 0x000fea000383ffff */
.L_x_119:
[----:B------:R-:W-:-:S00]  /*8540*/  BRA `(.L_x_119) ;  /* 0xfffffffc00fc7947 */ /* 0x000fc0000383ffff */
[----:B------:R-:W-:-:S00]  /*8550*/  NOP ;  /* 0x0000000000007918 */ /* 0x000fc00000000000 */
        /* <DEDUP_REMOVED lines=10> */
.L_x_232:


//--------------------- .text._ZN3cub18CUB_300001_SM_10006detail10radix_sort33DeviceRadixSortExclusiveSumKernelINS1_5radix10policy_hubIiNS0_8NullTypeEyE10Policy1000EyEEvPT0_ --------------------------
	.section	.text._ZN3cub18CUB_300001_SM_10006detail10radix_sort33DeviceRadixSortExclusiveSumKernelINS1_5radix10policy_hubIiNS0_8NullTypeEyE10Policy1000EyEEvPT0_,"ax",@progbits
	.align	128
        .global         _ZN3cub18CUB_300001_SM_10006detail10radix_sort33DeviceRadixSortExclusiveSumKernelINS1_5radix10policy_hubIiNS0_8NullTypeEyE10Policy1000EyEEvPT0_
        .type           _ZN3cub18CUB_300001_SM_10006detail10radix_sort33DeviceRadixSortExclusiveSumKernelINS1_5radix10policy_hubIiNS0_8NullTypeEyE10Policy1000EyEEvPT0_,@function
        .size           _ZN3cub18CUB_300001_SM_10006detail10radix_sort33DeviceRadixSortExclusiveSumKernelINS1_5radix10policy_hubIiNS0_8NullTypeEyE10Policy1000EyEEvPT0_,(.L_x_233 - _ZN3cub18CUB_300001_SM_10006detail10radix_sort33DeviceRadixSortExclusiveSumKernelINS1_5radix10policy_hubIiNS0_8NullTypeEyE10Policy1000EyEEvPT0_)
        .other          _ZN3cub18CUB_300001_SM_10006detail10radix_sort33DeviceRadixSortExclusiveSumKernelINS1_5radix10policy_hubIiNS0_8NullTypeEyE10Policy1000EyEEvPT0_,@"STO_CUDA_ENTRY STV_DEFAULT"
_ZN3cub18CUB_300001_SM_10006detail10radix_sort33DeviceRadixSortExclusiveSumKernelINS1_5radix10policy_hubIiNS0_8NullTypeEyE10Policy1000EyEEvPT0_:
.text._ZN3cub18CUB_300001_SM_10006detail10radix_sort33DeviceRadixSortExclusiveSumKernelINS1_5radix10policy_hubIiNS0_8NullTypeEyE10Policy1000EyEEvPT0_:
[----:B------:R-:W-:Y:S01]  /*0000*/  LDC R1, c[0x0][0x37c] ;  /* 0x0000df00ff017b82 */ /* 0x000fe20000000800 */
[----:B------:R-:W0:Y:S07]  /*0010*/  S2R R18, SR_TID.X ;  /* 0x0000000000127919 */ /* 0x000e2e0000002100 */
[----:B------:R-:W1:Y:S01]  /*0020*/  LDC.64 R16, c[0x0][0x380] ;  /* 0x0000e000ff107b82 */ /* 0x000e620000000a00 */
[----:B------:R-:W2:Y:S01]  /*0030*/  LDCU.64 UR4, c[0x0][0x358] ;  /* 0x00006b00ff0477ac */ /* 0x000ea20008000a00 */
[----:B------:R-:W3:Y:S01]  /*0040*/  S2R R5, SR_CTAID.X ;  /* 0x0000000000057919 */ /* 0x000ee20000002500 */
[----:B0-----:R-:W-:Y:S01]  /*0050*/  ISETP.GT.U32.AND P1, PT, R18, 0xff, PT ;  /* 0x000000ff1200780c */ /* 0x001fe20003f24070 */
[----:B---3--:R-:W-:-:S04]  /*0060*/  IMAD R5, R5, 0x100, R18 ;  /* 0x0000010005057824 */ /* 0x008fc800078e0212 */
[----:B-1----:R-:W-:-:S08]  /*0070*/  IMAD.WIDE R16, R5, 0x8, R16 ;  /* 0x0000000805107825 */ /* 0x002fd000078e0210 */
[----:B--2---:R-:W2:Y:S01]  /*0080*/  @!P1 LDG.E.64 R2, desc[UR4][R16.64] ;  /* 0x0000000410029981 */ /* 0x004ea2000c1e1b00 */
[----:B------:R-:W-:Y:S02]  /*0090*/  MOV R0, 0x400 ;  /* 0x0000040000007802 */ /* 0x000fe40000000f00 */
[C---:B------:R-:W-:Y:S01]  /*00a0*/  ISETP.GT.U32.AND P0, PT, R18.reuse, 0x1f, PT ;  /* 0x0000001f1200780c */ /* 0x040fe20003f04070 */
[----:B------:R-:W0:Y:S02]  /*00b0*/  S2R R5, SR_CgaCtaId ;  /* 0x0000000000057919 */ /* 0x000e240000008800 */
[----:B0-----:R-:W-:Y:S02]  /*00c0*/  LEA R5, R5, R0, 0x18 ;  /* 0x0000000005057211 */ /* 0x001fe400078ec0ff */
[----:B------:R-:W-:-:S05]  /*00d0*/  LEA.HI R0, R18, R18, RZ, 0x1d ;  /* 0x0000001212007211 */ /* 0x000fca00078fe8ff */
[----:B------:R-:W-:-:S05]  /*00e0*/  IMAD R0, R0, 0x8, R5 ;  /* 0x0000000800007824 */ /* 0x000fca00078e0205 */
[----:B--2---:R0:W-:Y:S01]  /*00f0*/  STS.64 [R0+0x10], R2 ;  /* 0x0000100200007388 */ /* 0x0041e20000000a00 */
[----:B------:R-:W-:Y:S06]  /*0100*/  BAR.SYNC.DEFER_BLOCKING 0x0 ;  /* 0x0000000000007b1d */ /* 0x000fec0000010000 */
[----:B------:R-:W-:Y:S05]  /*0110*/  @P0 BRA `(.L_x_120) ;  /* 0x0000000400240947 */ /* 0x000fea0003800000 */
[----:B------:R-:W-:Y:S01]  /*0120*/  IMAD R18, R18, 0x48, R5 ;  /* 0x0000004812127824 */ /* 0x000fe200078e0205 */
[----:B------:R-:W-:-:S04]  /*0130*/  UMOV UR6, 0xffffffff ;  /* 0xffffffff00067882 */ /* 0x000fc80000000000 */
[----:B------:R-:W-:Y:S04]  /*0140*/  LDS.64 R14, [R18+0x10] ;  /* 0x00001000120e7984 */ /* 0x000fe80000000a00 */
[----:B------:R-:W-:Y:S04]  /*0150*/  LDS.64 R12, [R18+0x18] ;  /* 0x00001800120c7984 */ /* 0x000fe80000000a00 */
[----:B------:R-:W1:Y:S04]  /*0160*/  LDS.64 R10, [R18+0x20] ;  /* 0x00002000120a7984 */ /* 0x000e680000000a00 */
[----:B------:R-:W-:Y:S04]  /*0170*/  LDS.64 R8, [R18+0x28] ;  /* 0x0000280012087984 */ /* 0x000fe80000000a00 */
[----:B------:R-:W2:Y:S04]  /*0180*/  LDS.64 R6, [R18+0x30] ;  /* 0x0000300012067984 */ /* 0x000ea80000000a00 */
[----:B------:R-:W-:Y:S04]  /*0190*/  LDS.64 R4, [R18+0x38] ;  /* 0x0000380012047984 */ /* 0x000fe80000000a00 */
[----:B0-----:R-:W0:Y:S04]  /*01a0*/  LDS.64 R2, [R18+0x40] ;  /* 0x0000400012027984 */ /* 0x001e280000000a00 */
[----:B------:R-:W3:Y:S01]  /*01b0*/  LDS.64 R20, [R18+0x48] ;  /* 0x0000480012147984 */ /* 0x000ee20000000a00 */
[----:B-1----:R-:W-:-:S04]  /*01c0*/  IADD3 R19, P3, P4, R10, R12, R14 ;  /* 0x0000000c0a137210 */ /* 0x002fc80007c7e00e */
[----:B------:R-:W-:Y:S02]  /*01d0*/  IADD3.X R23, PT, PT, R11, R13, R15, P3, P4 ;  /* 0x0000000d0b177210 */ /* 0x000fe40001fe840f */
[----:B--2---:R-:W-:-:S04]  /*01e0*/  IADD3 R19, P0, P2, R6, R19, R8 ;  /* 0x0000001306137210 */ /* 0x004fc80007a1e008 */
[----:B------:R-:W-:Y:S02]  /*01f0*/  IADD3.X R23, PT, PT, R7, R23, R9, P0, P2 ;  /* 0x0000001707177210 */ /* 0x000fe400007e4409 */
[----:B0-----:R-:W-:-:S04]  /*0200*/  IADD3 R19, P3, P4, R2, R19, R4 ;  /* 0x0000001302137210 */ /* 0x001fc80007c7e004 */
[----:B---3--:R-:W-:Y:S02]  /*0210*/  IADD3 R20, P0, PT, R20, R19, RZ ;  /* 0x0000001314147210 */ /* 0x008fe40007f1e0ff */
[----:B------:R-:W-:-:S05]  /*0220*/  IADD3.X R19, PT, PT, R3, R23, R5, P3, P4 ;  /* 0x0000001703137210 */ /* 0x000fca0001fe8405 */
[----:B------:R-:W-:Y:S01]  /*0230*/  IMAD.X R19, R21, 0x1, R19, P0 ;  /* 0x0000000115137824 */ /* 0x000fe200000e0613 */
[----:B------:R-:W-:Y:S06]  /*0240*/  BRA.DIV UR6, `(.L_x_121) ;  /* 0x0000000206f07947 */ /* 0x000fec000b800000 */
[----:B------:R-:W0:Y:S04]  /*0250*/  SHFL.UP PT, R27, R20, 0x1, RZ ;  /* 0x04200000141b7989 */ /* 0x000e2800000e00ff */
[----:B------:R-:W1:Y:S01]  /*0260*/  SHFL.UP P0, R25, R19, 0x1, RZ ;  /* 0x0420000013197989 */ /* 0x000e6200000000ff */
[----:B0-----:R-:W-:-:S04]  /*0270*/  IADD3 R22, P2, PT, R27, R20, RZ ;  /* 0x000000141b167210 */ /* 0x001fc80007f5e0ff */
[----:B-1----:R-:W-:Y:S01]  /*0280*/  SEL R27, R22, R27, P0 ;  /* 0x0000001b161b7207 */ /* 0x002fe20000000000 */
[----:B------:R-:W-:-:S04]  /*0290*/  IMAD.X R26, R25, 0x1, R19, P2 ;  /* 0x00000001191a7824 */ /* 0x000fc800010e0613 */
[----:B------:R-:W0:Y:S01]  /*02a0*/  SHFL.UP PT, R28, R27, 0x2, RZ ;  /* 0x044000001b1c7989 */ /* 0x000e2200000e00ff */
[----:B------:R-:W-:-:S05]  /*02b0*/  SEL R26, R26, R25, P0 ;  /* 0x000000191a1a7207 */ /* 0x000fca0000000000 */
[----:B------:R-:W1:Y:S01]  /*02c0*/  SHFL.UP P0, R25, R26, 0x2, RZ ;  /* 0x044000001a197989 */ /* 0x000e6200000000ff */
[----:B0-----:R-:W-:-:S05]  /*02d0*/  IADD3 R21, P2, PT, R28, R27, RZ ;  /* 0x0000001b1c157210 */ /* 0x001fca0007f5e0ff */
[----:B-1----:R-:W-:Y:S01]  /*02e0*/  IMAD.X R22, R25, 0x1, R26, P2 ;  /* 0x0000000119167824 */ /* 0x002fe200010e061a */
[----:B------:R-:W-:-:S04]  /*02f0*/  SEL R28, R21, R28, P0 ;  /* 0x0000001c151c7207 */ /* 0x000fc80000000000 */
[----:B------:R-:W-:Y:S01]  /*0300*/  SEL R29, R22, R25, P0 ;  /* 0x00000019161d7207 */ /* 0x000fe20000000000 */
        /* <DEDUP_REMOVED lines=12> */
[----:B------:R0:W1:Y:S04]  /*03d0*/  SHFL.UP PT, R28, R27, 0x10, RZ ;  /* 0x060000001b1c7989 */ /* 0x00006800000e00ff */
[----:B------:R0:W2:Y:S02]  /*03e0*/  SHFL.UP P0, R25, R26, 0x10, RZ ;  /* 0x060000001a197989 */ /* 0x0000a400000000ff */
.L_x_132:
[----:B-1----:R-:W-:-:S04]  /*03f0*/  IADD3 R21, P2, PT, R28, R27, RZ ;  /* 0x0000001b1c157210 */ /* 0x002fc80007f5e0ff */
[----:B--2---:R-:W-:Y:S01]  /*0400*/  SEL R21, R21, R28, P0 ;  /* 0x0000001c15157207 */ /* 0x004fe20000000000 */
[----:B------:R-:W-:-:S05]  /*0410*/  IMAD.X R22, R25, 0x1, R26, P2 ;  /* 0x0000000119167824 */ /* 0x000fca00010e061a */
[----:B------:R-:W-:Y:S02]  /*0420*/  SEL R22, R22, R25, P0 ;  /* 0x0000001916167207 */ /* 0x000fe40000000000 */
[----:B------:R-:W-:-:S05]  /*0430*/  IADD3 R20, P0, PT, R21, -R20, RZ ;  /* 0x8000001415147210 */ /* 0x000fca0007f1e0ff */
[----:B------:R-:W-:Y:S01]  /*0440*/  IMAD.X R21, R22, 0x1, ~R19, P0 ;  /* 0x0000000116157824 */ /* 0x000fe200000e0e13 */
[----:B------:R-:W-:-:S04]  /*0450*/  IADD3 R14, P0, PT, R14, R20, RZ ;  /* 0x000000140e0e7210 */ /* 0x000fc80007f1e0ff */
[----:B------:R1:W-:Y:S01]  /*0460*/  STS.64 [R18+0x10], R20 ;  /* 0x0000101412007388 */ /* 0x0003e20000000a00 */
[----:B------:R-:W-:Y:S01]  /*0470*/  IMAD.X R15, R15, 0x1, R21, P0 ;  /* 0x000000010f0f7824 */ /* 0x000fe200000e0615 */
        /* <DEDUP_REMOVED lines=17> */
[----:B------:R-:W-:-:S05]  /*0590*/  IMAD.X R3, R3, 0x1, R5, P0 ;  /* 0x0000000103037824 */ /* 0x000fca00000e0605 */
[----:B------:R1:W-:Y:S03]  /*05a0*/  STS.64 [R18+0x48], R2 ;  /* 0x0000480212007388 */ /* 0x0003e60000000a00 */
.L_x_120:
[----:B------:R-:W-:Y:S05]  /*05b0*/  WARPSYNC.ALL ;  /* 0x0000000000007948 */ /* 0x000fea0003800000 */
[----:B------:R-:W-:Y:S06]  /*05c0*/  BAR.SYNC.DEFER_BLOCKING 0x0 ;  /* 0x0000000000007b1d */ /* 0x000fec0000010000 */
[----:B------:R-:W-:Y:S05]  /*05d0*/  @P1 EXIT ;  /* 0x000000000000194d */ /* 0x000fea0003800000 */
[----:B01----:R-:W0:Y:S04]  /*05e0*/  LDS.64 R2, [R0+0x10] ;  /* 0x0000100000027984 */ /* 0x003e280000000a00 */
[----:B0-----:R-:W-:Y:S01]  /*05f0*/  STG.E.64 desc[UR4][R16.64], R2 ;  /* 0x0000000210007986 */ /* 0x001fe2000c101b04 */
[----:B------:R-:W-:Y:S05]  /*0600*/  EXIT ;  /* 0x000000000000794d */ /* 0x000fea0003800000 */
.L_x_121:
[----:B------:R-:W-:Y:S02]  /*0610*/  IMAD.MOV.U32 R24, RZ, RZ, R20 ;  /* 0x000000ffff187224 */ /* 0x000fe400078e0014 */
[----:B------:R-:W-:Y:S02]  /*0620*/  IMAD.MOV.U32 R23, RZ, RZ, 0x1 ;  /* 0x00000001ff177424 */ /* 0x000fe400078e00ff */
[----:B------:R-:W-:Y:S02]  /*0630*/  IMAD.MOV.U32 R22, RZ, RZ, RZ ;  /* 0x000000ffff167224 */ /* 0x000fe400078e00ff */
[----:B------:R-:W-:-:S07]  /*0640*/  IMAD.MOV.U32 R21, RZ, RZ, -0x1 ;  /* 0xffffffffff157424 */ /* 0x000fce00078e00ff */
[----:B------:R-:W-:Y:S05]  /*0650*/  WARPSYNC.COLLECTIVE R21, `(.L_x_122) ;  /* 0x0000000015087348 */ /* 0x000fea0003c00000 */
[----:B------:R0:W1:Y:S02]  /*0660*/  SHFL.UP P0, R25, R24, R23, R22 ;  /* 0x0400001718197389 */ /* 0x0000640000000016 */
[----:B01----:R-:W-:Y:S05]  /*0670*/  ENDCOLLECTIVE ;  /* 0x000000000000791b */ /* 0x003fea0003800000 */
.L_x_122:
[----:B------:R-:W-:Y:S02]  /*0680*/  IMAD.MOV.U32 R24, RZ, RZ, R19 ;  /* 0x000000ffff187224 */ /* 0x000fe400078e0013 */
[----:B------:R-:W-:-:S07]  /*0690*/  IMAD.MOV.U32 R27, RZ, RZ, R25 ;  /* 0x000000ffff1b7224 */ /* 0x000fce00078e0019 */
[----:B------:R-:W-:Y:S05]  /*06a0*/  WARPSYNC.COLLECTIVE R21, `(.L_x_123) ;  /* 0x0000000015087348 */ /* 0x000fea0003c00000 */
[----:B------:R0:W1:Y:S02]  /*06b0*/  SHFL.UP P0, R25, R24, R23, R22 ;  /* 0x0400001718197389 */ /* 0x0000640000000016 */
[----:B01----:R-:W-:Y:S05]  /*06c0*/  ENDCOLLECTIVE ;  /* 0x000000000000791b */ /* 0x003fea0003800000 */
.L_x_123:
[----:B------:R-:W-:Y:S01]  /*06d0*/  IADD3 R26, P2, PT, R27, R20, RZ ;  /* 0x000000141b1a7210 */ /* 0x000fe20007f5e0ff */
[----:B------:R-:W-:-:S03]  /*06e0*/  IMAD.MOV.U32 R23, RZ, RZ, 0x2 ;  /* 0x00000002ff177424 */ /* 0x000fc600078e00ff */
[----:B------:R-:W-:Y:S01]  /*06f0*/  SEL R27, R26, R27, P0 ;  /* 0x0000001b1a1b7207 */ /* 0x000fe20000000000 */
[----:B------:R-:W-:-:S04]  /*0700*/  IMAD.X R26, R25, 0x1, R19, P2 ;  /* 0x00000001191a7824 */ /* 0x000fc800010e0613 */
[----:B------:R-:W-:Y:S01]  /*0710*/  IMAD.MOV.U32 R24, RZ, RZ, R27 ;  /* 0x000000ffff187224 */ /* 0x000fe200078e001b */
[----:B------:R-:W-:-:S07]  /*0720*/  SEL R26, R26, R25, P0 ;  /* 0x000000191a1a7207 */ /* 0x000fce0000000000 */
[----:B------:R-:W-:Y:S05]  /*0730*/  WARPSYNC.COLLECTIVE R21, `(.L_x_124) ;  /* 0x0000000015087348 */ /* 0x000fea0003c00000 */
[----:B------:R0:W1:Y:S02]  /*0740*/  SHFL.UP P0, R25, R24, R23, R22 ;  /* 0x0400001718197389 */ /* 0x0000640000000016 */
[----:B01----:R-:W-:Y:S05]  /*0750*/  ENDCOLLECTIVE ;  /* 0x000000000000791b */ /* 0x003fea0003800000 */
.L_x_124:
[----:B------:R-:W-:Y:S02]  /*0760*/  IMAD.MOV.U32 R24, RZ, RZ, R26 ;  /* 0x000000ffff187224 */ /* 0x000fe400078e001a */
[----:B------:R-:W-:-:S07]  /*0770*/  IMAD.MOV.U32 R28, RZ, RZ, R25 ;  /* 0x000000ffff1c7224 */ /* 0x000fce00078e0019 */
[----:B------:R-:W-:Y:S05]  /*0780*/  WARPSYNC.COLLECTIVE R21, `(.L_x_125) ;  /* 0x0000000015087348 */ /* 0x000fea0003c00000 */
[----:B------:R0:W1:Y:S02]  /*0790*/  SHFL.UP P0, R25, R24, R23, R22 ;  /* 0x0400001718197389 */ /* 0x0000640000000016 */
[----:B01----:R-:W-:Y:S05]  /*07a0*/  ENDCOLLECTIVE ;  /* 0x000000000000791b */ /* 0x003fea0003800000 */
.L_x_125:
        /* <DEDUP_REMOVED lines=9> */
.L_x_126:
[----:B------:R-:W-:Y:S02]  /*0840*/  IMAD.MOV.U32 R24, RZ, RZ, R29 ;  /* 0x000000ffff187224 */ /* 0x000fe400078e001d */
[----:B------:R-:W-:-:S07]  /*0850*/  IMAD.MOV.U32 R27, RZ, RZ, R25 ;  /* 0x000000ffff1b7224 */ /* 0x000fce00078e0019 */
[----:B------:R-:W-:Y:S05]  /*0860*/  WARPSYNC.COLLECTIVE R21, `(.L_x_127) ;  /* 0x0000000015087348 */ /* 0x000fea0003c00000 */
[----:B------:R0:W1:Y:S02]  /*0870*/  SHFL.UP P0, R25, R24, R23, R22 ;  /* 0x0400001718197389 */ /* 0x0000640000000016 */
[----:B01----:R-:W-:Y:S05]  /*0880*/  ENDCOLLECTIVE ;  /* 0x000000000000791b */ /* 0x003fea0003800000 */
.L_x_127:
        /* <DEDUP_REMOVED lines=9> */
.L_x_128:
[----:B------:R-:W-:Y:S02]  /*0920*/  IMAD.MOV.U32 R24, RZ, RZ, R29 ;  /* 0x000000ffff187224 */ /* 0x000fe400078e001d */
[----:B------:R-:W-:-:S07]  /*0930*/  IMAD.MOV.U32 R27, RZ, RZ, R25 ;  /* 0x000000ffff1b7224 */ /* 0x000fce00078e0019 */
[----:B------:R-:W-:Y:S05]  /*0940*/  WARPSYNC.COLLECTIVE R21, `(.L_x_129) ;  /* 0x0000000015087348 */ /* 0x000fea0003c00000 */
[----:B------:R0:W1:Y:S02]  /*0950*/  SHFL.UP P0, R25, R24, R23, R22 ;  /* 0x0400001718197389 */ /* 0x0000640000000016 */
[----:B01----:R-:W-:Y:S05]  /*0960*/  ENDCOLLECTIVE ;  /* 0x000000000000791b */ /* 0x003fea0003800000 */
.L_x_129:
        /* <DEDUP_REMOVED lines=9> */
.L_x_130:
[----:B------:R-:W-:Y:S02]  /*0a00*/  IMAD.MOV.U32 R24, RZ, RZ, R26 ;  /* 0x000000ffff187224 */ /* 0x000fe400078e001a */
[----:B------:R-:W-:-:S07]  /*0a10*/  IMAD.MOV.U32 R28, RZ, RZ, R25 ;  /* 0x000000ffff1c7224 */ /* 0x000fce00078e0019 */
[----:B------:R-:W-:Y:S05]  /*0a20*/  WARPSYNC.COLLECTIVE R21, `(.L_x_131) ;  /* 0x0000000015087348 */ /* 0x000fea0003c00000 */
[----:B------:R0:W1:Y:S02]  /*0a30*/  SHFL.UP P0, R25, R24, R23, R22 ;  /* 0x0400001718197389 */ /* 0x0000640000000016 */
[----:B01----:R-:W-:Y:S05]  /*0a40*/  ENDCOLLECTIVE ;  /* 0x000000000000791b */ /* 0x003fea0003800000 */
.L_x_131:
[----:B------:R-:W-:Y:S05]  /*0a50*/  BRA `(.L_x_132) ;  /* 0xfffffff800647947 */ /* 0x000fea000383ffff */
.L_x_133:
        /* <DEDUP_REMOVED lines=10> */
.L_x_233:


//--------------------- .text._ZN3cub18CUB_300001_SM_10006detail10radix_sort30DeviceRadixSortHistogramKernelINS1_5radix10policy_hubIiNS0_8NullTypeEyE10Policy1000ELNS0_9SortOrderE0EiyNS1_21identity_decomposer_tEEEvPT2_PKT1_SB_iiT3_ --------------------------
	.section	.text._ZN3cub18CUB_300001_SM_10006detail10radix_sort30DeviceRadixSortHistogramKernelINS1_5radix10policy_hubIiNS0_8NullTypeEyE10Policy1000ELNS0_9SortOrderE0EiyNS1_21identity_decomposer_tEEEvPT2_PKT1_SB_iiT3_,"ax",@progbits
	.align	128
        .global         _ZN3cub18CUB_300001_SM_10006detail10radix_sort30DeviceRadixSortHistogramKernelINS1_5radix10policy_hubIiNS0_8NullTypeEyE10Policy1000ELNS0_9SortOrderE0EiyNS1_21identity_decomposer_tEEEvPT2_PKT1_SB_iiT3_
        .type           _ZN3cub18CUB_300001_SM_10006detail10radix_sort30DeviceRadixSortHistogramKernelINS1_5radix10policy_hubIiNS0_8NullTypeEyE10Policy1000ELNS0_9SortOrderE0EiyNS1_21identity_decomposer_tEEEvPT2_PKT1_SB_iiT3_,@function
        .size           _ZN3cub18CUB_300001_SM_10006detail10radix_sort30DeviceRadixSortHistogramKernelINS1_5radix10policy_hubIiNS0_8NullTypeEyE10Policy1000ELNS0_9SortOrderE0EiyNS1_21identity_decomposer_tEEEvPT2_PKT1_SB_iiT3_,(.L_x_234 - _ZN3cub18CUB_300001_SM_10006detail10radix_sort30DeviceRadixSortHistogramKernelINS1_5radix10policy_hubIiNS0_8NullTypeEyE10Policy1000ELNS0_9SortOrderE0EiyNS1_21identity_decomposer_tEEEvPT2_PKT1_SB_iiT3_)
        .other          _ZN3cub18CUB_300001_SM_10006detail10radix_sort30DeviceRadixSortHistogramKernelINS1_5radix10policy_hubIiNS0_8NullTypeEyE10Policy1000ELNS0_9SortOrderE0EiyNS1_21identity_decomposer_tEEEvPT2_PKT1_SB_iiT3_,@"STO_CUDA_ENTRY STV_DEFAULT"
_ZN3cub18CUB_300001_SM_10006detail10radix_sort30DeviceRadixSortHistogramKernelINS1_5radix10policy_hubIiNS0_8NullTypeEyE10Policy1000ELNS0_9SortOrderE0EiyNS1_21identity_decomposer_tEEEvPT2_PKT1_SB_iiT3_:
.text._ZN3cub18CUB_300001_SM_10006detail10radix_sort30DeviceRadixSortHistogramKernelINS1_5radix10policy_hubIiNS0_8NullTypeEyE10Policy1000ELNS0_9SortOrderE0EiyNS1_21identity_decomposer_tEEEvPT2_PKT1_SB_iiT3_:
[----:B------:R-:W-:Y:S01]  /*0000*/  LDC R1, c[0x0][0x37c] ;  /* 0x0000df00ff017b82 */ /* 0x000fe20000000800 */
[----:B------:R-:W0:Y:S02]  /*0010*/  LDCU.64 UR14, c[0x0][0x390] ;  /* 0x00007200ff0e77ac */ /* 0x000e240008000a00 */
[----:B0-----:R-:W-:-:S04]  /*0020*/  ISETP.NE.U32.AND P0, PT, RZ, UR14, PT ;  /* 0x0000000eff007c0c */ /* 0x001fc8000bf05070 */
[----:B------:R-:W-:-:S13]  /*0030*/  ISETP.NE.AND.EX P0, PT, RZ, UR15, PT, P0 ;  /* 0x0000000fff007c0c */ /* 0x000fda000bf05300 */
[----:B------:R-:W-:Y:S05]  /*0040*/  @!P0 EXIT ;  /* 0x000000000000894d */ /* 0x000fea0003800000 */
[----:B------:R-:W-:Y:S01]  /*0050*/  UIADD3 UR11, UP0, UPT, UR14, -0x1, URZ ;  /* 0xffffffff0e0b7890 */ /* 0x000fe2000ff1e0ff */
[----:B------:R-:W0:Y:S01]  /*0060*/  S2R R4, SR_TID.X ;  /* 0x0000000000047919 */ /* 0x000e220000002100 */
[----:B------:R-:W1:Y:S01]  /*0070*/  LDCU.64 UR4, c[0x0][0x398] ;  /* 0x00007300ff0477ac */ /* 0x000e620008000a00 */
[----:B------:R-:W2:Y:S01]  /*0080*/  S2UR UR7, SR_CgaCtaId ;  /* 0x00000000000779c3 */ /* 0x000ea20000008800 */
[----:B------:R-:W-:Y:S01]  /*0090*/  UIADD3.X UR12, UPT, UPT, UR15, -0x1, URZ, UP0, !UPT ;  /* 0xffffffff0f0c7890 */ /* 0x000fe200087fe4ff */
[----:B------:R-:W-:Y:S01]  /*00a0*/  UMOV UR6, 0x400 ;  /* 0x0000040000067882 */ /* 0x000fe20000000000 */
[----:B------:R-:W3:Y:S05]  /*00b0*/  LDCU.64 UR20, c[0x0][0x358] ;  /* 0x00006b00ff1477ac */ /* 0x000eea0008000a00 */
[----:B------:R-:W4:Y:S01]  /*00c0*/  S2UR UR8, SR_CTAID.X ;  /* 0x00000000000879c3 */ /* 0x000f220000002500 */
[----:B------:R-:W-:Y:S01]  /*00d0*/  USHF.R.U64 UR11, UR11, 0x1e, UR12 ;  /* 0x0000001e0b0b7899 */ /* 0x000fe2000800120c */
[----:B------:R-:W0:Y:S03]  /*00e0*/  LDCU UR28, c[0x0][0x370] ;  /* 0x00006e00ff1c77ac */ /* 0x000e260008000800 */
[----:B------:R-:W-:-:S02]  /*00f0*/  UIADD3 UR11, UP0, UPT, UR11, 0x1, URZ ;  /* 0x000000010b0b7890 */ /* 0x000fc4000ff1e0ff */
[----:B-1----:R-:W-:Y:S02]  /*0100*/  UIADD3 UR4, UPT, UPT, UR5, 0x7, -UR4 ;  /* 0x0000000705047890 */ /* 0x002fe4000fffe804 */
[----:B------:R-:W-:Y:S02]  /*0110*/  ULEA.HI.X UR12, UR12, URZ, URZ, 0x2, UP0 ;  /* 0x000000ff0c0c7291 */ /* 0x000fe400080f14ff */
[----:B------:R-:W-:Y:S02]  /*0120*/  UISETP.LT.U32.AND UP0, UPT, UR11, UR14, UPT ;  /* 0x0000000e0b00728c */ /* 0x000fe4000bf01070 */
[----:B------:R-:W-:Y:S02]  /*0130*/  USHF.R.S32.HI UR5, URZ, 0x1f, UR4 ;  /* 0x0000001fff057899 */ /* 0x000fe40008011404 */
[----:B------:R-:W-:Y:S02]  /*0140*/  UISETP.LT.U32.AND.EX UP0, UPT, UR12, UR15, UPT, UP0 ;  /* 0x0000000f0c00728c */ /* 0x000fe4000bf01100 */
[----:B------:R-:W-:-:S02]  /*0150*/  ULEA.HI UR5, UR5, UR4, URZ, 0x3 ;  /* 0x0000000405057291 */ /* 0x000fc4000f8f18ff */
[----:B------:R-:W-:Y:S01]  /*0160*/  USEL UR11, UR11, UR14, UP0 ;  /* 0x0000000e0b0b7287 */ /* 0x000fe20008000000 */
[C---:B0-----:R-:W-:Y:S01]  /*0170*/  VIADD R21, R4.reuse, 0x780 ;  /* 0x0000078004157836 */ /* 0x041fe20000000000 */
[----:B------:R-:W-:Y:S02]  /*0180*/  USEL UR12, UR12, UR15, UP0 ;  /* 0x0000000f0c0c7287 */ /* 0x000fe40008000000 */
[----:B------:R-:W-:Y:S02]  /*0190*/  UISETP.GE.AND UP0, UPT, UR4, 0x8, UPT ;  /* 0x000000080400788c */ /* 0x000fe4000bf06270 */
[----:B--2---:R-:W-:Y:S02]  /*01a0*/  ULEA UR6, UR7, UR6, 0x18 ;  /* 0x0000000607067291 */ /* 0x004fe4000f8ec0ff */
[----:B------:R-:W-:Y:S02]  /*01b0*/  USHF.R.S32.HI UR5, URZ, 0x3, UR5 ;  /* 0x00000003ff057899 */ /* 0x000fe40008011405 */
[----:B------:R-:W-:Y:S01]  /*01c0*/  PLOP3.LUT P0, PT, PT, PT, UP0, 0x80, 0x8 ;  /* 0x000000000008781c */ /* 0x000fe20003f0f008 */
[----:B----4-:R-:W-:Y:S01]  /*01d0*/  USHF.L.U32 UR8, UR8, 0xb, URZ ;  /* 0x0000000b08087899 */ /* 0x010fe200080006ff */
[C---:B------:R-:W-:Y:S01]  /*01e0*/  LEA R0, R4.reuse, UR6, 0x2 ;  /* 0x0000000604007c11 */ /* 0x040fe2000f8e10ff */
[----:B------:R-:W-:Y:S01]  /*01f0*/  UIADD3 UR22, UPT, UPT, UR5, -0x1, URZ ;  /* 0xffffffff05167890 */ /* 0x000fe2000fffe0ff */
[----:B------:R-:W-:Y:S01]  /*0200*/  ISETP.GT.U32.OR P0, PT, R4, 0xff, !P0 ;  /* 0x000000ff0400780c */ /* 0x000fe20004704470 */
[----:B------:R-:W-:-:S02]  /*0210*/  ULOP3.LUT UR23, UR5, 0xf, URZ, 0xc0, !UPT ;  /* 0x0000000f05177892 */ /* 0x000fc4000f8ec0ff */
[----:B------:R-:W-:Y:S01]  /*0220*/  ULOP3.LUT UR24, UR5, 0x7, URZ, 0xc0, !UPT ;  /* 0x0000000705187892 */ /* 0x000fe2000f8ec0ff */
[----:B------:R-:W-:Y:S01]  /*0230*/  P2R R20, PR, RZ, 0x1 ;  /* 0x00000001ff147803 */ /* 0x000fe20000000000 */
[----:B------:R-:W-:Y:S02]  /*0240*/  ULOP3.LUT UR25, UR5, 0x3, URZ, 0xc0, !UPT ;  /* 0x0000000305197892 */ /* 0x000fe4000f8ec0ff */
[----:B------:R-:W-:Y:S02]  /*0250*/  ULOP3.LUT UR26, UR5, 0xffffff0, URZ, 0xc0, !UPT ;  /* 0x0ffffff0051a7892 */ /* 0x000fe4000f8ec0ff */
[----:B------:R-:W-:Y:S02]  /*0260*/  ULOP3.LUT UR27, UR5, 0xffffff8, URZ, 0xc0, !UPT ;  /* 0x0ffffff8051b7892 */ /* 0x000fe4000f8ec0ff */
[----:B------:R-:W-:Y:S01]  /*0270*/  ULOP3.LUT UR9, UR5, 0x1, URZ, 0xc0, !UPT ;  /* 0x0000000105097892 */ /* 0x000fe2000f8ec0ff */
[----:B------:R-:W-:Y:S01]  /*0280*/  UMOV UR6, URZ ;  /* 0x000000ff00067c82 */ /* 0x000fe20008000000 */
[----:B---3--:R-:W-:-:S10]  /*0290*/  UMOV UR7, URZ ;  /* 0x000000ff00077c82 */ /* 0x008fd40008000000 */
.L_x_217:
[----:B------:R-:W-:Y:S01]  /*02a0*/  ISETP.NE.AND P0, PT, R20, RZ, PT ;  /* 0x000000ff1400720c */ /* 0x000fe20003f05270 */
[----:B------:R-:W-:-:S12]  /*02b0*/  BSSY.RECONVERGENT B0, `(.L_x_134) ;  /* 0x000007c000007945 */ /* 0x000fd80003800200 */
[----:B012345:R-:W-:Y:S05]  /*02c0*/  @P0 BRA `(.L_x_135) ;  /* 0x0000000400e80947 */ /* 0x03ffea0003800000 */
[----:B------:R-:W-:Y:S02]  /*02d0*/  IMAD.U32 R2, RZ, RZ, UR22 ;  /* 0x00000016ff027e24 */ /* 0x000fe4000f8e00ff */
[----:B------:R-:W-:-:S03]  /*02e0*/  IMAD.MOV.U32 R3, RZ, RZ, RZ ;  /* 0x000000ffff037224 */ /* 0x000fc600078e00ff */
[----:B------:R-:W-:-:S13]  /*02f0*/  ISETP.GE.U32.AND P1, PT, R2, 0xf, PT ;  /* 0x0000000f0200780c */ /* 0x000fda0003f26070 */
[----:B------:R-:W-:Y:S05]  /*0300*/  @!P1 BRA `(.L_x_136) ;  /* 0x00000000005c9947 */ /* 0x000fea0003800000 */
[----:B------:R-:W-:Y:S01]  /*0310*/  VIADD R2, R0, 0x2000 ;  /* 0x0000200000027836 */ /* 0x000fe20000000000 */
[----:B------:R-:W-:-:S12]  /*0320*/  UIADD3 UR4, UPT, UPT, -UR26, URZ, URZ ;  /* 0x000000ff1a047290 */ /* 0x000fd8000fffe1ff */
.L_x_137:
[----:B------:R-:W-:Y:S01]  /*0330*/  UIADD3 UR4, UPT, UPT, UR4, 0x10, URZ ;  /* 0x0000001004047890 */ /* 0x000fe2000fffe0ff */
[----:B------:R-:W-:Y:S03]  /*0340*/  STS [R2+-0x2000], RZ ;  /* 0xffe000ff02007388 */ /* 0x000fe60000000800 */
[----:B------:R-:W-:Y:S01]  /*0350*/  UISETP.NE.AND UP0, UPT, UR4, URZ, UPT ;  /* 0x000000ff0400728c */ /* 0x000fe2000bf05270 */
        /* <DEDUP_REMOVED lines=16> */
[----:B------:R-:W-:Y:S06]  /*0460*/  BRA.U UP0, `(.L_x_137) ;  /* 0xfffffffd00b07547 */ /* 0x000fec000b83ffff */
[----:B------:R-:W-:-:S07]  /*0470*/  IMAD.U32 R3, RZ, RZ, UR26 ;  /* 0x0000001aff037e24 */ /* 0x000fce000f8e00ff */
.L_x_136:
[----:B------:R-:W-:Y:S01]  /*0480*/  ISETP.NE.AND P0, PT, RZ, UR23, PT ;  /* 0x00000017ff007c0c */ /* 0x000fe2000bf05270 */
[----:B------:R-:W-:Y:S01]  /*0490*/  IMAD.U32 R6, RZ, RZ, UR24 ;  /* 0x00000018ff067e24 */ /* 0x000fe2000f8e00ff */
[----:B------:R-:W-:-:S03]  /*04a0*/  MOV R2, UR23 ;  /* 0x0000001700027c02 */ /* 0x000fc60008000f00 */
[----:B------:R-:W-:Y:S02]  /*04b0*/  VIADD R6, R6, 0xffffffff ;  /* 0xffffffff06067836 */ /* 0x000fe40000000000 */
[----:B------:R-:W-:-:S06]  /*04c0*/  VIADD R2, R2, 0xffffffff ;  /* 0xffffffff02027836 */ /* 0x000fcc0000000000 */
[----:B------:R-:W-:Y:S05]  /*04d0*/  @!P0 BRA `(.L_x_138) ;  /* 0x00000000007c8947 */ /* 0x000fea0003800000 */
[----:B------:R-:W-:Y:S01]  /*04e0*/  ISETP.GE.U32.AND P2, PT, R2, 0x7, PT ;  /* 0x000000070200780c */ /* 0x000fe20003f46070 */
[----:B------:R-:W-:-:S12]  /*04f0*/  UISETP.NE.AND UP0, UPT, UR24, URZ, UPT ;  /* 0x000000ff1800728c */ /* 0x000fd8000bf05270 */
[----:B------:R-:W-:Y:S05]  /*0500*/  @!P2 BRA `(.L_x_139) ;  /* 0x000000000028a947 */ /* 0x000fea0003800000 */
        /* <DEDUP_REMOVED lines=10> */
.L_x_139:
[----:B------:R-:W-:Y:S05]  /*05b0*/  BRA.U !UP0, `(.L_x_138) ;  /* 0x0000000108447547 */ /* 0x000fea000b800000 */
[----:B------:R-:W-:Y:S01]  /*05c0*/  ISETP.GE.U32.AND P2, PT, R6, 0x3, PT ;  /* 0x000000030600780c */ /* 0x000fe20003f46070 */
[----:B------:R-:W-:-:S12]  /*05d0*/  UISETP.NE.AND UP0, UPT, UR25, URZ, UPT ;  /* 0x000000ff1900728c */ /* 0x000fd8000bf05270 */
[C---:B0-----:R-:W-:Y:S02]  /*05e0*/  @P2 IMAD R5, R3.reuse, 0x400, R0 ;  /* 0x0000040003052824 */ /* 0x041fe400078e0200 */
[----:B------:R-:W-:-:S03]  /*05f0*/  @P2 VIADD R3, R3, 0x4 ;  /* 0x0000000403032836 */ /* 0x000fc60000000000 */
[----:B------:R1:W-:Y:S04]  /*0600*/  @P2 STS [R5], RZ ;  /* 0x000000ff05002388 */ /* 0x0003e80000000800 */
[----:B------:R1:W-:Y:S04]  /*0610*/  @P2 STS [R5+0x400], RZ ;  /* 0x000400ff05002388 */ /* 0x0003e80000000800 */
[----:B------:R1:W-:Y:S04]  /*0620*/  @P2 STS [R5+0x800], RZ ;  /* 0x000800ff05002388 */ /* 0x0003e80000000800 */
[----:B------:R1:W-:Y:S01]  /*0630*/  @P2 STS [R5+0xc00], RZ ;  /* 0x000c00ff05002388 */ /* 0x0003e20000000800 */
[----:B------:R-:W-:Y:S05]  /*0640*/  BRA.U !UP0, `(.L_x_138) ;  /* 0x0000000108207547 */ /* 0x000fea000b800000 */
[----:B------:R-:W-:Y:S01]  /*0650*/  IMAD R3, R3, 0x400, R0 ;  /* 0x0000040003037824 */ /* 0x000fe200078e0200 */
[----:B------:R-:W-:-:S04]  /*0660*/  UISETP.NE.AND UP0, UPT, UR25, 0x1, UPT ;  /* 0x000000011900788c */ /* 0x000fc8000bf05270 */
[----:B------:R2:W-:Y:S05]  /*0670*/  STS [R3], RZ ;  /* 0x000000ff03007388 */ /* 0x0005ea0000000800 */
[----:B------:R-:W-:Y:S05]  /*0680*/  BRA.U !UP0, `(.L_x_138) ;  /* 0x0000000108107547 */ /* 0x000fea000b800000 */
[----:B------:R-:W-:Y:S01]  /*0690*/  UISETP.NE.AND UP0, UPT, UR25, 0x2, UPT ;  /* 0x000000021900788c */ /* 0x000fe2000bf05270 */
[----:B------:R3:W-:Y:S05]  /*06a0*/  STS [R3+0x400], RZ ;  /* 0x000400ff03007388 */ /* 0x0007ea0000000800 */
[----:B------:R-:W-:-:S13]  /*06b0*/  PLOP3.LUT P2, PT, PT, PT, UP0, 0x80, 0x8 ;  /* 0x000000000008781c */ /* 0x000fda0003f4f008 */
[----:B------:R3:W-:Y:S02]  /*06c0*/  @P2 STS [R3+0x800], RZ ;  /* 0x000800ff03002388 */ /* 0x0007e40000000800 */
.L_x_138:
[----:B------:R-:W-:-:S13]  /*06d0*/  ISETP.GT.U32.AND P2, PT, R4, 0x7f, PT ;  /* 0x0000007f0400780c */ /* 0x000fda0003f44070 */
[----:B------:R-:W-:Y:S05]  /*06e0*/  @P2 BRA `(.L_x_135) ;  /* 0x0000000000e02947 */ /* 0x000fea0003800000 */
[----:B--23--:R-:W-:Y:S01]  /*06f0*/  HFMA2 R3, -RZ, RZ, 0, 0 ;  /* 0x00000000ff037431 */ /* 0x00cfe200000001ff */
[----:B------:R-:W-:Y:S06]  /*0700*/  @!P1 BRA `(.L_x_140) ;  /* 0x0000000000589947 */ /* 0x000fec0003800000 */
[----:B------:R-:W-:-:S07]  /*0710*/  IMAD.MOV.U32 R3, RZ, RZ, RZ ;  /* 0x000000ffff037224 */ /* 0x000fce00078e00ff */
.L_x_141:
[C---:B012---:R-:W-:Y:S02]  /*0720*/  IMAD R5, R3.reuse, 0x400, R0 ;  /* 0x0000040003057824 */ /* 0x047fe400078e0200 */
[----:B------:R-:W-:-:S03]  /*0730*/  VIADD R3, R3, 0x10 ;  /* 0x0000001003037836 */ /* 0x000fc60000000000 */
[----:B------:R2:W-:Y:S02]  /*0740*/  STS [R5+0x200], RZ ;  /* 0x000200ff05007388 */ /* 0x0005e40000000800 */
[----:B------:R-:W-:Y:S02]  /*0750*/  ISETP.NE.AND P1, PT, R3, UR26, PT ;  /* 0x0000001a03007c0c */ /* 0x000fe4000bf25270 */
[----:B------:R2:W-:Y:S04]  /*0760*/  STS [R5+0x600], RZ ;  /* 0x000600ff05007388 */ /* 0x0005e80000000800 */
        /* <DEDUP_REMOVED lines=13> */
[----:B------:R2:W-:Y:S01]  /*0840*/  STS [R5+0x3e00], RZ ;  /* 0x003e00ff05007388 */ /* 0x0005e20000000800 */
[----:B------:R-:W-:Y:S05]  /*0850*/  @P1 BRA `(.L_x_141) ;  /* 0xfffffffc00b01947 */ /* 0x000fea000383ffff */
[----:B------:R-:W-:-:S07]  /*0860*/  IMAD.U32 R3, RZ, RZ, UR26 ;  /* 0x0000001aff037e24 */ /* 0x000fce000f8e00ff */
.L_x_140:
[----:B------:R-:W-:Y:S05]  /*0870*/  @!P0 BRA `(.L_x_135) ;  /* 0x00000000007c8947 */ /* 0x000fea0003800000 */
[----:B------:R-:W-:Y:S01]  /*0880*/  ISETP.GE.U32.AND P0, PT, R2, 0x7, PT ;  /* 0x000000070200780c */ /* 0x000fe20003f06070 */
[----:B------:R-:W-:-:S12]  /*0890*/  UISETP.NE.AND UP0, UPT, UR24, URZ, UPT ;  /* 0x000000ff1800728c */ /* 0x000fd8000bf05270 */
[----:B------:R-:W-:Y:S05]  /*08a0*/  @!P0 BRA `(.L_x_142) ;  /* 0x0000000000288947 */ /* 0x000fea0003800000 */
[C---:B------:R-:W-:Y:S02]  /*08b0*/  IMAD R2, R3.reuse, 0x400, R0 ;  /* 0x0000040003027824 */ /* 0x040fe400078e0200 */
[----:B------:R-:W-:-:S03]  /*08c0*/  VIADD R3, R3, 0x8 ;  /* 0x0000000803037836 */ /* 0x000fc60000000000 */
[----:B------:R3:W-:Y:S04]  /*08d0*/  STS [R2+0x200], RZ ;  /* 0x000200ff02007388 */ /* 0x0007e80000000800 */
[----:B------:R3:W-:Y:S04]  /*08e0*/  STS [R2+0x600], RZ ;  /* 0x000600ff02007388 */ /* 0x0007e80000000800 */
[----:B------:R3:W-:Y:S04]  /*08f0*/  STS [R2+0xa00], RZ ;  /* 0x000a00ff02007388 */ /* 0x0007e80000000800 */
[----:B------:R3:W-:Y:S04]  /*0900*/  STS [R2+0xe00], RZ ;  /* 0x000e00ff02007388 */ /* 0x0007e80000000800 */
[----:B------:R3:W-:Y:S04]  /*0910*/  STS [R2+0x1200], RZ ;  /* 0x001200ff02007388 */ /* 0x0007e80000000800 */
[----:B------:R3:W-:Y:S04]  /*0920*/  STS [R2+0x1600], RZ ;  /* 0x001600ff02007388 */ /* 0x0007e80000000800 */
[----:B------:R3:W-:Y:S04]  /*0930*/  STS [R2+0x1a00], RZ ;  /* 0x001a00ff02007388 */ /* 0x0007e80000000800 */
[----:B------:R3:W-:Y:S02]  /*0940*/  STS [R2+0x1e00], RZ ;  /* 0x001e00ff02007388 */ /* 0x0007e40000000800 */
.L_x_142:
[----:B------:R-:W-:Y:S05]  /*0950*/  BRA.U !UP0, `(.L_x_135) ;  /* 0x0000000108447547 */ /* 0x000fea000b800000 */
[----:B------:R-:W-:Y:S01]  /*0960*/  ISETP.GE.U32.AND P0, PT, R6, 0x3, PT ;  /* 0x000000030600780c */ /* 0x000fe20003f06070 */
[----:B------:R-:W-:-:S12]  /*0970*/  UISETP.NE.AND UP0, UPT, UR25, URZ, UPT ;  /* 0x000000ff1900728c */ /* 0x000fd8000bf05270 */
[C---:B---3--:R-:W-:Y:S01]  /*0980*/  @P0 IMAD R2, R3.reuse, 0x400, R0 ;  /* 0x0000040003020824 */ /* 0x048fe200078e0200 */
[----:B------:R-:W-:-:S04]  /*0990*/  @P0 IADD3 R3, PT, PT, R3, 0x4, RZ ;  /* 0x0000000403030810 */ /* 0x000fc80007ffe0ff */
[----:B------:R4:W-:Y:S04]  /*09a0*/  @P0 STS [R2+0x200], RZ ;  /* 0x000200ff02000388 */ /* 0x0009e80000000800 */
[----:B------:R4:W-:Y:S04]  /*09b0*/  @P0 STS [R2+0x600], RZ ;  /* 0x000600ff02000388 */ /* 0x0009e80000000800 */
[----:B------:R4:W-:Y:S04]  /*09c0*/  @P0 STS [R2+0xa00], RZ ;  /* 0x000a00ff02000388 */ /* 0x0009e80000000800 */
[----:B------:R4:W-:Y:S01]  /*09d0*/  @P0 STS [R2+0xe00], RZ ;  /* 0x000e00ff02000388 */ /* 0x0009e20000000800 */
[----:B------:R-:W-:Y:S05]  /*09e0*/  BRA.U !UP0, `(.L_x_135) ;  /* 0x0000000108207547 */ /* 0x000fea000b800000 */
[----:B------:R-:W-:Y:S01]  /*09f0*/  IMAD R3, R3, 0x400, R0 ;  /* 0x0000040003037824 */ /* 0x000fe200078e0200 */
[----:B------:R-:W-:-:S04]  /*0a00*/  UISETP.NE.AND UP0, UPT, UR25, 0x1, UPT ;  /* 0x000000011900788c */ /* 0x000fc8000bf05270 */
[----:B------:R3:W-:Y:S05]  /*0a10*/  STS [R3+0x200], RZ ;  /* 0x000200ff03007388 */ /* 0x0007ea0000000800 */
[----:B------:R-:W-:Y:S05]  /*0a20*/  BRA.U !UP0, `(.L_x_135) ;  /* 0x0000000108107547 */ /* 0x000fea000b800000 */
[----:B------:R-:W-:Y:S01]  /*0a30*/  UISETP.NE.AND UP0, UPT, UR25, 0x2, UPT ;  /* 0x000000021900788c */ /* 0x000fe2000bf05270 */
[----:B------:R0:W-:Y:S05]  /*0a40*/  STS [R3+0x600], RZ ;  /* 0x000600ff03007388 */ /* 0x0001ea0000000800 */
[----:B------:R-:W-:-:S13]  /*0a50*/  PLOP3.LUT P0, PT, PT, PT, UP0, 0x80, 0x8 ;  /* 0x000000000008781c */ /* 0x000fda0003f0f008 */
[----:B------:R0:W-:Y:S02]  /*0a60*/  @P0 STS [R3+0xa00], RZ ;  /* 0x000a00ff03000388 */ /* 0x0001e40000000800 */
.L_x_135:
[----:B------:R-:W-:Y:S05]  /*0a70*/  BSYNC.RECONVERGENT B0 ;  /* 0x0000000000007941 */ /* 0x000fea0003800200 */
.L_x_134:
[----:B------:R-:W5:Y:S01]  /*0a80*/  LDCU.64 UR14, c[0x0][0x390] ;  /* 0x00007200ff0e77ac */ /* 0x000f620008000a00 */
[----:B------:R-:W-:Y:S02]  /*0a90*/  USHF.L.U32 UR4, UR6, 0x1e, URZ ;  /* 0x0000001e06047899 */ /* 0x000fe400080006ff */
[----:B------:R-:W-:Y:S02]  /*0aa0*/  USHF.L.U64.HI UR5, UR6, 0x1e, UR7 ;  /* 0x0000001e06057899 */ /* 0x000fe40008010207 */
[----:B-----5:R-:W-:-:S04]  /*0ab0*/  UIADD3 UR4, UP0, UPT, -UR4, UR14, URZ ;  /* 0x0000000e04047290 */ /* 0x020fc8000ff1e1ff */
[----:B------:R-:W-:Y:S02]  /*0ac0*/  UIADD3.X UR5, UPT, UPT, ~UR5, UR15, URZ, UP0, !UPT ;  /* 0x0000000f05057290 */ /* 0x000fe400087fe5ff */
[----:B------:R-:W-:-:S04]  /*0ad0*/  UISETP.LT.U32.AND UP0, UPT, UR4, 0x40000000, UPT ;  /* 0x400000000400788c */ /* 0x000fc8000bf01070 */
[----:B------:R-:W-:-:S04]  /*0ae0*/  UISETP.LT.U32.AND.EX UP0, UPT, UR5, URZ, UPT, UP0 ;  /* 0x000000ff0500728c */ /* 0x000fc8000bf01100 */
[----:B------:R-:W-:Y:S02]  /*0af0*/  USEL UR13, UR4, 0x40000000, UP0 ;  /* 0x40000000040d7887 */ /* 0x000fe40008000000 */
[----:B------:R-:W-:Y:S02]  /*0b00*/  USEL UR14, UR5, URZ, UP0 ;  /* 0x000000ff050e7287 */ /* 0x000fe40008000000 */
[----:B------:R-:W-:-:S04]  /*0b10*/  UISETP.GT.U32.AND UP0, UPT, UR13, UR8, UPT ;  /* 0x000000080d00728c */ /* 0x000fc8000bf04070 */
[----:B------:R-:W-:Y:S01]  /*0b20*/  UISETP.GT.U32.AND.EX UP0, UPT, UR14, URZ, UPT, UP0 ;  /* 0x000000ff0e00728c */ /* 0x000fe2000bf04100 */
[----:B------:R-:W-:Y:S08]  /*0b30*/  BAR.SYNC.DEFER_BLOCKING 0x0 ;  /* 0x0000000000007b1d */ /* 0x000ff00000010000 */
[----:B------:R-:W-:Y:S06]  /*0b40*/  BAR.SYNC.DEFER_BLOCKING 0x0 ;  /* 0x0000000000007b1d */ /* 0x000fec0000010000 */
[----:B------:R-:W-:Y:S05]  /*0b50*/  BRA.U !UP0, `(.L_x_143) ;  /* 0x0000000d082c7547 */ /* 0x000fea000b800000 */
[----:B------:R-:W-:Y:S01]  /*0b60*/  UMOV UR10, UR8 ;  /* 0x00000008000a7c82 */ /* 0x000fe20008000000 */
[----:B------:R-:W-:-:S05]  /*0b70*/  UMOV UR5, URZ ;  /* 0x000000ff00057c82 */ /* 0x000fca0008000000 */
.L_x_148:
[----:B-----5:R-:W5:Y:S01]  /*0b80*/  LDCU.64 UR18, c[0x0][0x390] ;  /* 0x00007200ff1277ac */ /* 0x020f620008000a00 */
[----:B------:R-:W-:Y:S02]  /*0b90*/  USHF.L.U32 UR15, UR6, 0x1e, URZ ;  /* 0x0000001e060f7899 */ /* 0x000fe400080006ff */
[----:B------:R-:W-:Y:S02]  /*0ba0*/  USHF.L.U64.HI UR16, UR6, 0x1e, UR7 ;  /* 0x0000001e06107899 */ /* 0x000fe40008010207 */
[----:B------:R-:W-:-:S04]  /*0bb0*/  UIADD3 UR15, UP0, UPT, UR10, UR15, URZ ;  /* 0x0000000f0a0f7290 */ /* 0x000fc8000ff1e0ff */
[----:B------:R-:W-:Y:S02]  /*0bc0*/  UIADD3.X UR16, UPT, UPT, UR5, UR16, URZ, UP0, !UPT ;  /* 0x0000001005107290 */ /* 0x000fe400087fe4ff */
[----:B------:R-:W-:Y:S02]  /*0bd0*/  ULEA UR10, UP0, UR28, UR10, 0xb ;  /* 0x0000000a1c0a7291 */ /* 0x000fe4000f8058ff */
[----:B-----5:R-:W-:Y:S02]  /*0be0*/  UIADD3 UR17, UP1, UPT, -UR15, UR18, URZ ;  /* 0x000000120f117290 */ /* 0x020fe4000ff3e1ff */
[----:B------:R-:W-:Y:S02]  /*0bf0*/  UIADD3.X UR5, UPT, UPT, URZ, UR5, URZ, UP0, !UPT ;  /* 0x00000005ff057290 */ /* 0x000fe400087fe4ff */
[----:B------:R-:W-:Y:S02]  /*0c00*/  UIADD3.X UR4, UPT, UPT, ~UR16, UR19, URZ, UP1, !UPT ;  /* 0x0000001310047290 */ /* 0x000fe40008ffe5ff */
[----:B------:R-:W-:-:S02]  /*0c10*/  UISETP.GE.U32.AND UP1, UPT, UR17, 0x800, UPT ;  /* 0x000008001100788c */ /* 0x000fc4000bf26070 */
[----:B------:R-:W-:Y:S02]  /*0c20*/  UISETP.GE.U32.AND UP0, UPT, UR10, UR13, UPT ;  /* 0x0000000d0a00728c */ /* 0x000fe4000bf06070 */
[----:B------:R-:W-:Y:S02]  /*0c30*/  UISETP.GE.U32.AND.EX UP1, UPT, UR4, URZ, UPT, UP1 ;  /* 0x000000ff0400728c */ /* 0x000fe4000bf26110 */
[----:B------:R-:W-:-:S07]  /*0c40*/  UISETP.GE.U32.AND.EX UP0, UPT, UR5, UR14, UPT, UP0 ;  /* 0x0000000e0500728c */ /* 0x000fce000bf06100 */
[----:B0-----:R-:W-:Y:S05]  /*0c50*/  BRA.U !UP1, `(.L_x_144) ;  /* 0x0000000109587547 */ /* 0x001fea000b800000 */
[----:B------:R-:W4:Y:S01]  /*0c60*/  LDCU.64 UR18, c[0x0][0x388] ;  /* 0x00007100ff1277ac */ /* 0x000f220008000a00 */
[----:B0-23--:R-:W-:-:S05]  /*0c70*/  IADD3 R3, P0, PT, R4, UR15, RZ ;  /* 0x0000000f04037c10 */ /* 0x00dfca000ff1e0ff */
[----:B------:R-:W-:Y:S01]  /*0c80*/  IMAD.X R6, RZ, RZ, UR16, P0 ;  /* 0x00000010ff067e24 */ /* 0x000fe200080e06ff */
[----:B----4-:R-:W-:-:S04]  /*0c90*/  LEA R2, P0, R3, UR18, 0x2 ;  /* 0x0000001203027c11 */ /* 0x010fc8000f8010ff */
        /* <DEDUP_REMOVED lines=8> */
[----:B-1----:R0:W5:Y:S04]  /*0d20*/  LDG.E R5, desc[UR20][R2.64+0xe00] ;  /* 0x000e001402057981 */ /* 0x002168000c1e1900 */
        /* <DEDUP_REMOVED lines=9> */
.L_x_144:
[----:B------:R-:W4:Y:S01]  /*0dc0*/  LDCU.64 UR18, c[0x0][0x388] ;  /* 0x00007100ff1277ac */ /* 0x000f220008000a00 */
[C---:B012---:R-:W-:Y:S01]  /*0dd0*/  VIADD R5, R4.reuse, 0x100 ;  /* 0x0000010004057836 */ /* 0x047fe20000000000 */
[C---:B---3--:R-:W-:Y:S01]  /*0de0*/  IADD3 R3, P0, PT, R4.reuse, UR15, RZ ;  /* 0x0000000f04037c10 */ /* 0x048fe2000ff1e0ff */
[C---:B----4-:R-:W-:Y:S01]  /*0df0*/  VIADD R2, R4.reuse, 0x80 ;  /* 0x0000008004027836 */ /* 0x050fe20000000000 */
[C---:B------:R-:W-:Y:S01]  /*0e00*/  ISETP.GE.AND P1, PT, R4.reuse, UR17, PT ;  /* 0x0000001104007c0c */ /* 0x040fe2000bf26270 */
[----:B------:R-:W-:Y:S01]  /*0e10*/  VIADD R7, R4, 0x180 ;  /* 0x0000018004077836 */ /* 0x000fe20000000000 */
[----:B------:R-:W-:Y:S01]  /*0e20*/  ISETP.GE.AND P3, PT, R5, UR17, PT ;  /* 0x0000001105007c0c */ /* 0x000fe2000bf66270 */
[----:B------:R-:W-:Y:S01]  /*0e30*/  IMAD.X R6, RZ, RZ, UR16, P0 ;  /* 0x00000010ff067e24 */ /* 0x000fe200080e06ff */
[----:B------:R-:W-:Y:S01]  /*0e40*/  ISETP.GE.AND P2, PT, R2, UR17, PT ;  /* 0x0000001102007c0c */ /* 0x000fe2000bf46270 */
[----:B------:R-:W-:Y:S01]  /*0e50*/  VIADD R5, R4, 0x200 ;  /* 0x0000020004057836 */ /* 0x000fe20000000000 */
[----:B------:R-:W-:Y:S01]  /*0e60*/  ISETP.GE.AND P4, PT, R7, UR17, PT ;  /* 0x0000001107007c0c */ /* 0x000fe2000bf86270 */
[----:B------:R-:W-:-:S03]  /*0e70*/  IMAD.MOV.U32 R12, RZ, RZ, 0x7fffffff ;  /* 0x7fffffffff0c7424 */ /* 0x000fc600078e00ff */
[----:B------:R-:W-:Y:S01]  /*0e80*/  ISETP.GE.AND P5, PT, R5, UR17, PT ;  /* 0x0000001105007c0c */ /* 0x000fe2000bfa6270 */
[----:B------:R-:W-:Y:S01]  /*0e90*/  VIADD R5, R4, 0x300 ;  /* 0x0000030004057836 */ /* 0x000fe20000000000 */
[----:B------:R-:W-:-:S04]  /*0ea0*/  LEA R2, P0, R3, UR18, 0x2 ;  /* 0x0000001203027c11 */ /* 0x000fc8000f8010ff */
[----:B------:R-:W-:Y:S01]  /*0eb0*/  LEA.HI.X R3, R3, UR19, R6, 0x2, P0 ;  /* 0x0000001303037c11 */ /* 0x000fe200080f1406 */
[----:B------:R-:W-:Y:S01]  /*0ec0*/  IMAD.MOV.U32 R11, RZ, RZ, 0x7fffffff ;  /* 0x7fffffffff0b7424 */ /* 0x000fe200078e00ff */
[----:B------:R-:W-:-:S03]  /*0ed0*/  IADD3 R6, PT, PT, R4, 0x280, RZ ;  /* 0x0000028004067810 */ /* 0x000fc60007ffe0ff */
[----:B------:R1:W5:Y:S01]  /*0ee0*/  @!P1 LDG.E R12, desc[UR20][R2.64] ;  /* 0x00000014020c9981 */ /* 0x000362000c1e1900 */
[----:B------:R-:W-:Y:S01]  /*0ef0*/  ISETP.GE.AND P1, PT, R5, UR17, PT ;  /* 0x0000001105007c0c */ /* 0x000fe2000bf26270 */
[----:B------:R-:W-:Y:S01]  /*0f00*/  VIADD R5, R4, 0x380 ;  /* 0x0000038004057836 */ /* 0x000fe20000000000 */
[----:B------:R-:W-:Y:S01]  /*0f10*/  ISETP.GE.AND P0, PT, R6, UR17, PT ;  /* 0x0000001106007c0c */ /* 0x000fe2000bf06270 */
[----:B------:R-:W-:Y:S01]  /*0f20*/  IMAD.MOV.U32 R9, RZ, RZ, 0x7fffffff ;  /* 0x7fffffffff097424 */ /* 0x000fe200078e00ff */
[----:B------:R1:W5:Y:S02]  /*0f30*/  @!P2 LDG.E R11, desc[UR20][R2.64+0x200] ;  /* 0x00020014020ba981 */ /* 0x000364000c1e1900 */
[----:B------:R-:W-:Y:S01]  /*0f40*/  ISETP.GE.AND P2, PT, R5, UR17, PT ;  /* 0x0000001105007c0c */ /* 0x000fe2000bf46270 */
[----:B------:R-:W-:Y:S02]  /*0f50*/  VIADD R5, R4, 0x480 ;  /* 0x0000048004057836 */ /* 0x000fe40000000000 */
[----:B------:R-:W-:Y:S01]  /*0f60*/  IMAD.MOV.U32 R10, RZ, RZ, 0x7fffffff ;  /* 0x7fffffffff0a7424 */ /* 0x000fe200078e00ff */
[----:B------:R1:W5:Y:S01]  /*0f70*/  @!P4 LDG.E R9, desc[UR20][R2.64+0x600] ;  /* 0x000600140209c981 */ /* 0x000362000c1e1900 */
[----:B------:R-:W-:-:S02]  /*0f80*/  MOV R8, 0x7fffffff ;  /* 0x7fffffff00087802 */ /* 0x000fc40000000f00 */
[C---:B------:R-:W-:Y:S02]  /*0f90*/  LOP3.LUT R6, R4.reuse, 0x400, RZ, 0xfc, !PT ;  /* 0x0000040004067812 */ /* 0x040fe400078efcff */
[----:B------:R-:W-:Y:S01]  /*0fa0*/  ISETP.GE.AND P4, PT, R5, UR17, PT ;  /* 0x0000001105007c0c */ /* 0x000fe2000bf86270 */
[----:B------:R-:W-:Y:S01]  /*0fb0*/  VIADD R5, R4, 0x500 ;  /* 0x0000050004057836 */ /* 0x000fe20000000000 */
[----:B------:R1:W5:Y:S01]  /*0fc0*/  @!P3 LDG.E R10, desc[UR20][R2.64+0x400] ;  /* 0x00040014020ab981 */ /* 0x000362000c1e1900 */
[----:B------:R-:W-:Y:S01]  /*0fd0*/  ISETP.GE.AND P3, PT, R6, UR17, PT ;  /* 0x0000001106007c0c */ /* 0x000fe2000bf66270 */
[----:B------:R-:W-:Y:S02]  /*0fe0*/  IMAD.MOV.U32 R6, RZ, RZ, 0x7fffffff ;  /* 0x7fffffffff067424 */ /* 0x000fe400078e00ff */
[----:B------:R1:W5:Y:S01]  /*0ff0*/  @!P5 LDG.E R8, desc[UR20][R2.64+0x800] ;  /* 0x000800140208d981 */ /* 0x000362000c1e1900 */
[----:B------:R-:W-:Y:S01]  /*1000*/  ISETP.GE.AND P5, PT, R5, UR17, PT ;  /* 0x0000001105007c0c */ /* 0x000fe2000bfa6270 */
[----:B------:R-:W-:-:S02]  /*1010*/  VIADD R5, R4, 0x600 ;  /* 0x0000060004057836 */ /* 0x000fc40000000000 */
[----:B------:R-:W-:Y:S01]  /*1020*/  IMAD.MOV.U32 R7, RZ, RZ, 0x7fffffff ;  /* 0x7fffffffff077424 */ /* 0x000fe200078e00ff */
[----:B------:R1:W5:Y:S01]  /*1030*/  @!P1 LDG.E R6, desc[UR20][R2.64+0xc00] ;  /* 0x000c001402069981 */ /* 0x000362000c1e1900 */
[C---:B------:R-:W-:Y:S01]  /*1040*/  VIADD R13, R4.reuse, 0x580 ;  /* 0x00000580040d7836 */ /* 0x040fe20000000000 */
[----:B------:R-:W-:Y:S01]  /*1050*/  ISETP.GE.AND P1, PT, R5, UR17, PT ;  /* 0x0000001105007c0c */ /* 0x000fe2000bf26270 */
[----:B------:R-:W-:Y:S02]  /*1060*/  IMAD.MOV.U32 R5, RZ, RZ, 0x7fffffff ;  /* 0x7fffffffff057424 */ /* 0x000fe400078e00ff */
[----:B------:R-:W-:Y:S01]  /*1070*/  IMAD.MOV.U32 R19, RZ, RZ, 0x7fffffff ;  /* 0x7fffffffff137424 */ /* 0x000fe200078e00ff */
[----:B------:R1:W5:Y:S01]  /*1080*/  @!P0 LDG.E R7, desc[UR20][R2.64+0xa00] ;  /* 0x000a001402078981 */ /* 0x000362000c1e1900 */
[----:B------:R-:W-:Y:S01]  /*1090*/  IMAD.MOV.U32 R18, RZ, RZ, 0x7fffffff ;  /* 0x7fffffffff127424 */ /* 0x000fe200078e00ff */
[----:B------:R-:W-:Y:S01]  /*10a0*/  ISETP.GE.AND P0, PT, R13, UR17, PT ;  /* 0x000000110d007c0c */ /* 0x000fe2000bf06270 */
[C---:B------:R-:W-:Y:S01]  /*10b0*/  VIADD R14, R4.reuse, 0x700 ;  /* 0x00000700040e7836 */ /* 0x040fe20000000000 */
[----:B------:R-:W-:Y:S01]  /*10c0*/  IADD3 R13, PT, PT, R4, 0x680, RZ ;  /* 0x00000680040d7810 */ /* 0x000fe20007ffe0ff */
[----:B------:R1:W5:Y:S03]  /*10d0*/  @!P2 LDG.E R5, desc[UR20][R2.64+0xe00] ;  /* 0x000e00140205a981 */ /* 0x000366000c1e1900 */
[----:B------:R-:W-:Y:S01]  /*10e0*/  ISETP.GE.AND P2, PT, R13, UR17, PT ;  /* 0x000000110d007c0c */ /* 0x000fe2000bf46270 */
[----:B------:R1:W5:Y:S01]  /*10f0*/  @!P3 LDG.E R19, desc[UR20][R2.64+0x1000] ;  /* 0x001000140213b981 */ /* 0x000362000c1e1900 */
[----:B------:R-:W-:-:S03]  /*1100*/  ISETP.GE.AND P3, PT, R14, UR17, PT ;  /* 0x000000110e007c0c */ /* 0x000fc6000bf66270 */
[----:B------:R1:W5:Y:S01]  /*1110*/  @!P4 LDG.E R18, desc[UR20][R2.64+0x1200] ;  /* 0x001200140212c981 */ /* 0x000362000c1e1900 */
[----:B------:R-:W-:Y:S01]  /*1120*/  ISETP.GE.AND P4, PT, R21, UR17, PT ;  /* 0x0000001115007c0c */ /* 0x000fe2000bf86270 */
[----:B------:R-:W-:Y:S01]  /*1130*/  IMAD.MOV.U32 R17, RZ, RZ, 0x7fffffff ;  /* 0x7fffffffff117424 */ /* 0x000fe200078e00ff */
[----:B------:R-:W-:Y:S01]  /*1140*/  MOV R14, 0x7fffffff ;  /* 0x7fffffff000e7802 */ /* 0x000fe20000000f00 */
[----:B------:R-:W-:Y:S02]  /*1150*/  IMAD.MOV.U32 R16, RZ, RZ, 0x7fffffff ;  /* 0x7fffffffff107424 */ /* 0x000fe400078e00ff */
        /* <DEDUP_REMOVED lines=9> */
.L_x_145:
[----:B01----:R-:W0:Y:S02]  /*11f0*/  LDC.64 R2, c[0x0][0x398] ;  /* 0x0000e600ff027b82 */ /* 0x003e240000000a00 */
[----:B0-----:R-:W-:-:S13]  /*1200*/  ISETP.GT.AND P0, PT, R3, R2, PT ;  /* 0x000000020300720c */ /* 0x001fda0003f04270 */
[----:B------:R-:W-:Y:S05]  /*1210*/  @!P0 BRA `(.L_x_146) ;  /* 0x0000000400788947 */ /* 0x000fea0003800000 */
[----:B------:R-:W0:Y:S01]  /*1220*/  S2UR UR15, SR_CgaCtaId ;  /* 0x00000000000f79c3 */ /* 0x000e220000008800 */
[----:B-----5:R-:W-:Y:S01]  /*1230*/  LOP3.LUT R15, R15, 0x80000000, RZ, 0x3c, !PT ;  /* 0x800000000f0f7812 */ /* 0x020fe200078e3cff */
[----:B------:R-:W-:Y:S01]  /*1240*/  UMOV UR4, 0x400 ;  /* 0x0000040000047882 */ /* 0x000fe20000000000 */
[----:B------:R-:W-:Y:S01]  /*1250*/  LOP3.LUT R14, R14, 0x80000000, RZ, 0x3c, !PT ;  /* 0x800000000e0e7812 */ /* 0x000fe200078e3cff */
[----:B------:R-:W1:Y:S01]  /*1260*/  LDCU UR16, c[0x0][0x398] ;  /* 0x00007300ff1077ac */ /* 0x000e620008000800 */
[----:B------:R-:W-:Y:S02]  /*1270*/  LOP3.LUT R13, R13, 0x80000000, RZ, 0x3c, !PT ;  /* 0x800000000d0d7812 */ /* 0x000fe400078e3cff */
[----:B------:R-:W-:Y:S02]  /*1280*/  LOP3.LUT R2, R22, 0x80000000, RZ, 0x3c, !PT ;  /* 0x8000000016027812 */ /* 0x000fe400078e3cff */
[----:B------:R-:W-:Y:S02]  /*1290*/  LOP3.LUT R16, R16, 0x80000000, RZ, 0x3c, !PT ;  /* 0x8000000010107812 */ /* 0x000fe400078e3cff */
[----:B------:R-:W-:-:S02]  /*12a0*/  LOP3.LUT R17, R17, 0x80000000, RZ, 0x3c, !PT ;  /* 0x8000000011117812 */ /* 0x000fc400078e3cff */
[----:B------:R-:W-:Y:S02]  /*12b0*/  LOP3.LUT R18, R18, 0x80000000, RZ, 0x3c, !PT ;  /* 0x8000000012127812 */ /* 0x000fe400078e3cff */
[----:B------:R-:W-:Y:S02]  /*12c0*/  LOP3.LUT R19, R19, 0x80000000, RZ, 0x3c, !PT ;  /* 0x8000000013137812 */ /* 0x000fe400078e3cff */
[----:B------:R-:W-:Y:S02]  /*12d0*/  LOP3.LUT R5, R5, 0x80000000, RZ, 0x3c, !PT ;  /* 0x8000000005057812 */ /* 0x000fe400078e3cff */
[----:B------:R-:W-:Y:S02]  /*12e0*/  LOP3.LUT R6, R6, 0x80000000, RZ, 0x3c, !PT ;  /* 0x8000000006067812 */ /* 0x000fe400078e3cff */
[----:B------:R-:W-:Y:S02]  /*12f0*/  LOP3.LUT R7, R7, 0x80000000, RZ, 0x3c, !PT ;  /* 0x8000000007077812 */ /* 0x000fe400078e3cff */
[----:B------:R-:W-:Y:S01]  /*1300*/  LOP3.LUT R8, R8, 0x80000000, RZ, 0x3c, !PT ;  /* 0x8000000008087812 */ /* 0x000fe200078e3cff */
[----:B0-----:R-:W-:Y:S01]  /*1310*/  ULEA UR15, UR15, UR4, 0x18 ;  /* 0x000000040f0f7291 */ /* 0x001fe2000f8ec0ff */
[----:B------:R-:W-:-:S02]  /*1320*/  LOP3.LUT R9, R9, 0x80000000, RZ, 0x3c, !PT ;  /* 0x8000000009097812 */ /* 0x000fc400078e3cff */
[----:B------:R-:W-:Y:S01]  /*1330*/  LOP3.LUT R10, R10, 0x80000000, RZ, 0x3c, !PT ;  /* 0x800000000a0a7812 */ /* 0x000fe200078e3cff */
[----:B------:R-:W-:Y:S01]  /*1340*/  UMOV UR4, URZ ;  /* 0x000000ff00047c82 */ /* 0x000fe20008000000 */
[----:B------:R-:W-:Y:S02]  /*1350*/  LOP3.LUT R11, R11, 0x80000000, RZ, 0x3c, !PT ;  /* 0x800000000b0b7812 */ /* 0x000fe400078e3cff */
[----:B-1----:R-:W-:-:S07]  /*1360*/  LOP3.LUT R12, R12, 0x80000000, RZ, 0x3c, !PT ;  /* 0x800000000c0c7812 */ /* 0x002fce00078e3cff */
.L_x_147:
[----:B------:R-:W-:Y:S01]  /*1370*/  IMAD R22, RZ, RZ, -UR16 ;  /* 0x80000010ff167e24 */ /* 0x000fe2000f8e02ff */
[----:B0-----:R-:W-:Y:S01]  /*1380*/  SHF.R.U32.HI R23, RZ, UR16, R12 ;  /* 0x00000010ff177c19 */ /* 0x001fe2000801160c */
[----:B------:R-:W-:Y:S01]  /*1390*/  IMAD.MOV.U32 R25, RZ, RZ, -0x1 ;  /* 0xffffffffff197424 */ /* 0x000fe200078e00ff */
[----:B------:R-:W-:Y:S01]  /*13a0*/  ULEA UR17, UR4, UR15, 0xa ;  /* 0x0000000f04117291 */ /* 0x000fe2000f8e50ff */
[----:B------:R-:W-:Y:S01]  /*13b0*/  SHF.R.U32.HI R27, RZ, UR16, R10 ;  /* 0x00000010ff1b7c19 */ /* 0x000fe2000801160a */
[----:B------:R-:W-:Y:S01]  /*13c0*/  UIADD3 UR4, UPT, UPT, UR4, 0x1, URZ ;  /* 0x0000000104047890 */ /* 0x000fe2000fffe0ff */
[----:B------:R-:W-:Y:S02]  /*13d0*/  VIADDMNMX R22, R22, R3, 0x8, PT ;  /* 0x0000000816167446 */ /* 0x000fe40003800103 */
[----:B------:R-:W-:Y:S02]  /*13e0*/  SHF.R.U32.HI R29, RZ, UR16, R9 ;  /* 0x00000010ff1d7c19 */ /* 0x000fe40008011609 */
[----:B------:R-:W-:-:S02]  /*13f0*/  SHF.L.U32 R22, R25, R22, RZ ;  /* 0x0000001619167219 */ /* 0x000fc400000006ff */
[----:B------:R-:W-:Y:S02]  /*1400*/  SHF.R.U32.HI R25, RZ, UR16, R11 ;  /* 0x00000010ff197c19 */ /* 0x000fe4000801160b */
[-C--:B------:R-:W-:Y:S02]  /*1410*/  LOP3.LUT R23, R23, R22.reuse, RZ, 0x30, !PT ;  /* 0x0000001617177212 */ /* 0x080fe400078e30ff */
[-C--:B------:R-:W-:Y:S02]  /*1420*/  LOP3.LUT R25, R25, R22.reuse, RZ, 0x30, !PT ;  /* 0x0000001619197212 */ /* 0x080fe400078e30ff */
[----:B------:R-:W-:Y:S02]  /*1430*/  LOP3.LUT R27, R27, R22, RZ, 0x30, !PT ;  /* 0x000000161b1b7212 */ /* 0x000fe400078e30ff */
[----:B------:R-:W-:Y:S02]  /*1440*/  LEA R23, R23, UR17, 0x2 ;  /* 0x0000001117177c11 */ /* 0x000fe4000f8e10ff */
[----:B------:R-:W-:-:S02]  /*1450*/  LEA R25, R25, UR17, 0x2 ;  /* 0x0000001119197c11 */ /* 0x000fc4000f8e10ff */
[----:B------:R-:W-:Y:S01]  /*1460*/  LEA R27, R27, UR17, 0x2 ;  /* 0x000000111b1b7c11 */ /* 0x000fe2000f8e10ff */
[----:B------:R0:W-:Y:S01]  /*1470*/  ATOMS.POPC.INC.32 RZ, [R23+URZ] ;  /* 0x0000000017ff7f8c */ /* 0x0001e2000d8000ff */
[----:B------:R-:W-:Y:S02]  /*1480*/  SHF.R.U32.HI R24, RZ, UR16, R8 ;  /* 0x00000010ff187c19 */ /* 0x000fe40008011608 */
[----:B------:R-:W-:Y:S01]  /*1490*/  SHF.R.U32.HI R26, RZ, UR16, R7 ;  /* 0x00000010ff1a7c19 */ /* 0x000fe20008011607 */
[----:B------:R1:W-:Y:S01]  /*14a0*/  ATOMS.POPC.INC.32 RZ, [R25+URZ] ;  /* 0x0000000019ff7f8c */ /* 0x0003e2000d8000ff */
[-C--:B------:R-:W-:Y:S02]  /*14b0*/  LOP3.LUT R29, R29, R22.reuse, RZ, 0x30, !PT ;  /* 0x000000161d1d7212 */ /* 0x080fe400078e30ff */
[----:B------:R-:W-:Y:S01]  /*14c0*/  LOP3.LUT R24, R24, R22, RZ, 0x30, !PT ;  /* 0x0000001618187212 */ /* 0x000fe200078e30ff */
[----:B------:R2:W-:Y:S01]  /*14d0*/  ATOMS.POPC.INC.32 RZ, [R27+URZ] ;  /* 0x000000001bff7f8c */ /* 0x0005e2000d8000ff */
[----:B0-----:R-:W-:-:S02]  /*14e0*/  SHF.R.U32.HI R23, RZ, UR16, R6 ;  /* 0x00000010ff177c19 */ /* 0x001fc40008011606 */
[-C--:B------:R-:W-:Y:S02]  /*14f0*/  LOP3.LUT R26, R26, R22.reuse, RZ, 0x30, !PT ;  /* 0x000000161a1a7212 */ /* 0x080fe400078e30ff */
[----:B-1----:R-:W-:Y:S02]  /*1500*/  SHF.R.U32.HI R25, RZ, UR16, R5 ;  /* 0x00000010ff197c19 */ /* 0x002fe40008011605 */
[-C--:B------:R-:W-:Y:S02]  /*1510*/  LOP3.LUT R23, R23, R22.reuse, RZ, 0x30, !PT ;  /* 0x0000001617177212 */ /* 0x080fe400078e30ff */
[----:B--2---:R-:W-:Y:S02]  /*1520*/  SHF.R.U32.HI R27, RZ, UR16, R19 ;  /* 0x00000010ff1b7c19 */ /* 0x004fe40008011613 */
[----:B------:R-:W-:Y:S02]  /*1530*/  LEA R29, R29, UR17, 0x2 ;  /* 0x000000111d1d7c11 */ /* 0x000fe4000f8e10ff */
[----:B------:R-:W-:-:S02]  /*1540*/  LOP3.LUT R25, R25, R22, RZ, 0x30, !PT ;  /* 0x0000001619197212 */ /* 0x000fc400078e30ff */
[----:B------:R-:W-:Y:S01]  /*1550*/  LEA R24, R24, UR17, 0x2 ;  /* 0x0000001118187c11 */ /* 0x000fe2000f8e10ff */
[----:B------:R0:W-:Y:S01]  /*1560*/  ATOMS.POPC.INC.32 RZ, [R29+URZ] ;  /* 0x000000001dff7f8c */ /* 0x0001e2000d8000ff */
[----:B------:R-:W-:Y:S02]  /*1570*/  LOP3.LUT R27, R27, R22, RZ, 0x30, !PT ;  /* 0x000000161b1b7212 */ /* 0x000fe400078e30ff */
[----:B------:R-:W-:Y:S01]  /*1580*/  LEA R26, R26, UR17, 0x2 ;  /* 0x000000111a1a7c11 */ /* 0x000fe2000f8e10ff */
[----:B------:R1:W-:Y:S01]  /*1590*/  ATOMS.POPC.INC.32 RZ, [R24+URZ] ;  /* 0x0000000018ff7f8c */ /* 0x0003e2000d8000ff */
[----:B------:R-:W-:Y:S02]  /*15a0*/  LEA R23, R23, UR17, 0x2 ;  /* 0x0000001117177c11 */ /* 0x000fe4000f8e10ff */
[----:B------:R-:W-:Y:S01]  /*15b0*/  LEA R25, R25, UR17, 0x2 ;  /* 0x0000001119197c11 */ /* 0x000fe2000f8e10ff */
[----:B------:R2:W-:Y:S01]  /*15c0*/  ATOMS.POPC.INC.32 RZ, [R26+URZ] ;  /* 0x000000001aff7f8c */ /* 0x0005e2000d8000ff */
[----:B------:R-:W-:-:S02]  /*15d0*/  LEA R27, R27, UR17, 0x2 ;  /* 0x000000111b1b7c11 */ /* 0x000fc4000f8e10ff */
[----:B0-----:R-:W-:Y:S01]  /*15e0*/  SHF.R.U32.HI R29, RZ, UR16, R18 ;  /* 0x00000010ff1d7c19 */ /* 0x001fe20008011612 */
[----:B------:R0:W-:Y:S01]  /*15f0*/  ATOMS.POPC.INC.32 RZ, [R23+URZ] ;  /* 0x0000000017ff7f8c */ /* 0x0001e2000d8000ff */
[----:B-1----:R-:W-:Y:S02]  /*1600*/  SHF.R.U32.HI R24, RZ, UR16, R17 ;  /* 0x00000010ff187c19 */ /* 0x002fe40008011611 */
[----:B------:R-:W-:Y:S01]  /*1610*/  SHF.R.U32.HI R28, RZ, UR16, R15 ;  /* 0x00000010ff1c7c19 */ /* 0x000fe2000801160f */
[----:B------:R1:W-:Y:S01]  /*1620*/  ATOMS.POPC.INC.32 RZ, [R25+URZ] ;  /* 0x0000000019ff7f8c */ /* 0x0003e2000d8000ff */
[----:B--2---:R-:W-:Y:S02]  /*1630*/  SHF.R.U32.HI R26, RZ, UR16, R16 ;  /* 0x00000010ff1a7c19 */ /* 0x004fe40008011610 */
[----:B------:R-:W-:Y:S01]  /*1640*/  LOP3.LUT R29, R29, R22, RZ, 0x30, !PT ;  /* 0x000000161d1d7212 */ /* 0x000fe200078e30ff */
[----:B------:R2:W-:Y:S01]  /*1650*/  ATOMS.POPC.INC.32 RZ, [R27+URZ] ;  /* 0x000000001bff7f8c */ /* 0x0005e2000d8000ff */
[----:B0-----:R-:W-:-:S02]  /*1660*/  SHF.R.U32.HI R23, RZ, UR16, R2 ;  /* 0x00000010ff177c19 */ /* 0x001fc40008011602 */
[-C--:B------:R-:W-:Y:S02]  /*1670*/  LOP3.LUT R24, R24, R22.reuse, RZ, 0x30, !PT ;  /* 0x0000001618187212 */ /* 0x080fe400078e30ff */
[----:B-1----:R-:W-:Y:S02]  /*1680*/  SHF.R.U32.HI R25, RZ, UR16, R13 ;  /* 0x00000010ff197c19 */ /* 0x002fe4000801160d */
[-C--:B------:R-:W-:Y:S02]  /*1690*/  LOP3.LUT R26, R26, R22.reuse, RZ, 0x30, !PT ;  /* 0x000000161a1a7212 */ /* 0x080fe400078e30ff */
[----:B--2---:R-:W-:Y:S01]  /*16a0*/  SHF.R.U32.HI R27, RZ, UR16, R14 ;  /* 0x00000010ff1b7c19 */ /* 0x004fe2000801160e */
[----:B------:R-:W-:Y:S01]  /*16b0*/  UIADD3 UR16, UPT, UPT, UR16, 0x8, URZ ;  /* 0x0000000810107890 */ /* 0x000fe2000fffe0ff */
[----:B------:R-:W-:Y:S02]  /*16c0*/  LOP3.LUT R23, R23, R22, RZ, 0x30, !PT ;  /* 0x0000001617177212 */ /* 0x000fe400078e30ff */
[----:B------:R-:W-:-:S02]  /*16d0*/  LEA R29, R29, UR17, 0x2 ;  /* 0x000000111d1d7c11 */ /* 0x000fc4000f8e10ff */
[-C--:B------:R-:W-:Y:S02]  /*16e0*/  LOP3.LUT R25, R25, R22.reuse, RZ, 0x30, !PT ;  /* 0x0000001619197212 */ /* 0x080fe400078e30ff */
[----:B------:R-:W-:Y:S01]  /*16f0*/  ISETP.LE.AND P0, PT, R3, UR16, PT ;  /* 0x0000001003007c0c */ /* 0x000fe2000bf03270 */
[----:B------:R0:W-:Y:S01]  /*1700*/  ATOMS.POPC.INC.32 RZ, [R29+URZ] ;  /* 0x000000001dff7f8c */ /* 0x0001e2000d8000ff */
[----:B------:R-:W-:Y:S02]  /*1710*/  LEA R24, R24, UR17, 0x2 ;  /* 0x0000001118187c11 */ /* 0x000fe4000f8e10ff */
[-C--:B------:R-:W-:Y:S02]  /*1720*/  LOP3.LUT R27, R27, R22.reuse, RZ, 0x30, !PT ;  /* 0x000000161b1b7212 */ /* 0x080fe400078e30ff */
[----:B------:R-:W-:Y:S01]  /*1730*/  LEA R26, R26, UR17, 0x2 ;  /* 0x000000111a1a7c11 */ /* 0x000fe2000f8e10ff */
[----:B------:R0:W-:Y:S01]  /*1740*/  ATOMS.POPC.INC.32 RZ, [R24+URZ] ;  /* 0x0000000018ff7f8c */ /* 0x0001e2000d8000ff */
[----:B------:R-:W-:-:S02]  /*1750*/  LOP3.LUT R28, R28, R22, RZ, 0x30, !PT ;  /* 0x000000161c1c7212 */ /* 0x000fc400078e30ff */
[----:B------:R-:W-:Y:S01]  /*1760*/  LEA R23, R23, UR17, 0x2 ;  /* 0x0000001117177c11 */ /* 0x000fe2000f8e10ff */
[----:B------:R0:W-:Y:S01]  /*1770*/  ATOMS.POPC.INC.32 RZ, [R26+URZ] ;  /* 0x000000001aff7f8c */ /* 0x0001e2000d8000ff */
[----:B------:R-:W-:Y:S02]  /*1780*/  LEA R25, R25, UR17, 0x2 ;  /* 0x0000001119197c11 */ /* 0x000fe4000f8e10ff */
[----:B------:R-:W-:Y:S01]  /*1790*/  LEA R27, R27, UR17, 0x2 ;  /* 0x000000111b1b7c11 */ /* 0x000fe2000f8e10ff */
[----:B------:R0:W-:Y:S01]  /*17a0*/  ATOMS.POPC.INC.32 RZ, [R23+URZ] ;  /* 0x0000000017ff7f8c */ /* 0x0001e2000d8000ff */
[----:B------:R-:W-:-:S03]  /*17b0*/  LEA R28, R28, UR17, 0x2 ;  /* 0x000000111c1c7c11 */ /* 0x000fc6000f8e10ff */
[----:B------:R0:W-:Y:S04]  /*17c0*/  ATOMS.POPC.INC.32 RZ, [R25+URZ] ;  /* 0x0000000019ff7f8c */ /* 0x0001e8000d8000ff */
[----:B------:R0:W-:Y:S04]  /*17d0*/  ATOMS.POPC.INC.32 RZ, [R27+URZ] ;  /* 0x000000001bff7f8c */ /* 0x0001e8000d8000ff */
[----:B------:R0:W-:Y:S01]  /*17e0*/  ATOMS.POPC.INC.32 RZ, [R28+URZ] ;  /* 0x000000001cff7f8c */ /* 0x0001e2000d8000ff */
[----:B------:R-:W-:Y:S05]  /*17f0*/  @!P0 BRA `(.L_x_147) ;  /* 0xfffffff800dc8947 */ /* 0x000fea000383ffff */
.L_x_146:
[----:B------:R-:W-:Y:S05]  /*1800*/  BRA.U !UP0, `(.L_x_148) ;  /* 0xfffffff108dc7547 */ /* 0x000fea000b83ffff */
.L_x_143:
[----:B------:R-:W-:Y:S01]  /*1810*/  BAR.SYNC.DEFER_BLOCKING 0x0 ;  /* 0x0000000000007b1d */ /* 0x000fe20000010000 */
[----:B------:R-:W-:-:S05]  /*1820*/  ISETP.NE.AND P0, PT, R20, RZ, PT ;  /* 0x000000ff1400720c */ /* 0x000fca0003f05270 */
[----:B------:R-:W-:Y:S08]  /*1830*/  BSSY.RECONVERGENT B0, `(.L_x_149) ;  /* 0x0000164000007945 */ /* 0x000ff00003800200 */
[----:B------:R-:W-:Y:S05]  /*1840*/  @P0 BRA `(.L_x_150) ;  /* 0x0000001400880947 */ /* 0x000fea0003800000 */
[----:B------:R-:W-:Y:S01]  /*1850*/  UISETP.GE.U32.AND UP0, UPT, UR22, 0x7, UPT ;  /* 0x000000071600788c */ /* 0x000fe2000bf06070 */
[----:B0-23--:R-:W-:-:S08]  /*1860*/  IMAD.MOV.U32 R3, RZ, RZ, RZ ;  /* 0x000000ffff037224 */ /* 0x00dfd000078e00ff */
[----:B------:R-:W-:Y:S05]  /*1870*/  BRA.U !UP0, `(.L_x_151) ;  /* 0x00000005085c7547 */ /* 0x000fea000b800000 */
[----:B----4-:R-:W0:Y:S01]  /*1880*/  LDC.64 R2, c[0x0][0x380] ;  /* 0x0000e000ff027b82 */ /* 0x010e220000000a00 */
[----:B-1---5:R-:W-:-:S07]  /*1890*/  IMAD.MOV.U32 R5, RZ, RZ, RZ ;  /* 0x000000ffff057224 */ /* 0x022fce00078e00ff */
.L_x_168:
[----:B----4-:R-:W-:Y:S01]  /*18a0*/  IMAD R7, R5, 0x400, R0 ;  /* 0x0000040005077824 */ /* 0x010fe200078e0200 */
[----:B------:R-:W-:Y:S04]  /*18b0*/  BSSY.RECONVERGENT B1, `(.L_x_152) ;  /* 0x000000f000017945 */ /* 0x000fe80003800200 */
[----:B01----:R-:W1:Y:S04]  /*18c0*/  LDS R18, [R7] ;  /* 0x0000000007127984 */ /* 0x003e680000000800 */
[----:B--23--:R2:W3:Y:S04]  /*18d0*/  LDS R9, [R7+0x400] ;  /* 0x0004000007097984 */ /* 0x00c4e80000000800 */
[----:B------:R2:W4:Y:S04]  /*18e0*/  LDS R22, [R7+0x800] ;  /* 0x0008000007167984 */ /* 0x0005280000000800 */
[----:B------:R2:W0:Y:S04]  /*18f0*/  LDS R14, [R7+0xc00] ;  /* 0x000c0000070e7984 */ /* 0x0004280000000800 */
[----:B------:R2:W0:Y:S04]  /*1900*/  LDS R12, [R7+0x1000] ;  /* 0x00100000070c7984 */ /* 0x0004280000000800 */
[----:B------:R2:W0:Y:S04]  /*1910*/  LDS R6, [R7+0x1400] ;  /* 0x0014000007067984 */ /* 0x0004280000000800 */
[----:B------:R2:W0:Y:S04]  /*1920*/  LDS R8, [R7+0x1800] ;  /* 0x0018000007087984 */ /* 0x0004280000000800 */
[----:B------:R2:W0:Y:S01]  /*1930*/  LDS R10, [R7+0x1c00] ;  /* 0x001c0000070a7984 */ /* 0x0004220000000800 */
[----:B-1----:R-:W-:-:S13]  /*1940*/  ISETP.NE.AND P0, PT, R18, RZ, PT ;  /* 0x000000ff1200720c */ /* 0x002fda0003f05270 */
[----:B--234-:R-:W-:Y:S05]  /*1950*/  @!P0 BRA `(.L_x_153) ;  /* 0x0000000000108947 */ /* 0x01cfea0003800000 */
[----:B------:R-:W-:Y:S01]  /*1960*/  LEA R17, R5, R4, 0x8 ;  /* 0x0000000405117211 */ /* 0x000fe200078e40ff */
[----:B------:R-:W-:-:S04]  /*1970*/  IMAD.MOV.U32 R19, RZ, RZ, RZ ;  /* 0x000000ffff137224 */ /* 0x000fc800078e00ff */
[----:B0-----:R-:W-:-:S05]  /*1980*/  IMAD.WIDE.U32 R16, R17, 0x8, R2 ;  /* 0x0000000811107825 */ /* 0x001fca00078e0002 */
[----:B------:R1:W-:Y:S02]  /*1990*/  REDG.E.ADD.64.STRONG.GPU desc[UR20][R16.64], R18 ;  /* 0x000000121000798e */ /* 0x0003e4000c12e514 */
.L_x_153:
[----:B------:R-:W-:Y:S05]  /*19a0*/  BSYNC.RECONVERGENT B1 ;  /* 0x0000000000017941 */ /* 0x000fea0003800200 */
.L_x_152:
[----:B------:R-:W-:Y:S01]  /*19b0*/  ISETP.NE.AND P6, PT, R9, RZ, PT ;  /* 0x000000ff0900720c */ /* 0x000fe20003fc5270 */
[----:B------:R-:W-:Y:S01]  /*19c0*/  BSSY.RECONVERGENT B1, `(.L_x_154) ;  /* 0x000000e000017945 */ /* 0x000fe20003800200 */
[----:B------:R-:W-:Y:S02]  /*19d0*/  ISETP.NE.AND P0, PT, R22, RZ, PT ;  /* 0x000000ff1600720c */ /* 0x000fe40003f05270 */
[----:B0-----:R-:W-:Y:S02]  /*19e0*/  ISETP.NE.AND P1, PT, R14, RZ, PT ;  /* 0x000000ff0e00720c */ /* 0x001fe40003f25270 */
[----:B------:R-:W-:Y:S02]  /*19f0*/  ISETP.NE.AND P2, PT, R12, RZ, PT ;  /* 0x000000ff0c00720c */ /* 0x000fe40003f45270 */
[----:B------:R-:W-:Y:S02]  /*1a00*/  ISETP.NE.AND P3, PT, R6, RZ, PT ;  /* 0x000000ff0600720c */ /* 0x000fe40003f65270 */
[----:B------:R-:W-:-:S02]  /*1a10*/  ISETP.NE.AND P4, PT, R8, RZ, PT ;  /* 0x000000ff0800720c */ /* 0x000fc40003f85270 */
[----:B------:R-:W-:Y:S01]  /*1a20*/  ISETP.NE.AND P5, PT, R10, RZ, PT ;  /* 0x000000ff0a00720c */ /* 0x000fe20003fa5270 */
[----:B------:R-:W-:-:S12]  /*1a30*/  @!P6 BRA `(.L_x_155) ;  /* 0x000000000018e947 */ /* 0x000fd80003800000 */
[----:B-1----:R-:W-:Y:S02]  /*1a40*/  IMAD R17, R5, 0x100, R4 ;  /* 0x0000010005117824 */ /* 0x002fe400078e0204 */
[----:B------:R-:W-:Y:S02]  /*1a50*/  IMAD.MOV.U32 R18, RZ, RZ, R9 ;  /* 0x000000ffff127224 */ /* 0x000fe400078e0009 */
[----:B------:R-:W-:Y:S02]  /*1a60*/  VIADD R17, R17, 0x100 ;  /* 0x0000010011117836 */ /* 0x000fe40000000000 */
[----:B------:R-:W-:Y:S02]  /*1a70*/  IMAD.MOV.U32 R19, RZ, RZ, RZ ;  /* 0x000000ffff137224 */ /* 0x000fe400078e00ff */
[----:B------:R-:W-:-:S05]  /*1a80*/  IMAD.WIDE.U32 R16, R17, 0x8, R2 ;  /* 0x0000000811107825 */ /* 0x000fca00078e0002 */
[----:B------:R0:W-:Y:S02]  /*1a90*/  REDG.E.ADD.64.STRONG.GPU desc[UR20][R16.64], R18 ;  /* 0x000000121000798e */ /* 0x0001e4000c12e514 */
.L_x_155:
[----:B------:R-:W-:Y:S05]  /*1aa0*/  BSYNC.RECONVERGENT B1 ;  /* 0x0000000000017941 */ /* 0x000fea0003800200 */
.L_x_154:
[----:B------:R-:W-:Y:S04]  /*1ab0*/  BSSY.RECONVERGENT B1, `(.L_x_156) ;  /* 0x0000007000017945 */ /* 0x000fe80003800200 */
[----:B------:R-:W-:Y:S05]  /*1ac0*/  @!P0 BRA `(.L_x_157) ;  /* 0x0000000000148947 */ /* 0x000fea0003800000 */
[----:B01----:R-:W-:Y:S02]  /*1ad0*/  IMAD R17, R5, 0x100, R4 ;  /* 0x0000010005117824 */ /* 0x003fe400078e0204 */
[----:B------:R-:W-:-:S03]  /*1ae0*/  IMAD.MOV.U32 R23, RZ, RZ, RZ ;  /* 0x000000ffff177224 */ /* 0x000fc600078e00ff */
[----:B------:R-:W-:-:S05]  /*1af0*/  IADD3 R17, PT, PT, R17, 0x200, RZ ;  /* 0x0000020011117810 */ /* 0x000fca0007ffe0ff */
[----:B------:R-:W-:-:S05]  /*1b00*/  IMAD.WIDE.U32 R16, R17, 0x8, R2 ;  /* 0x0000000811107825 */ /* 0x000fca00078e0002 */
[----:B------:R2:W-:Y:S02]  /*1b10*/  REDG.E.ADD.64.STRONG.GPU desc[UR20][R16.64], R22 ;  /* 0x000000161000798e */ /* 0x0005e4000c12e514 */
.L_x_157:
[----:B------:R-:W-:Y:S05]  /*1b20*/  BSYNC.RECONVERGENT B1 ;  /* 0x0000000000017941 */ /* 0x000fea0003800200 */
.L_x_156:
[----:B------:R-:W-:Y:S04]  /*1b30*/  BSSY.RECONVERGENT B1, `(.L_x_158) ;  /* 0x0000007000017945 */ /* 0x000fe80003800200 */
[----:B------:R-:W-:Y:S05]  /*1b40*/  @!P1 BRA `(.L_x_159) ;  /* 0x0000000000149947 */ /* 0x000fea0003800000 */
[----:B012---:R-:W-:Y:S02]  /*1b50*/  IMAD R17, R5, 0x100, R4 ;  /* 0x0000010005117824 */ /* 0x007fe400078e0204 */
[----:B------:R-:W-:Y:S02]  /*1b60*/  IMAD.MOV.U32 R15, RZ, RZ, RZ ;  /* 0x000000ffff0f7224 */ /* 0x000fe400078e00ff */
[----:B------:R-:W-:-:S04]  /*1b70*/  VIADD R17, R17, 0x300 ;  /* 0x0000030011117836 */ /* 0x000fc80000000000 */
[----:B------:R-:W-:-:S05]  /*1b80*/  IMAD.WIDE.U32 R16, R17, 0x8, R2 ;  /* 0x0000000811107825 */ /* 0x000fca00078e0002 */
[----:B------:R3:W-:Y:S02]  /*1b90*/  REDG.E.ADD.64.STRONG.GPU desc[UR20][R16.64], R14 ;  /* 0x0000000e1000798e */ /* 0x0007e4000c12e514 */
.L_x_159:
[----:B------:R-:W-:Y:S05]  /*1ba0*/  BSYNC.RECONVERGENT B1 ;  /* 0x0000000000017941 */ /* 0x000fea0003800200 */
.L_x_158:
[----:B------:R-:W-:Y:S04]  /*1bb0*/  BSSY.RECONVERGENT B1, `(.L_x_160) ;  /* 0x0000007000017945 */ /* 0x000fe80003800200 */
[----:B------:R-:W-:Y:S05]  /*1bc0*/  @!P2 BRA `(.L_x_161) ;  /* 0x000000000014a947 */ /* 0x000fea0003800000 */
[----:B---3--:R-:W-:Y:S02]  /*1bd0*/  IMAD R15, R5, 0x100, R4 ;  /* 0x00000100050f7824 */ /* 0x008fe400078e0204 */
[----:B------:R-:W-:Y:S02]  /*1be0*/  HFMA2 R13, -RZ, RZ, 0, 0 ;  /* 0x00000000ff0d7431 */ /* 0x000fe400000001ff */
[----:B------:R-:W-:-:S04]  /*1bf0*/  VIADD R15, R15, 0x400 ;  /* 0x000004000f0f7836 */ /* 0x000fc80000000000 */
[----:B------:R-:W-:-:S05]  /*1c00*/  IMAD.WIDE.U32 R14, R15, 0x8, R2 ;  /* 0x000000080f0e7825 */ /* 0x000fca00078e0002 */
[----:B------:R4:W-:Y:S02]  /*1c10*/  REDG.E.ADD.64.STRONG.GPU desc[UR20][R14.64], R12 ;  /* 0x0000000c0e00798e */ /* 0x0009e4000c12e514 */
.L_x_161:
[----:B------:R-:W-:Y:S05]  /*1c20*/  BSYNC.RECONVERGENT B1 ;  /* 0x0000000000017941 */ /* 0x000fea0003800200 */
.L_x_160:
[----:B------:R-:W-:Y:S04]  /*1c30*/  BSSY.RECONVERGENT B1, `(.L_x_162) ;  /* 0x0000007000017945 */ /* 0x000fe80003800200 */
[----:B------:R-:W-:Y:S05]  /*1c40*/  @!P3 BRA `(.L_x_163) ;  /* 0x000000000014b947 */ /* 0x000fea0003800000 */
[----:B----4-:R-:W-:Y:S02]  /*1c50*/  IMAD R13, R5, 0x100, R4 ;  /* 0x00000100050d7824 */ /* 0x010fe400078e0204 */
[----:B------:R-:W-:Y:S02]  /*1c60*/  IMAD.MOV.U32 R7, RZ, RZ, RZ ;  /* 0x000000ffff077224 */ /* 0x000fe400078e00ff */
[----:B------:R-:W-:-:S04]  /*1c70*/  VIADD R13, R13, 0x500 ;  /* 0x000005000d0d7836 */ /* 0x000fc80000000000 */
[----:B------:R-:W-:-:S05]  /*1c80*/  IMAD.WIDE.U32 R12, R13, 0x8, R2 ;  /* 0x000000080d0c7825 */ /* 0x000fca00078e0002 */
[----:B------:R4:W-:Y:S02]  /*1c90*/  REDG.E.ADD.64.STRONG.GPU desc[UR20][R12.64], R6 ;  /* 0x000000060c00798e */ /* 0x0009e4000c12e514 */
.L_x_163:
[----:B------:R-:W-:Y:S05]  /*1ca0*/  BSYNC.RECONVERGENT B1 ;  /* 0x0000000000017941 */ /* 0x000fea0003800200 */
.L_x_162:
[----:B------:R-:W-:Y:S04]  /*1cb0*/  BSSY.RECONVERGENT B1, `(.L_x_164) ;  /* 0x0000007000017945 */ /* 0x000fe80003800200 */
[----:B------:R-:W-:Y:S05]  /*1cc0*/  @!P4 BRA `(.L_x_165) ;  /* 0x000000000014c947 */ /* 0x000fea0003800000 */
[----:B----4-:R-:W-:Y:S02]  /*1cd0*/  IMAD R7, R5, 0x100, R4 ;  /* 0x0000010005077824 */ /* 0x010fe400078e0204 */
[----:B------:R-:W-:Y:S02]  /*1ce0*/  IMAD.MOV.U32 R9, RZ, RZ, RZ ;  /* 0x000000ffff097224 */ /* 0x000fe400078e00ff */
[----:B------:R-:W-:-:S04]  /*1cf0*/  VIADD R7, R7, 0x600 ;  /* 0x0000060007077836 */ /* 0x000fc80000000000 */
[----:B------:R-:W-:-:S05]  /*1d00*/  IMAD.WIDE.U32 R6, R7, 0x8, R2 ;  /* 0x0000000807067825 */ /* 0x000fca00078e0002 */
[----:B------:R4:W-:Y:S02]  /*1d10*/  REDG.E.ADD.64.STRONG.GPU desc[UR20][R6.64], R8 ;  /* 0x000000080600798e */ /* 0x0009e4000c12e514 */
.L_x_165:
[----:B------:R-:W-:Y:S05]  /*1d20*/  BSYNC.RECONVERGENT B1 ;  /* 0x0000000000017941 */ /* 0x000fea0003800200 */
.L_x_164:
[----:B------:R-:W-:Y:S04]  /*1d30*/  BSSY.RECONVERGENT B1, `(.L_x_166) ;  /* 0x0000007000017945 */ /* 0x000fe80003800200 */
[----:B------:R-:W-:Y:S05]  /*1d40*/  @!P5 BRA `(.L_x_167) ;  /* 0x000000000014d947 */ /* 0x000fea0003800000 */
[----:B----4-:R-:W-:Y:S01]  /*1d50*/  LEA R7, R5, R4, 0x8 ;  /* 0x0000000405077211 */ /* 0x010fe200078e40ff */
[----:B------:R-:W-:-:S04]  /*1d60*/  IMAD.MOV.U32 R11, RZ, RZ, RZ ;  /* 0x000000ffff0b7224 */ /* 0x000fc800078e00ff */
[----:B------:R-:W-:-:S04]  /*1d70*/  VIADD R7, R7, 0x700 ;  /* 0x0000070007077836 */ /* 0x000fc80000000000 */
[----:B------:R-:W-:-:S05]  /*1d80*/  IMAD.WIDE.U32 R6, R7, 0x8, R2 ;  /* 0x0000000807067825 */ /* 0x000fca00078e0002 */
[----:B------:R4:W-:Y:S02]  /*1d90*/  REDG.E.ADD.64.STRONG.GPU desc[UR20][R6.64], R10 ;  /* 0x0000000a0600798e */ /* 0x0009e4000c12e514 */
.L_x_167:
[----:B------:R-:W-:Y:S05]  /*1da0*/  BSYNC.RECONVERGENT B1 ;  /* 0x0000000000017941 */ /* 0x000fea0003800200 */
.L_x_166:
[----:B------:R-:W-:-:S05]  /*1db0*/  VIADD R5, R5, 0x8 ;  /* 0x0000000805057836 */ /* 0x000fca0000000000 */
[----:B------:R-:W-:-:S13]  /*1dc0*/  ISETP.NE.AND P0, PT, R5, UR27, PT ;  /* 0x0000001b05007c0c */ /* 0x000fda000bf05270 */
[----:B------:R-:W-:Y:S05]  /*1dd0*/  @P0 BRA `(.L_x_168) ;  /* 0xfffffff800b00947 */ /* 0x000fea000383ffff */
[----:B------:R-:W-:-:S07]  /*1de0*/  IMAD.U32 R3, RZ, RZ, UR27 ;  /* 0x0000001bff037e24 */ /* 0x000fce000f8e00ff */
.L_x_151:
[----:B------:R-:W-:Y:S02]  /*1df0*/  UISETP.NE.AND UP0, UPT, UR24, URZ, UPT ;  /* 0x000000ff1800728c */ /* 0x000fe4000bf05270 */
[----:B----45:R-:W-:Y:S02]  /*1e00*/  IMAD.U32 R8, RZ, RZ, UR24 ;  /* 0x00000018ff087e24 */ /* 0x030fe4000f8e00ff */
[----:B-1----:R-:W-:-:S03]  /*1e10*/  IMAD.U32 R5, RZ, RZ, UR25 ;  /* 0x00000019ff057e24 */ /* 0x002fc6000f8e00ff */
[----:B------:R-:W-:Y:S01]  /*1e20*/  IADD3 R8, PT, PT, R8, -0x1, RZ ;  /* 0xffffffff08087810 */ /* 0x000fe20007ffe0ff */
[----:B------:R-:W-:Y:S01]  /*1e30*/  VIADD R5, R5, 0xffffffff ;  /* 0xffffffff05057836 */ /* 0x000fe20000000000 */
[----:B------:R-:W-:Y:S06]  /*1e40*/  BRA.U !UP0, `(.L_x_169) ;  /* 0x0000000508707547 */ /* 0x000fec000b800000 */
[----:B------:R-:W-:-:S13]  /*1e50*/  ISETP.GE.U32.AND P0, PT, R8, 0x3, PT ;  /* 0x000000030800780c */ /* 0x000fda0003f06070 */
[----:B------:R-:W-:Y:S05]  /*1e60*/  @!P0 BRA `(.L_x_170) ;  /* 0x0000000000bc8947 */ /* 0x000fea0003800000 */
[----:B------:R-:W-:Y:S01]  /*1e70*/  IMAD R7, R3, 0x400, R0 ;  /* 0x0000040003077824 */ /* 0x000fe200078e0200 */
[----:B------:R-:W-:Y:S04]  /*1e80*/  BSSY.RECONVERGENT B1, `(.L_x_171) ;  /* 0x000000f000017945 */ /* 0x000fe80003800200 */
[----:B------:R-:W1:Y:S04]  /*1e90*/  LDS R12, [R7] ;  /* 0x00000000070c7984 */ /* 0x000e680000000800 */
[----:B------:R-:W4:Y:S04]  /*1ea0*/  LDS R9, [R7+0x400] ;  /* 0x0004000007097984 */ /* 0x000f280000000800 */
[----:B------:R-:W5:Y:S04]  /*1eb0*/  LDS R6, [R7+0x800] ;  /* 0x0008000007067984 */ /* 0x000f680000000800 */
[----:B------:R-:W0:Y:S01]  /*1ec0*/  LDS R2, [R7+0xc00] ;  /* 0x000c000007027984 */ /* 0x000e220000000800 */
[----:B-1----:R-:W-:-:S02]  /*1ed0*/  ISETP.NE.AND P0, PT, R12, RZ, PT ;  /* 0x000000ff0c00720c */ /* 0x002fc40003f05270 */
[----:B----4-:R-:W-:Y:S02]  /*1ee0*/  ISETP.NE.AND P1, PT, R9, RZ, PT ;  /* 0x000000ff0900720c */ /* 0x010fe40003f25270 */
[----:B-----5:R-:W-:Y:S02]  /*1ef0*/  ISETP.NE.AND P2, PT, R6, RZ, PT ;  /* 0x000000ff0600720c */ /* 0x020fe40003f45270 */
[----:B0-----:R-:W-:-:S07]  /*1f00*/  ISETP.NE.AND P3, PT, R2, RZ, PT ;  /* 0x000000ff0200720c */ /* 0x001fce0003f65270 */
[----:B------:R-:W-:Y:S06]  /*1f10*/  @!P0 BRA `(.L_x_172) ;  /* 0x0000000000148947 */ /* 0x000fec0003800000 */
[----:B------:R-:W0:Y:S01]  /*1f20*/  LDC.64 R10, c[0x0][0x380] ;  /* 0x0000e000ff0a7b82 */ /* 0x000e220000000a00 */
[----:B------:R-:W-:Y:S02]  /*1f30*/  IMAD R7, R3, 0x100, R4 ;  /* 0x0000010003077824 */ /* 0x000fe400078e0204 */
[----:B------:R-:W-:Y:S02]  /*1f40*/  IMAD.MOV.U32 R13, RZ, RZ, RZ ;  /* 0x000000ffff0d7224 */ /* 0x000fe400078e00ff */
[----:B0-----:R-:W-:-:S05]  /*1f50*/  IMAD.WIDE.U32 R10, R7, 0x8, R10 ;  /* 0x00000008070a7825 */ /* 0x001fca00078e000a */
[----:B------:R0:W-:Y:S02]  /*1f60*/  REDG.E.ADD.64.STRONG.GPU desc[UR20][R10.64], R12 ;  /* 0x0000000c0a00798e */ /* 0x0001e4000c12e514 */
.L_x_172:
[----:B------:R-:W-:Y:S05]  /*1f70*/  BSYNC.RECONVERGENT B1 ;  /* 0x0000000000017941 */ /* 0x000fea0003800200 */
.L_x_171:
[----:B------:R-:W-:Y:S04]  /*1f80*/  BSSY.RECONVERGENT B1, `(.L_x_173) ;  /* 0x0000009000017945 */ /* 0x000fe80003800200 */
[----:B------:R-:W-:Y:S05]  /*1f90*/  @!P1 BRA `(.L_x_174) ;  /* 0x00000000001c9947 */ /* 0x000fea0003800000 */
[----:B0-----:R-:W0:Y:S01]  /*1fa0*/  LDC.64 R10, c[0x0][0x380] ;  /* 0x0000e000ff0a7b82 */ /* 0x001e220000000a00 */
[----:B------:R-:W-:Y:S01]  /*1fb0*/  IMAD R7, R3, 0x100, R4 ;  /* 0x0000010003077824 */ /* 0x000fe200078e0204 */
[----:B------:R-:W-:Y:S01]  /*1fc0*/  MOV R12, R9 ;  /* 0x00000009000c7202 */ /* 0x000fe20000000f00 */
[----:B------:R-:W-:Y:S02]  /*1fd0*/  IMAD.MOV.U32 R13, RZ, RZ, RZ ;  /* 0x000000ffff0d7224 */ /* 0x000fe400078e00ff */
[----:B------:R-:W-:-:S04]  /*1fe0*/  VIADD R7, R7, 0x100 ;  /* 0x0000010007077836 */ /* 0x000fc80000000000 */
[----:B0-----:R-:W-:-:S05]  /*1ff0*/  IMAD.WIDE.U32 R10, R7, 0x8, R10 ;  /* 0x00000008070a7825 */ /* 0x001fca00078e000a */
[----:B------:R1:W-:Y:S02]  /*2000*/  REDG.E.ADD.64.STRONG.GPU desc[UR20][R10.64], R12 ;  /* 0x0000000c0a00798e */ /* 0x0003e4000c12e514 */
.L_x_174:
[----:B------:R-:W-:Y:S05]  /*2010*/  BSYNC.RECONVERGENT B1 ;  /* 0x0000000000017941 */ /* 0x000fea0003800200 */
.L_x_173:
[----:B------:R-:W-:Y:S04]  /*2020*/  BSSY.RECONVERGENT B1, `(.L_x_175) ;  /* 0x0000008000017945 */ /* 0x000fe80003800200 */
[----:B------:R-:W-:Y:S05]  /*2030*/  @!P2 BRA `(.L_x_176) ;  /* 0x000000000018a947 */ /* 0x000fea0003800000 */
[----:B01----:R-:W0:Y:S01]  /*2040*/  LDC.64 R10, c[0x0][0x380] ;  /* 0x0000e000ff0a7b82 */ /* 0x003e220000000a00 */
[----:B------:R-:W-:-:S04]  /*2050*/  IMAD R7, R3, 0x100, R4 ;  /* 0x0000010003077824 */ /* 0x000fc800078e0204 */
[----:B------:R-:W-:-:S04]  /*2060*/  VIADD R7, R7, 0x200 ;  /* 0x0000020007077836 */ /* 0x000fc80000000000 */
[----:B0-----:R-:W-:-:S04]  /*2070*/  IMAD.WIDE.U32 R10, R7, 0x8, R10 ;  /* 0x00000008070a7825 */ /* 0x001fc800078e000a */
[----:B------:R-:W-:-:S05]  /*2080*/  IMAD.MOV.U32 R7, RZ, RZ, RZ ;  /* 0x000000ffff077224 */ /* 0x000fca00078e00ff */
[----:B------:R4:W-:Y:S02]  /*2090*/  REDG.E.ADD.64.STRONG.GPU desc[UR20][R10.64], R6 ;  /* 0x000000060a00798e */ /* 0x0009e4000c12e514 */
.L_x_176:
[----:B------:R-:W-:Y:S05]  /*20a0*/  BSYNC.RECONVERGENT B1 ;  /* 0x0000000000017941 */ /* 0x000fea0003800200 */
.L_x_175:
[----:B------:R-:W-:Y:S04]  /*20b0*/  BSSY.RECONVERGENT B1, `(.L_x_177) ;  /* 0x0000009000017945 */ /* 0x000fe80003800200 */
[----:B------:R-:W-:Y:S05]  /*20c0*/  @!P3 BRA `(.L_x_178) ;  /* 0x00000000001cb947 */ /* 0x000fea0003800000 */
[----:B----4-:R-:W4:Y:S01]  /*20d0*/  LDC.64 R6, c[0x0][0x380] ;  /* 0x0000e000ff067b82 */ /* 0x010f220000000a00 */
[----:B------:R-:W-:Y:S01]  /*20e0*/  IMAD R9, R3, 0x100, R4 ;  /* 0x0000010003097824 */ /* 0x000fe200078e0204 */
[----:B01----:R-:W-:Y:S01]  /*20f0*/  MOV R10, R2 ;  /* 0x00000002000a7202 */ /* 0x003fe20000000f00 */
[----:B------:R-:W-:Y:S02]  /*2100*/  IMAD.MOV.U32 R11, RZ, RZ, RZ ;  /* 0x000000ffff0b7224 */ /* 0x000fe400078e00ff */
[----:B------:R-:W-:-:S04]  /*2110*/  VIADD R9, R9, 0x300 ;  /* 0x0000030009097836 */ /* 0x000fc80000000000 */
[----:B----4-:R-:W-:-:S05]  /*2120*/  IMAD.WIDE.U32 R6, R9, 0x8, R6 ;  /* 0x0000000809067825 */ /* 0x010fca00078e0006 */
[----:B------:R0:W-:Y:S02]  /*2130*/  REDG.E.ADD.64.STRONG.GPU desc[UR20][R6.64], R10 ;  /* 0x0000000a0600798e */ /* 0x0001e4000c12e514 */
.L_x_178:
[----:B------:R-:W-:Y:S05]  /*2140*/  BSYNC.RECONVERGENT B1 ;  /* 0x0000000000017941 */ /* 0x000fea0003800200 */
.L_x_177:
[----:B------:R-:W-:-:S07]  /*2150*/  VIADD R3, R3, 0x4 ;  /* 0x0000000403037836 */ /* 0x000fce0000000000 */
.L_x_170:
[----:B------:R-:W-:Y:S01]  /*2160*/  UISETP.NE.AND UP0, UPT, UR25, URZ, UPT ;  /* 0x000000ff1900728c */ /* 0x000fe2000bf05270 */
[----:B------:R-:W-:Y:S08]  /*2170*/  BSSY.RECONVERGENT B1, `(.L_x_169) ;  /* 0x0000029000017945 */ /* 0x000ff00003800200 */
[----:B------:R-:W-:Y:S05]  /*2180*/  BRA.U !UP0, `(.L_x_179) ;  /* 0x00000001089c7547 */ /* 0x000fea000b800000 */
[----:B------:R-:W-:-:S13]  /*2190*/  ISETP.NE.AND P0, PT, R5, RZ, PT ;  /* 0x000000ff0500720c */ /* 0x000fda0003f05270 */
[----:B------:R-:W-:Y:S05]  /*21a0*/  @!P0 BRA `(.L_x_180) ;  /* 0x0000000000648947 */ /* 0x000fea0003800000 */
[----:B0---4-:R-:W-:Y:S01]  /*21b0*/  IMAD R6, R3, 0x400, R0 ;  /* 0x0000040003067824 */ /* 0x011fe200078e0200 */
[----:B------:R-:W-:Y:S04]  /*21c0*/  BSSY.RECONVERGENT B2, `(.L_x_181) ;  /* 0x000000c000027945 */ /* 0x000fe80003800200 */
[----:B------:R-:W0:Y:S04]  /*21d0*/  LDS R2, [R6] ;  /* 0x0000000006027984 */ /* 0x000e280000000800 */
[----:B------:R-:W4:Y:S01]  /*21e0*/  LDS R9, [R6+0x400] ;  /* 0x0004000006097984 */ /* 0x000f220000000800 */
[----:B0-----:R-:W-:-:S02]  /*21f0*/  ISETP.NE.AND P0, PT, R2, RZ, PT ;  /* 0x000000ff0200720c */ /* 0x001fc40003f05270 */
[----:B----4-:R-:W-:-:S11]  /*2200*/  ISETP.NE.AND P1, PT, R9, RZ, PT ;  /* 0x000000ff0900720c */ /* 0x010fd60003f25270 */
[----:B------:R-:W-:Y:S05]  /*2210*/  @!P0 BRA `(.L_x_182) ;  /* 0x0000000000188947 */ /* 0x000fea0003800000 */
[----:B------:R-:W0:Y:S01]  /*2220*/  LDC.64 R6, c[0x0][0x380] ;  /* 0x0000e000ff067b82 */ /* 0x000e220000000a00 */
[----:B-1----:R-:W-:-:S04]  /*2230*/  IMAD R11, R3, 0x100, R4 ;  /* 0x00000100030b7824 */ /* 0x002fc800078e0204 */
[----:B0-----:R-:W-:-:S04]  /*2240*/  IMAD.WIDE.U32 R10, R11, 0x8, R6 ;  /* 0x000000080b0a7825 */ /* 0x001fc800078e0006 */
[----:B------:R-:W-:Y:S02]  /*2250*/  IMAD.MOV.U32 R6, RZ, RZ, R2 ;  /* 0x000000ffff067224 */ /* 0x000fe400078e0002 */
[----:B------:R-:W-:-:S05]  /*2260*/  IMAD.MOV.U32 R7, RZ, RZ, RZ ;  /* 0x000000ffff077224 */ /* 0x000fca00078e00ff */
[----:B------:R0:W-:Y:S02]  /*2270*/  REDG.E.ADD.64.STRONG.GPU desc[UR20][R10.64], R6 ;  /* 0x000000060a00798e */ /* 0x0001e4000c12e514 */
.L_x_182:
[----:B------:R-:W-:Y:S05]  /*2280*/  BSYNC.RECONVERGENT B2 ;  /* 0x0000000000027941 */ /* 0x000fea0003800200 */
.L_x_181:
[----:B------:R-:W-:Y:S04]  /*2290*/  BSSY.RECONVERGENT B2, `(.L_x_183) ;  /* 0x0000009000027945 */ /* 0x000fe80003800200 */
[----:B------:R-:W-:Y:S05]  /*22a0*/  @!P1 BRA `(.L_x_184) ;  /* 0x00000000001c9947 */ /* 0x000fea0003800000 */
[----:B0-----:R-:W0:Y:S01]  /*22b0*/  LDC.64 R6, c[0x0][0x380] ;  /* 0x0000e000ff067b82 */ /* 0x001e220000000a00 */
[----:B------:R-:W-:-:S05]  /*22c0*/  LEA R2, R3, R4, 0x8 ;  /* 0x0000000403027211 */ /* 0x000fca00078e40ff */
[----:B-1----:R-:W-:-:S04]  /*22d0*/  VIADD R11, R2, 0x100 ;  /* 0x00000100020b7836 */ /* 0x002fc80000000000 */
[----:B0-----:R-:W-:-:S04]  /*22e0*/  IMAD.WIDE.U32 R10, R11, 0x8, R6 ;  /* 0x000000080b0a7825 */ /* 0x001fc800078e0006 */
[----:B------:R-:W-:Y:S02]  /*22f0*/  IMAD.MOV.U32 R6, RZ, RZ, R9 ;  /* 0x000000ffff067224 */ /* 0x000fe400078e0009 */
[----:B------:R-:W-:-:S05]  /*2300*/  IMAD.MOV.U32 R7, RZ, RZ, RZ ;  /* 0x000000ffff077224 */ /* 0x000fca00078e00ff */
[----:B------:R4:W-:Y:S02]  /*2310*/  REDG.E.ADD.64.STRONG.GPU desc[UR20][R10.64], R6 ;  /* 0x000000060a00798e */ /* 0x0009e4000c12e514 */
.L_x_184:
[----:B------:R-:W-:Y:S05]  /*2320*/  BSYNC.RECONVERGENT B2 ;  /* 0x0000000000027941 */ /* 0x000fea0003800200 */
.L_x_183:
[----:B------:R-:W-:-:S07]  /*2330*/  VIADD R3, R3, 0x2 ;  /* 0x0000000203037836 */ /* 0x000fce0000000000 */
.L_x_180:
[----:B------:R-:W-:-:S09]  /*2340*/  UISETP.NE.AND UP0, UPT, UR9, URZ, UPT ;  /* 0x000000ff0900728c */ /* 0x000fd2000bf05270 */
[----:B------:R-:W-:Y:S05]  /*2350*/  BRA.U !UP0, `(.L_x_179) ;  /* 0x0000000108287547 */ /* 0x000fea000b800000 */
[----:B------:R-:W-:-:S05]  /*2360*/  IMAD R2, R3, 0x400, R0 ;  /* 0x0000040003027824 */ /* 0x000fca00078e0200 */
[----:B------:R-:W5:Y:S02]  /*2370*/  LDS R9, [R2] ;  /* 0x0000000002097984 */ /* 0x000f640000000800 */
[----:B-----5:R-:W-:-:S13]  /*2380*/  ISETP.NE.AND P0, PT, R9, RZ, PT ;  /* 0x000000ff0900720c */ /* 0x020fda0003f05270 */
[----:B------:R-:W-:Y:S05]  /*2390*/  @!P0 BRA `(.L_x_179) ;  /* 0x0000000000188947 */ /* 0x000fea0003800000 */
[----:B0---4-:R-:W0:Y:S01]  /*23a0*/  LDC.64 R6, c[0x0][0x380] ;  /* 0x0000e000ff067b82 */ /* 0x011e220000000a00 */
[----:B------:R-:W-:-:S04]  /*23b0*/  IMAD R3, R3, 0x100, R4 ;  /* 0x0000010003037824 */ /* 0x000fc800078e0204 */
[----:B0-----:R-:W-:Y:S01]  /*23c0*/  IMAD.WIDE.U32 R2, R3, 0x8, R6 ;  /* 0x0000000803027825 */ /* 0x001fe200078e0006 */
[----:B------:R-:W-:-:S03]  /*23d0*/  MOV R6, R9 ;  /* 0x0000000900067202 */ /* 0x000fc60000000f00 */
[----:B------:R-:W-:-:S05]  /*23e0*/  IMAD.MOV.U32 R7, RZ, RZ, RZ ;  /* 0x000000ffff077224 */ /* 0x000fca00078e00ff */
[----:B------:R0:W-:Y:S02]  /*23f0*/  REDG.E.ADD.64.STRONG.GPU desc[UR20][R2.64], R6 ;  /* 0x000000060200798e */ /* 0x0001e4000c12e514 */
.L_x_179:
[----:B------:R-:W-:Y:S05]  /*2400*/  BSYNC.RECONVERGENT B1 ;  /* 0x0000000000017941 */ /* 0x000fea0003800200 */
.L_x_169:
[----:B------:R-:W-:-:S13]  /*2410*/  ISETP.GT.U32.AND P0, PT, R4, 0x7f, PT ;  /* 0x0000007f0400780c */ /* 0x000fda0003f04070 */
[----:B------:R-:W-:Y:S05]  /*2420*/  @P0 BRA `(.L_x_150) ;  /* 0x0000000800900947 */ /* 0x000fea0003800000 */
[----:B------:R-:W-:Y:S01]  /*2430*/  UISETP.GE.U32.AND UP0, UPT, UR22, 0x7, UPT ;  /* 0x000000071600788c */ /* 0x000fe2000bf06070 */
[----:B0-----:R-:W-:-:S08]  /*2440*/  IMAD.MOV.U32 R3, RZ, RZ, RZ ;  /* 0x000000ffff037224 */ /* 0x001fd000078e00ff */
[----:B------:R-:W-:Y:S05]  /*2450*/  BRA.U !UP0, `(.L_x_185) ;  /* 0x0000000508147547 */ /* 0x000fea000b800000 */
[----:B------:R-:W0:Y:S01]  /*2460*/  LDC.64 R2, c[0x0][0x380] ;  /* 0x0000e000ff027b82 */ /* 0x000e220000000a00 */
[----:B------:R-:W-:-:S07]  /*2470*/  IMAD.MOV.U32 R9, RZ, RZ, RZ ;  /* 0x000000ffff097224 */ /* 0x000fce00078e00ff */
.L_x_202:
[C---:B01--4-:R-:W-:Y:S01]  /*2480*/  IMAD R11, R9.reuse, 0x400, R0 ;  /* 0x00000400090b7824 */ /* 0x053fe200078e0200 */
[----:B------:R-:W-:Y:S01]  /*2490*/  BSSY.RECONVERGENT B1, `(.L_x_186) ;  /* 0x0000011000017945 */ /* 0x000fe20003800200 */
[C---:B--23--:R-:W-:Y:S02]  /*24a0*/  IMAD R7, R9.reuse, 0x100, R4 ;  /* 0x0000010009077824 */ /* 0x04cfe400078e0204 */
[----:B------:R-:W-:Y:S01]  /*24b0*/  VIADD R9, R9, 0x8 ;  /* 0x0000000809097836 */ /* 0x000fe20000000000 */
[----:B---3--:R-:W1:Y:S01]  /*24c0*/  LDS R14, [R11+0x200] ;  /* 0x000200000b0e7984 */ /* 0x008e620000000800 */
[----:B0-----:R-:W-:-:S03]  /*24d0*/  IMAD.WIDE.U32 R6, R7, 0x8, R2 ;  /* 0x0000000807067825 */ /* 0x001fc600078e0002 */
[----:B------:R-:W0:Y:S04]  /*24e0*/  LDS R13, [R11+0x600] ;  /* 0x000600000b0d7984 */ /* 0x000e280000000800 */
[----:B--2---:R2:W3:Y:S04]  /*24f0*/  LDS R17, [R11+0xa00] ;  /* 0x000a00000b117984 */ /* 0x0044e80000000800 */
[----:B------:R2:W4:Y:S04]  /*2500*/  LDS R18, [R11+0xe00] ;  /* 0x000e00000b127984 */ /* 0x0005280000000800 */
[----:B------:R2:W2:Y:S04]  /*2510*/  LDS R19, [R11+0x1200] ;  /* 0x001200000b137984 */ /* 0x0004a80000000800 */
[----:B------:R0:W2:Y:S04]  /*2520*/  LDS R16, [R11+0x1600] ;  /* 0x001600000b107984 */ /* 0x0000a80000000800 */
[----:B------:R0:W2:Y:S04]  /*2530*/  LDS R12, [R11+0x1a00] ;  /* 0x001a00000b0c7984 */ /* 0x0000a80000000800 */
[----:B------:R0:W2:Y:S01]  /*2540*/  LDS R10, [R11+0x1e00] ;  /* 0x001e00000b0a7984 */ /* 0x0000a20000000800 */
[----:B-1----:R-:W-:-:S02]  /*2550*/  ISETP.NE.AND P0, PT, R14, RZ, PT ;  /* 0x000000ff0e00720c */ /* 0x002fc40003f05270 */
[----:B0-----:R-:W-:-:S11]  /*2560*/  ISETP.NE.AND P1, PT, R13, RZ, PT ;  /* 0x000000ff0d00720c */ /* 0x001fd60003f25270 */
[----:B---34-:R-:W-:Y:S05]  /*2570*/  @!P0 BRA `(.L_x_187) ;  /* 0x0000000000088947 */ /* 0x018fea0003800000 */
[----:B------:R-:W-:-:S05]  /*2580*/  HFMA2 R15, -RZ, RZ, 0, 0 ;  /* 0x00000000ff0f7431 */ /* 0x000fca00000001ff */
[----:B------:R0:W-:Y:S02]  /*2590*/  REDG.E.ADD.64.STRONG.GPU desc[UR20][R6.64+0x400], R14 ;  /* 0x0004000e0600798e */ /* 0x0001e4000c12e514 */
.L_x_187:
[----:B------:R-:W-:Y:S05]  /*25a0*/  BSYNC.RECONVERGENT B1 ;  /* 0x0000000000017941 */ /* 0x000fea0003800200 */
.L_x_186:
[----:B------:R-:W-:Y:S04]  /*25b0*/  BSSY.RECONVERGENT B1, `(.L_x_188) ;  /* 0x0000005000017945 */ /* 0x000fe80003800200 */
[----:B------:R-:W-:Y:S05]  /*25c0*/  @!P1 BRA `(.L_x_189) ;  /* 0x00000000000c9947 */ /* 0x000fea0003800000 */
[----:B0-----:R-:W-:Y:S02]  /*25d0*/  IMAD.MOV.U32 R14, RZ, RZ, R13 ;  /* 0x000000ffff0e7224 */ /* 0x001fe400078e000d */
[----:B------:R-:W-:-:S05]  /*25e0*/  IMAD.MOV.U32 R15, RZ, RZ, RZ ;  /* 0x000000ffff0f7224 */ /* 0x000fca00078e00ff */
[----:B------:R1:W-:Y:S02]  /*25f0*/  REDG.E.ADD.64.STRONG.GPU desc[UR20][R6.64+0xc00], R14 ;  /* 0x000c000e0600798e */ /* 0x0003e4000c12e514 */
.L_x_189:
[----:B------:R-:W-:Y:S05]  /*2600*/  BSYNC.RECONVERGENT B1 ;  /* 0x0000000000017941 */ /* 0x000fea0003800200 */
.L_x_188:
[----:B------:R-:W-:Y:S01]  /*2610*/  ISETP.NE.AND P6, PT, R17, RZ, PT ;  /* 0x000000ff1100720c */ /* 0x000fe20003fc5270 */
[----:B------:R-:W-:Y:S01]  /*2620*/  BSSY.RECONVERGENT B1, `(.L_x_190) ;  /* 0x000000b000017945 */ /* 0x000fe20003800200 */
[----:B------:R-:W-:Y:S02]  /*2630*/  ISETP.NE.AND P0, PT, R9, UR27, PT ;  /* 0x0000001b09007c0c */ /* 0x000fe4000bf05270 */
[----:B------:R-:W-:Y:S02]  /*2640*/  ISETP.NE.AND P1, PT, R18, RZ, PT ;  /* 0x000000ff1200720c */ /* 0x000fe40003f25270 */
[----:B--2---:R-:W-:Y:S02]  /*2650*/  ISETP.NE.AND P2, PT, R19, RZ, PT ;  /* 0x000000ff1300720c */ /* 0x004fe40003f45270 */
[----:B------:R-:W-:Y:S02]  /*2660*/  ISETP.NE.AND P3, PT, R16, RZ, PT ;  /* 0x000000ff1000720c */ /* 0x000fe40003f65270 */
[----:B------:R-:W-:-:S02]  /*2670*/  ISETP.NE.AND P4, PT, R12, RZ, PT ;  /* 0x000000ff0c00720c */ /* 0x000fc40003f85270 */
[----:B------:R-:W-:Y:S01]  /*2680*/  ISETP.NE.AND P5, PT, R10, RZ, PT ;  /* 0x000000ff0a00720c */ /* 0x000fe20003fa5270 */
[----:B------:R-:W-:-:S12]  /*2690*/  @!P6 BRA `(.L_x_191) ;  /* 0x00000000000ce947 */ /* 0x000fd80003800000 */
[----:B01----:R-:W-:Y:S02]  /*26a0*/  IMAD.MOV.U32 R14, RZ, RZ, R17 ;  /* 0x000000ffff0e7224 */ /* 0x003fe400078e0011 */
[----:B------:R-:W-:-:S05]  /*26b0*/  IMAD.MOV.U32 R15, RZ, RZ, RZ ;  /* 0x000000ffff0f7224 */ /* 0x000fca00078e00ff */
[----:B------:R2:W-:Y:S02]  /*26c0*/  REDG.E.ADD.64.STRONG.GPU desc[UR20][R6.64+0x1400], R14 ;  /* 0x0014000e0600798e */ /* 0x0005e4000c12e514 */
.L_x_191:
[----:B------:R-:W-:Y:S05]  /*26d0*/  BSYNC.RECONVERGENT B1 ;  /* 0x0000000000017941 */ /* 0x000fea0003800200 */
.L_x_190:
[----:B------:R-:W-:Y:S04]  /*26e0*/  BSSY.RECONVERGENT B1, `(.L_x_192) ;  /* 0x0000005000017945 */ /* 0x000fe80003800200 */
[----:B------:R-:W-:Y:S05]  /*26f0*/  @!P1 BRA `(.L_x_193) ;  /* 0x00000000000c9947 */ /* 0x000fea0003800000 */
[----:B012---:R-:W-:Y:S02]  /*2700*/  IMAD.MOV.U32 R14, RZ, RZ, R18 ;  /* 0x000000ffff0e7224 */ /* 0x007fe400078e0012 */
[----:B------:R-:W-:-:S05]  /*2710*/  IMAD.MOV.U32 R15, RZ, RZ, RZ ;  /* 0x000000ffff0f7224 */ /* 0x000fca00078e00ff */
[----:B------:R3:W-:Y:S02]  /*2720*/  REDG.E.ADD.64.STRONG.GPU desc[UR20][R6.64+0x1c00], R14 ;  /* 0x001c000e0600798e */ /* 0x0007e4000c12e514 */
.L_x_193:
[----:B------:R-:W-:Y:S05]  /*2730*/  BSYNC.RECONVERGENT B1 ;  /* 0x0000000000017941 */ /* 0x000fea0003800200 */
.L_x_192:
[----:B------:R-:W-:Y:S04]  /*2740*/  BSSY.RECONVERGENT B1, `(.L_x_194) ;  /* 0x0000005000017945 */ /* 0x000fe80003800200 */
[----:B------:R-:W-:Y:S05]  /*2750*/  @!P2 BRA `(.L_x_195) ;  /* 0x00000000000ca947 */ /* 0x000fea0003800000 */
[----:B0123--:R-:W-:Y:S01]  /*2760*/  MOV R14, R19 ;  /* 0x00000013000e7202 */ /* 0x00ffe20000000f00 */
[----:B------:R-:W-:-:S05]  /*2770*/  IMAD.MOV.U32 R15, RZ, RZ, RZ ;  /* 0x000000ffff0f7224 */ /* 0x000fca00078e00ff */
[----:B------:R4:W-:Y:S02]  /*2780*/  REDG.E.ADD.64.STRONG.GPU desc[UR20][R6.64+0x2400], R14 ;  /* 0x0024000e0600798e */ /* 0x0009e4000c12e514 */
.L_x_195:
[----:B------:R-:W-:Y:S05]  /*2790*/  BSYNC.RECONVERGENT B1 ;  /* 0x0000000000017941 */ /* 0x000fea0003800200 */
.L_x_194:
[----:B------:R-:W-:Y:S04]  /*27a0*/  BSSY.RECONVERGENT B1, `(.L_x_196) ;  /* 0x0000004000017945 */ /* 0x000fe80003800200 */
[----:B------:R-:W-:Y:S05]  /*27b0*/  @!P3 BRA `(.L_x_197) ;  /* 0x000000000008b947 */ /* 0x000fea0003800000 */
[----:B------:R-:W-:-:S05]  /*27c0*/  IMAD.MOV.U32 R17, RZ, RZ, RZ ;  /* 0x000000ffff117224 */ /* 0x000fca00078e00ff */
[----:B------:R0:W-:Y:S02]  /*27d0*/  REDG.E.ADD.64.STRONG.GPU desc[UR20][R6.64+0x2c00], R16 ;  /* 0x002c00100600798e */ /* 0x0001e4000c12e514 */
.L_x_197:
[----:B------:R-:W-:Y:S05]  /*27e0*/  BSYNC.RECONVERGENT B1 ;  /* 0x0000000000017941 */ /* 0x000fea0003800200 */
.L_x_196:
[----:B------:R-:W-:Y:S04]  /*27f0*/  BSSY.RECONVERGENT B1, `(.L_x_198) ;  /* 0x0000004000017945 */ /* 0x000fe80003800200 */
[----:B------:R-:W-:Y:S05]  /*2800*/  @!P4 BRA `(.L_x_199) ;  /* 0x000000000008c947 */ /* 0x000fea0003800000 */
[----:B------:R-:W-:-:S05]  /*2810*/  IMAD.MOV.U32 R13, RZ, RZ, RZ ;  /* 0x000000ffff0d7224 */ /* 0x000fca00078e00ff */
[----:B------:R0:W-:Y:S02]  /*2820*/  REDG.E.ADD.64.STRONG.GPU desc[UR20][R6.64+0x3400], R12 ;  /* 0x0034000c0600798e */ /* 0x0001e4000c12e514 */
.L_x_199:
[----:B------:R-:W-:Y:S05]  /*2830*/  BSYNC.RECONVERGENT B1 ;  /* 0x0000000000017941 */ /* 0x000fea0003800200 */
.L_x_198:
[----:B------:R-:W-:Y:S04]  /*2840*/  BSSY.RECONVERGENT B1, `(.L_x_200) ;  /* 0x0000004000017945 */ /* 0x000fe80003800200 */
[----:B------:R-:W-:Y:S05]  /*2850*/  @!P5 BRA `(.L_x_201) ;  /* 0x000000000008d947 */ /* 0x000fea0003800000 */
[----:B------:R-:W-:-:S05]  /*2860*/  IMAD.MOV.U32 R11, RZ, RZ, RZ ;  /* 0x000000ffff0b7224 */ /* 0x000fca00078e00ff */
[----:B------:R0:W-:Y:S02]  /*2870*/  REDG.E.ADD.64.STRONG.GPU desc[UR20][R6.64+0x3c00], R10 ;  /* 0x003c000a0600798e */ /* 0x0001e4000c12e514 */
.L_x_201:
[----:B------:R-:W-:Y:S05]  /*2880*/  BSYNC.RECONVERGENT B1 ;  /* 0x0000000000017941 */ /* 0x000fea0003800200 */
.L_x_200:
[----:B------:R-:W-:Y:S05]  /*2890*/  @P0 BRA `(.L_x_202) ;  /* 0xfffffff800f80947 */ /* 0x000fea000383ffff */
[----:B------:R-:W-:-:S07]  /*28a0*/  IMAD.U32 R3, RZ, RZ, UR27 ;  /* 0x0000001bff037e24 */ /* 0x000fce000f8e00ff */
.L_x_185:
[----:B------:R-:W-:-:S09]  /*28b0*/  UISETP.NE.AND UP0, UPT, UR24, URZ, UPT ;  /* 0x000000ff1800728c */ /* 0x000fd2000bf05270 */
[----:B------:R-:W-:Y:S05]  /*28c0*/  BRA.U !UP0, `(.L_x_150) ;  /* 0x0000000508687547 */ /* 0x000fea000b800000 */
[----:B------:R-:W-:-:S13]  /*28d0*/  ISETP.GE.U32.AND P0, PT, R8, 0x3, PT ;  /* 0x000000030800780c */ /* 0x000fda0003f06070 */
[----:B------:R-:W-:Y:S05]  /*28e0*/  @!P0 BRA `(.L_x_203) ;  /* 0x0000000000bc8947 */ /* 0x000fea0003800000 */
[----:B01234-:R-:W-:Y:S01]  /*28f0*/  IMAD R7, R3, 0x400, R0 ;  /* 0x0000040003077824 */ /* 0x01ffe200078e0200 */
[----:B------:R-:W-:Y:S04]  /*2900*/  BSSY.RECONVERGENT B1, `(.L_x_204) ;  /* 0x000000f000017945 */ /* 0x000fe80003800200 */
[----:B------:R-:W0:Y:S04]  /*2910*/  LDS R10, [R7+0x200] ;  /* 0x00020000070a7984 */ /* 0x000e280000000800 */
[----:B------:R-:W1:Y:S04]  /*2920*/  LDS R12, [R7+0x600] ;  /* 0x00060000070c7984 */ /* 0x000e680000000800 */
[----:B------:R-:W2:Y:S04]  /*2930*/  LDS R6, [R7+0xa00] ;  /* 0x000a000007067984 */ /* 0x000ea80000000800 */
[----:B------:R-:W3:Y:S01]  /*2940*/  LDS R2, [R7+0xe00] ;  /* 0x000e000007027984 */ /* 0x000ee20000000800 */
[----:B0-----:R-:W-:-:S02]  /*2950*/  ISETP.NE.AND P0, PT, R10, RZ, PT ;  /* 0x000000ff0a00720c */ /* 0x001fc40003f05270 */
[----:B-1----:R-:W-:Y:S02]  /*2960*/  ISETP.NE.AND P1, PT, R12, RZ, PT ;  /* 0x000000ff0c00720c */ /* 0x002fe40003f25270 */
[----:B--2---:R-:W-:Y:S02]  /*2970*/  ISETP.NE.AND P2, PT, R6, RZ, PT ;  /* 0x000000ff0600720c */ /* 0x004fe40003f45270 */
[----:B---3--:R-:W-:-:S07]  /*2980*/  ISETP.NE.AND P3, PT, R2, RZ, PT ;  /* 0x000000ff0200720c */ /* 0x008fce0003f65270 */
[----:B------:R-:W-:Y:S06]  /*2990*/  @!P0 BRA `(.L_x_205) ;  /* 0x0000000000148947 */ /* 0x000fec0003800000 */
[----:B------:R-:W0:Y:S01]  /*29a0*/  LDC.64 R8, c[0x0][0x380] ;  /* 0x0000e000ff087b82 */ /* 0x000e220000000a00 */
[----:B------:R-:W-:Y:S01]  /*29b0*/  LEA R7, R3, R4, 0x8 ;  /* 0x0000000403077211 */ /* 0x000fe200078e40ff */
[----:B------:R-:W-:-:S04]  /*29c0*/  IMAD.MOV.U32 R11, RZ, RZ, RZ ;  /* 0x000000ffff0b7224 */ /* 0x000fc800078e00ff */
[----:B0-----:R-:W-:-:S05]  /*29d0*/  IMAD.WIDE.U32 R8, R7, 0x8, R8 ;  /* 0x0000000807087825 */ /* 0x001fca00078e0008 */
[----:B------:R0:W-:Y:S02]  /*29e0*/  REDG.E.ADD.64.STRONG.GPU desc[UR20][R8.64+0x400], R10 ;  /* 0x0004000a0800798e */ /* 0x0001e4000c12e514 */
.L_x_205:
[----:B------:R-:W-:Y:S05]  /*29f0*/  BSYNC.RECONVERGENT B1 ;  /* 0x0000000000017941 */ /* 0x000fea0003800200 */
.L_x_204:
[----:B------:R-:W-:Y:S04]  /*2a00*/  BSSY.RECONVERGENT B1, `(.L_x_206) ;  /* 0x0000009000017945 */ /* 0x000fe80003800200 */
[----:B------:R-:W-:Y:S05]  /*2a10*/  @!P1 BRA `(.L_x_207) ;  /* 0x00000000001c9947 */ /* 0x000fea0003800000 */
[----:B0-----:R-:W0:Y:S01]  /*2a20*/  LDC.64 R8, c[0x0][0x380] ;  /* 0x0000e000ff087b82 */ /* 0x001e220000000a00 */
[----:B------:R-:W-:Y:S02]  /*2a30*/  IMAD R7, R3, 0x100, R4 ;  /* 0x0000010003077824 */ /* 0x000fe400078e0204 */
[----:B------:R-:W-:Y:S02]  /*2a40*/  IMAD.MOV.U32 R10, RZ, RZ, R12 ;  /* 0x000000ffff0a7224 */ /* 0x000fe400078e000c */
[----:B------:R-:W-:Y:S02]  /*2a50*/  VIADD R7, R7, 0x100 ;  /* 0x0000010007077836 */ /* 0x000fe40000000000 */
[----:B------:R-:W-:Y:S02]  /*2a60*/  IMAD.MOV.U32 R11, RZ, RZ, RZ ;  /* 0x000000ffff0b7224 */ /* 0x000fe400078e00ff */
[----:B0-----:R-:W-:-:S05]  /*2a70*/  IMAD.WIDE.U32 R8, R7, 0x8, R8 ;  /* 0x0000000807087825 */ /* 0x001fca00078e0008 */
[----:B------:R1:W-:Y:S02]  /*2a80*/  REDG.E.ADD.64.STRONG.GPU desc[UR20][R8.64+0x400], R10 ;  /* 0x0004000a0800798e */ /* 0x0003e4000c12e514 */
.L_x_207:
[----:B------:R-:W-:Y:S05]  /*2a90*/  BSYNC.RECONVERGENT B1 ;  /* 0x0000000000017941 */ /* 0x000fea0003800200 */
.L_x_206:
[----:B------:R-:W-:Y:S04]  /*2aa0*/  BSSY.RECONVERGENT B1, `(.L_x_208) ;  /* 0x0000008000017945 */ /* 0x000fe80003800200 */
[----:B------:R-:W-:Y:S05]  /*2ab0*/  @!P2 BRA `(.L_x_209) ;  /* 0x000000000018a947 */ /* 0x000fea0003800000 */
[----:B01----:R-:W0:Y:S01]  /*2ac0*/  LDC.64 R8, c[0x0][0x380] ;  /* 0x0000e000ff087b82 */ /* 0x003e220000000a00 */
[----:B------:R-:W-:-:S05]  /*2ad0*/  IMAD R7, R3, 0x100, R4 ;  /* 0x0000010003077824 */ /* 0x000fca00078e0204 */
[----:B------:R-:W-:-:S05]  /*2ae0*/  IADD3 R7, PT, PT, R7, 0x200, RZ ;  /* 0x0000020007077810 */ /* 0x000fca0007ffe0ff */
[----:B0-----:R-:W-:-:S04]  /*2af0*/  IMAD.WIDE.U32 R8, R7, 0x8, R8 ;  /* 0x0000000807087825 */ /* 0x001fc800078e0008 */
[----:B------:R-:W-:-:S05]  /*2b00*/  IMAD.MOV.U32 R7, RZ, RZ, RZ ;  /* 0x000000ffff077224 */ /* 0x000fca00078e00ff */
[----:B------:R2:W-:Y:S02]  /*2b10*/  REDG.E.ADD.64.STRONG.GPU desc[UR20][R8.64+0x400], R6 ;  /* 0x000400060800798e */ /* 0x0005e4000c12e514 */
.L_x_209:
[----:B------:R-:W-:Y:S05]  /*2b20*/  BSYNC.RECONVERGENT B1 ;  /* 0x0000000000017941 */ /* 0x000fea0003800200 */
.L_x_208:
[----:B------:R-:W-:Y:S04]  /*2b30*/  BSSY.RECONVERGENT B1, `(.L_x_210) ;  /* 0x0000009000017945 */ /* 0x000fe80003800200 */
[----:B------:R-:W-:Y:S05]  /*2b40*/  @!P3 BRA `(.L_x_211) ;  /* 0x00000000001cb947 */ /* 0x000fea0003800000 */
[----:B--2---:R-:W2:Y:S01]  /*2b50*/  LDC.64 R6, c[0x0][0x380] ;  /* 0x0000e000ff067b82 */ /* 0x004ea20000000a00 */
[----:B01----:R-:W-:Y:S02]  /*2b60*/  IMAD R9, R3, 0x100, R4 ;  /* 0x0000010003097824 */ /* 0x003fe400078e0204 */
[----:B------:R-:W-:Y:S02]  /*2b70*/  IMAD.MOV.U32 R8, RZ, RZ, R2 ;  /* 0x000000ffff087224 */ /* 0x000fe400078e0002 */
[----:B------:R-:W-:-:S04]  /*2b80*/  VIADD R9, R9, 0x300 ;  /* 0x0000030009097836 */ /* 0x000fc80000000000 */
[----:B--2---:R-:W-:-:S04]  /*2b90*/  IMAD.WIDE.U32 R6, R9, 0x8, R6 ;  /* 0x0000000809067825 */ /* 0x004fc800078e0006 */
[----:B------:R-:W-:-:S05]  /*2ba0*/  IMAD.MOV.U32 R9, RZ, RZ, RZ ;  /* 0x000000ffff097224 */ /* 0x000fca00078e00ff */
[----:B------:R3:W-:Y:S02]  /*2bb0*/  REDG.E.ADD.64.STRONG.GPU desc[UR20][R6.64+0x400], R8 ;  /* 0x000400080600798e */ /* 0x0007e4000c12e514 */
.L_x_211:
[----:B------:R-:W-:Y:S05]  /*2bc0*/  BSYNC.RECONVERGENT B1 ;  /* 0x0000000000017941 */ /* 0x000fea0003800200 */
.L_x_210:
[----:B------:R-:W-:-:S07]  /*2bd0*/  VIADD R3, R3, 0x4 ;  /* 0x0000000403037836 */ /* 0x000fce0000000000 */
.L_x_203:
[----:B------:R-:W-:-:S09]  /*2be0*/  UISETP.NE.AND UP0, UPT, UR25, URZ, UPT ;  /* 0x000000ff1900728c */ /* 0x000fd2000bf05270 */
[----:B------:R-:W-:Y:S05]  /*2bf0*/  BRA.U !UP0, `(.L_x_150) ;  /* 0x00000001089c7547 */ /* 0x000fea000b800000 */
[----:B------:R-:W-:-:S13]  /*2c00*/  ISETP.NE.AND P0, PT, R5, RZ, PT ;  /* 0x000000ff0500720c */ /* 0x000fda0003f05270 */
[----:B------:R-:W-:Y:S05]  /*2c10*/  @!P0 BRA `(.L_x_212) ;  /* 0x0000000000648947 */ /* 0x000fea0003800000 */
[----:B01234-:R-:W-:Y:S01]  /*2c20*/  LEA R6, R3, R0, 0xa ;  /* 0x0000000003067211 */ /* 0x01ffe200078e50ff */
[----:B------:R-:W-:Y:S04]  /*2c30*/  BSSY.RECONVERGENT B1, `(.L_x_213) ;  /* 0x000000c000017945 */ /* 0x000fe80003800200 */
[----:B------:R-:W0:Y:S04]  /*2c40*/  LDS R2, [R6+0x200] ;  /* 0x0002000006027984 */ /* 0x000e280000000800 */
[----:B------:R-:W1:Y:S01]  /*2c50*/  LDS R5, [R6+0x600] ;  /* 0x0006000006057984 */ /* 0x000e620000000800 */
[----:B0-----:R-:W-:-:S02]  /*2c60*/  ISETP.NE.AND P0, PT, R2, RZ, PT ;  /* 0x000000ff0200720c */ /* 0x001fc40003f05270 */
[----:B-1----:R-:W-:-:S11]  /*2c70*/  ISETP.NE.AND P1, PT, R5, RZ, PT ;  /* 0x000000ff0500720c */ /* 0x002fd60003f25270 */
[----:B------:R-:W-:Y:S05]  /*2c80*/  @!P0 BRA `(.L_x_214) ;  /* 0x0000000000188947 */ /* 0x000fea0003800000 */
[----:B------:R-:W0:Y:S01]  /*2c90*/  LDC.64 R6, c[0x0][0x380] ;  /* 0x0000e000ff067b82 */ /* 0x000e220000000a00 */
[----:B------:R-:W-:-:S04]  /*2ca0*/  IMAD R9, R3, 0x100, R4 ;  /* 0x0000010003097824 */ /* 0x000fc800078e0204 */
[----:B0-----:R-:W-:-:S04]  /*2cb0*/  IMAD.WIDE.U32 R8, R9, 0x8, R6 ;  /* 0x0000000809087825 */ /* 0x001fc800078e0006 */
[----:B------:R-:W-:Y:S02]  /*2cc0*/  IMAD.MOV.U32 R6, RZ, RZ, R2 ;  /* 0x000000ffff067224 */ /* 0x000fe400078e0002 */
[----:B------:R-:W-:-:S05]  /*2cd0*/  IMAD.MOV.U32 R7, RZ, RZ, RZ ;  /* 0x000000ffff077224 */ /* 0x000fca00078e00ff */
[----:B------:R0:W-:Y:S02]  /*2ce0*/  REDG.E.ADD.64.STRONG.GPU desc[UR20][R8.64+0x400], R6 ;  /* 0x000400060800798e */ /* 0x0001e4000c12e514 */
.L_x_214:
[----:B------:R-:W-:Y:S05]  /*2cf0*/  BSYNC.RECONVERGENT B1 ;  /* 0x0000000000017941 */ /* 0x000fea0003800200 */
.L_x_213:
[----:B------:R-:W-:Y:S04]  /*2d00*/  BSSY.RECONVERGENT B1, `(.L_x_215) ;  /* 0x0000009000017945 */ /* 0x000fe80003800200 */
[----:B------:R-:W-:Y:S05]  /*2d10*/  @!P1 BRA `(.L_x_216) ;  /* 0x00000000001c9947 */ /* 0x000fea0003800000 */
[----:B0-----:R-:W0:Y:S01]  /*2d20*/  LDC.64 R6, c[0x0][0x380] ;  /* 0x0000e000ff067b82 */ /* 0x001e220000000a00 */
[----:B------:R-:W-:-:S04]  /*2d30*/  IMAD R2, R3, 0x100, R4 ;  /* 0x0000010003027824 */ /* 0x000fc800078e0204 */
[----:B------:R-:W-:-:S04]  /*2d40*/  VIADD R9, R2, 0x100 ;  /* 0x0000010002097836 */ /* 0x000fc80000000000 */
[----:B0-----:R-:W-:-:S04]  /*2d50*/  IMAD.WIDE.U32 R8, R9, 0x8, R6 ;  /* 0x0000000809087825 */ /* 0x001fc800078e0006 */
[----:B------:R-:W-:Y:S02]  /*2d60*/  HFMA2 R7, -RZ, RZ, 0, 0 ;  /* 0x00000000ff077431 */ /* 0x000fe400000001ff */
[----:B------:R-:W-:-:S05]  /*2d70*/  IMAD.MOV.U32 R6, RZ, RZ, R5 ;  /* 0x000000ffff067224 */ /* 0x000fca00078e0005 */
[----:B------:R1:W-:Y:S02]  /*2d80*/  REDG.E.ADD.64.STRONG.GPU desc[UR20][R8.64+0x400], R6 ;  /* 0x000400060800798e */ /* 0x0003e4000c12e514 */
.L_x_216:
[----:B------:R-:W-:Y:S05]  /*2d90*/  BSYNC.RECONVERGENT B1 ;  /* 0x0000000000017941 */ /* 0x000fea0003800200 */
.L_x_215:
[----:B------:R-:W-:-:S07]  /*2da0*/  VIADD R3, R3, 0x2 ;  /* 0x0000000203037836 */ /* 0x000fce0000000000 */
.L_x_212:
[----:B------:R-:W-:-:S09]  /*2db0*/  UISETP.NE.AND UP0, UPT, UR9, URZ, UPT ;  /* 0x000000ff0900728c */ /* 0x000fd2000bf05270 */
[----:B------:R-:W-:Y:S05]  /*2dc0*/  BRA.U !UP0, `(.L_x_150) ;  /* 0x0000000108287547 */ /* 0x000fea000b800000 */
[----:B------:R-:W-:-:S05]  /*2dd0*/  IMAD R2, R3, 0x400, R0 ;  /* 0x0000040003027824 */ /* 0x000fca00078e0200 */
[----:B------:R-:W5:Y:S02]  /*2de0*/  LDS R5, [R2+0x200] ;  /* 0x0002000002057984 */ /* 0x000f640000000800 */
[----:B-----5:R-:W-:-:S13]  /*2df0*/  ISETP.NE.AND P0, PT, R5, RZ, PT ;  /* 0x000000ff0500720c */ /* 0x020fda0003f05270 */
[----:B------:R-:W-:Y:S05]  /*2e00*/  @!P0 BRA `(.L_x_150) ;  /* 0x0000000000188947 */ /* 0x000fea0003800000 */
[----:B01234-:R-:W0:Y:S01]  /*2e10*/  LDC.64 R6, c[0x0][0x380] ;  /* 0x0000e000ff067b82 */ /* 0x01fe220000000a00 */
[----:B------:R-:W-:-:S04]  /*2e20*/  IMAD R3, R3, 0x100, R4 ;  /* 0x0000010003037824 */ /* 0x000fc800078e0204 */
[----:B0-----:R-:W-:-:S04]  /*2e30*/  IMAD.WIDE.U32 R2, R3, 0x8, R6 ;  /* 0x0000000803027825 */ /* 0x001fc800078e0006 */
[----:B------:R-:W-:Y:S02]  /*2e40*/  IMAD.MOV.U32 R6, RZ, RZ, R5 ;  /* 0x000000ffff067224 */ /* 0x000fe400078e0005 */
[----:B------:R-:W-:-:S05]  /*2e50*/  IMAD.MOV.U32 R7, RZ, RZ, RZ ;  /* 0x000000ffff077224 */ /* 0x000fca00078e00ff */
[----:B------:R0:W-:Y:S02]  /*2e60*/  REDG.E.ADD.64.STRONG.GPU desc[UR20][R2.64+0x400], R6 ;  /* 0x000400060200798e */ /* 0x0001e4000c12e514 */
.L_x_150:
[----:B------:R-:W-:Y:S05]  /*2e70*/  BSYNC.RECONVERGENT B0 ;  /* 0x0000000000007941 */ /* 0x000fea0003800200 */
.L_x_149:
[----:B------:R-:W-:Y:S01]  /*2e80*/  BAR.SYNC.DEFER_BLOCKING 0x0 ;  /* 0x0000000000007b1d */ /* 0x000fe20000010000 */
[----:B------:R-:W-:-:S04]  /*2e90*/  UIADD3 UR6, UP0, UPT, UR6, 0x1, URZ ;  /* 0x0000000106067890 */ /* 0x000fc8000ff1e0ff */
[----:B------:R-:W-:Y:S02]  /*2ea0*/  UIADD3.X UR7, UPT, UPT, URZ, UR7, URZ, UP0, !UPT ;  /* 0x00000007ff077290 */ /* 0x000fe400087fe4ff */
[----:B------:R-:W-:-:S04]  /*2eb0*/  UISETP.NE.U32.AND UP0, UPT, UR6, UR11, UPT ;  /* 0x0000000b0600728c */ /* 0x000fc8000bf05070 */
[----:B------:R-:W-:-:S09]  /*2ec0*/  UISETP.NE.AND.EX UP0, UPT, UR7, UR12, UPT, UP0 ;  /* 0x0000000c0700728c */ /* 0x000fd2000bf05300 */
[----:B------:R-:W-:Y:S05]  /*2ed0*/  BRA.U UP0, `(.L_x_217) ;  /* 0xffffffd100f07547 */ /* 0x000fea000b83ffff */
[----:B------:R-:W-:Y:S05]  /*2ee0*/  EXIT ;  /* 0x000000000000794d */ /* 0x000fea0003800000 */
.L_x_218:
        /* <DEDUP_REMOVED lines=9> */
.L_x_234:


//--------------------- .text._ZN3cub18CUB_300001_SM_10006detail10radix_sort31DeviceRadixSortSingleTileKernelINS1_5radix10policy_hubIiNS0_8NullTypeEyE10Policy1000ELNS0_9SortOrderE0EiS6_yNS1_21identity_decomposer_tEEEvPKT1_PSB_PKT2_PSF_T3_iiT4_ --------------------------
	.section	.text._ZN3cub18CUB_300001_SM_10006detail10radix_sort31DeviceRadixSortSingleTileKernelINS1_5radix10policy_hubIiNS0_8NullTypeEyE10Policy1000ELNS0_9SortOrderE0EiS6_yNS1_21identity_decomposer_tEEEvPKT1_PSB_PKT2_PSF_T3_iiT4_,"ax",@progbits
	.align	128
        .global         _ZN3cub18CUB_300001_SM_10006detail10radix_sort31DeviceRadixSortSingleTileKernelINS1_5radix10policy_hubIiNS0_8NullTypeEyE10Policy1000ELNS0_9SortOrderE0EiS6_yNS1_21identity_decomposer_tEEEvPKT1_PSB_PKT2_PSF_T3_iiT4_
        .type           _ZN3cub18CUB_300001_SM_10006detail10radix_sort31DeviceRadixSortSingleTileKernelINS1_5radix10policy_hubIiNS0_8NullTypeEyE10Policy1000ELNS0_9SortOrderE0EiS6_yNS1_21identity_decomposer_tEEEvPKT1_PSB_PKT2_PSF_T3_iiT4_,@function
        .size           _ZN3cub18CUB_300001_SM_10006detail10radix_sort31DeviceRadixSortSingleTileKernelINS1_5radix10policy_hubIiNS0_8NullTypeEyE10Policy1000ELNS0_9SortOrderE0EiS6_yNS1_21identity_decomposer_tEEEvPKT1_PSB_PKT2_PSF_T3_iiT4_,(.L_x_235 - _ZN3cub18CUB_300001_SM_10006detail10radix_sort31DeviceRadixSortSingleTileKernelINS1_5radix10policy_hubIiNS0_8NullTypeEyE10Policy1000ELNS0_9SortOrderE0EiS6_yNS1_21identity_decomposer_tEEEvPKT1_PSB_PKT2_PSF_T3_iiT4_)
        .other          _ZN3cub18CUB_300001_SM_10006detail10radix_sort31DeviceRadixSortSingleTileKernelINS1_5radix10policy_hubIiNS0_8NullTypeEyE10Policy1000ELNS0_9SortOrderE0EiS6_yNS1_21identity_decomposer_tEEEvPKT1_PSB_PKT2_PSF_T3_iiT4_,@"STO_CUDA_ENTRY STV_DEFAULT"
_ZN3cub18CUB_300001_SM_10006detail10radix_sort31DeviceRadixSortSingleTileKernelINS1_5radix10policy_hubIiNS0_8NullTypeEyE10Policy1000ELNS0_9SortOrderE0EiS6_yNS1_21identity_decomposer_tEEEvPKT1_PSB_PKT2_PSF_T3_iiT4_:
.text._ZN3cub18CUB_300001_SM_10006detail10radix_sort31DeviceRadixSortSingleTileKernelINS1_5radix10policy_hubIiNS0_8NullTypeEyE10Policy1000ELNS0_9SortOrderE0EiS6_yNS1_21identity_decomposer_tEEEvPKT1_PSB_PKT2_PSF_T3_iiT4_:
[----:B------:R-:W-:Y:S01]  /*0000*/  LDC R1, c[0x0][0x37c] ;  /* 0x0000df00ff017b82 */ /* 0x000fe20000000800 */
[----:B------:R-:W0:Y:S01]  /*0010*/  S2R R0, SR_TID.X ;  /* 0x0000000000007919 */ /* 0x000e220000002100 */
[----:B------:R-:W1:Y:S06]  /*0020*/  LDCU UR4, c[0x0][0x3a0] ;  /* 0x00007400ff0477ac */ /* 0x000e6c0008000800 */
[----:B------:R-:W2:Y:S01]  /*0030*/  LDC.64 R4, c[0x0][0x380] ;  /* 0x0000e000ff047b82 */ /* 0x000ea20000000a00 */
[----:B------:R-:W3:Y:S01]  /*0040*/  LDCU.64 UR8, c[0x0][0x358] ;  /* 0x00006b00ff0877ac */ /* 0x000ee20008000a00 */
[----:B------:R-:W-:-:S02]  /*0050*/  IMAD.MOV.U32 R13, RZ, RZ, -0x1 ;  /* 0xffffffffff0d7424 */ /* 0x000fc400078e00ff */
[----:B------:R-:W-:Y:S02]  /*0060*/  IMAD.MOV.U32 R14, RZ, RZ, -0x1 ;  /* 0xffffffffff0e7424 */ /* 0x000fe400078e00ff */
[----:B------:R-:W-:Y:S02]  /*0070*/  IMAD.MOV.U32 R20, RZ, RZ, -0x1 ;  /* 0xffffffffff147424 */ /* 0x000fe400078e00ff */
[----:B------:R-:W-:Y:S01]  /*0080*/  IMAD.MOV.U32 R21, RZ, RZ, -0x1 ;  /* 0xffffffffff157424 */ /* 0x000fe200078e00ff */
[----:B------:R-:W4:Y:S01]  /*0090*/  S2UR UR6, SR_CgaCtaId ;  /* 0x00000000000679c3 */ /* 0x000f220000008800 */
[----:B------:R-:W2:Y:S01]  /*00a0*/  S2R R23, SR_LANEID ;  /* 0x0000000000177919 */ /* 0x000ea20000000000 */
[----:B------:R-:W-:Y:S01]  /*00b0*/  IMAD.MOV.U32 R25, RZ, RZ, -0x1 ;  /* 0xffffffffff197424 */ /* 0x000fe200078e00ff */
[----:B------:R-:W1:Y:S01]  /*00c0*/  LDCU UR10, c[0x0][0x3ac] ;  /* 0x00007580ff0a77ac */ /* 0x000e620008000800 */
[----:B0-----:R-:W-:-:S04]  /*00d0*/  IMAD R7, R0, 0x13, RZ ;  /* 0x0000001300077824 */ /* 0x001fc800078e02ff */
[C---:B------:R-:W-:Y:S01]  /*00e0*/  VIADD R2, R7.reuse, 0x1 ;  /* 0x0000000107027836 */ /* 0x040fe20000000000 */
[C---:B-1----:R-:W-:Y:S01]  /*00f0*/  ISETP.GE.AND P1, PT, R7.reuse, UR4, PT ;  /* 0x0000000407007c0c */ /* 0x042fe2000bf26270 */
[----:B--2---:R-:W-:-:S03]  /*0100*/  IMAD.WIDE.U32 R4, R7, 0x4, R4 ;  /* 0x0000000407047825 */ /* 0x004fc600078e0004 */
[----:B------:R-:W-:Y:S01]  /*0110*/  ISETP.GE.AND P2, PT, R2, UR4, PT ;  /* 0x0000000402007c0c */ /* 0x000fe2000bf46270 */
[C---:B------:R-:W-:Y:S02]  /*0120*/  VIADD R2, R7.reuse, 0x2 ;  /* 0x0000000207027836 */ /* 0x040fe40000000000 */
[----:B------:R-:W-:-:S03]  /*0130*/  VIADD R3, R7, 0x3 ;  /* 0x0000000307037836 */ /* 0x000fc60000000000 */
[----:B------:R-:W-:Y:S01]  /*0140*/  ISETP.GE.AND P3, PT, R2, UR4, PT ;  /* 0x0000000402007c0c */ /* 0x000fe2000bf66270 */
[----:B------:R-:W-:Y:S01]  /*0150*/  VIADD R2, R7, 0x4 ;  /* 0x0000000407027836 */ /* 0x000fe20000000000 */
[----:B------:R-:W-:Y:S01]  /*0160*/  ISETP.GE.AND P4, PT, R3, UR4, PT ;  /* 0x0000000403007c0c */ /* 0x000fe2000bf86270 */
[----:B---3--:R-:W2:Y:S03]  /*0170*/  @!P1 LDG.E R12, desc[UR8][R4.64] ;  /* 0x00000008040c9981 */ /* 0x008ea6000c1e1900 */
[----:B------:R-:W-:Y:S01]  /*0180*/  ISETP.GE.AND P5, PT, R2, UR4, PT ;  /* 0x0000000402007c0c */ /* 0x000fe2000bfa6270 */
[----:B------:R-:W3:Y:S06]  /*0190*/  @!P2 LDG.E R6, desc[UR8][R4.64+0x4] ;  /* 0x000004080406a981 */ /* 0x000eec000c1e1900 */
[----:B------:R-:W5:Y:S04]  /*01a0*/  @!P3 LDG.E R8, desc[UR8][R4.64+0x8] ;  /* 0x000008080408b981 */ /* 0x000f68000c1e1900 */
[----:B------:R-:W4:Y:S04]  /*01b0*/  @!P4 LDG.E R9, desc[UR8][R4.64+0xc] ;  /* 0x00000c080409c981 */ /* 0x000f28000c1e1900 */
[----:B------:R-:W4:Y:S01]  /*01c0*/  @!P5 LDG.E R10, desc[UR8][R4.64+0x10] ;  /* 0x00001008040ad981 */ /* 0x000f22000c1e1900 */
[----:B------:R-:W-:-:S02]  /*01d0*/  VIADD R2, R7, 0x5 ;  /* 0x0000000507027836 */ /* 0x000fc40000000000 */
[C---:B------:R-:W-:Y:S02]  /*01e0*/  VIADD R11, R7.reuse, 0x7 ;  /* 0x00000007070b7836 */ /* 0x040fe40000000000 */
[----:B------:R-:W-:Y:S01]  /*01f0*/  VIADD R3, R7, 0x6 ;  /* 0x0000000607037836 */ /* 0x000fe20000000000 */
[----:B------:R-:W-:Y:S01]  /*0200*/  ISETP.GE.AND P6, PT, R2, UR4, PT ;  /* 0x0000000402007c0c */ /* 0x000fe2000bfc6270 */
[----:B------:R-:W-:-:S03]  /*0210*/  IMAD.MOV.U32 R2, RZ, RZ, -0x1 ;  /* 0xffffffffff027424 */ /* 0x000fc600078e00ff */
[----:B------:R-:W-:Y:S01]  /*0220*/  ISETP.GE.AND P0, PT, R3, UR4, PT ;  /* 0x0000000403007c0c */ /* 0x000fe2000bf06270 */
[----:B------:R-:W-:Y:S02]  /*0230*/  IMAD.MOV.U32 R3, RZ, RZ, -0x1 ;  /* 0xffffffffff037424 */ /* 0x000fe400078e00ff */
[----:B------:R-:W-:-:S06]  /*0240*/  VIADD R15, R7, 0xb ;  /* 0x0000000b070f7836 */ /* 0x000fcc0000000000 */
[----:B------:R-:W4:Y:S01]  /*0250*/  @!P6 LDG.E R17, desc[UR8][R4.64+0x14] ;  /* 0x000014080411e981 */ /* 0x000f22000c1e1900 */
[----:B--2---:R-:W-:Y:S01]  /*0260*/  @!P1 LOP3.LUT R2, R12, 0x80000000, RZ, 0x3c, !PT ;  /* 0x800000000c029812 */ /* 0x004fe200078e3cff */
[----:B------:R-:W-:Y:S01]  /*0270*/  IMAD.MOV.U32 R12, RZ, RZ, -0x1 ;  /* 0xffffffffff0c7424 */ /* 0x000fe200078e00ff */
[----:B------:R-:W-:Y:S01]  /*0280*/  ISETP.GE.AND P1, PT, R11, UR4, PT ;  /* 0x000000040b007c0c */ /* 0x000fe2000bf26270 */
[C---:B------:R-:W-:Y:S01]  /*0290*/  VIADD R11, R7.reuse, 0x8 ;  /* 0x00000008070b7836 */ /* 0x040fe20000000000 */
[----:B---3--:R-:W-:Y:S01]  /*02a0*/  @!P2 LOP3.LUT R3, R6, 0x80000000, RZ, 0x3c, !PT ;  /* 0x800000000603a812 */ /* 0x008fe200078e3cff */
[----:B------:R-:W-:-:S03]  /*02b0*/  VIADD R6, R7, 0x9 ;  /* 0x0000000907067836 */ /* 0x000fc60000000000 */
[----:B------:R-:W-:Y:S01]  /*02c0*/  ISETP.GE.AND P2, PT, R11, UR4, PT ;  /* 0x000000040b007c0c */ /* 0x000fe2000bf46270 */
[----:B------:R-:W-:Y:S01]  /*02d0*/  VIADD R11, R7, 0xa ;  /* 0x0000000a070b7836 */ /* 0x000fe20000000000 */
[----:B-----5:R-:W-:Y:S02]  /*02e0*/  @!P3 LOP3.LUT R12, R8, 0x80000000, RZ, 0x3c, !PT ;  /* 0x80000000080cb812 */ /* 0x020fe400078e3cff */
[----:B------:R-:W-:Y:S02]  /*02f0*/  ISETP.GE.AND P3, PT, R6, UR4, PT ;  /* 0x0000000406007c0c */ /* 0x000fe4000bf66270 */
[----:B----4-:R-:W-:Y:S01]  /*0300*/  @!P4 LOP3.LUT R13, R9, 0x80000000, RZ, 0x3c, !PT ;  /* 0x80000000090dc812 */ /* 0x010fe200078e3cff */
[----:B------:R-:W2:Y:S01]  /*0310*/  @!P0 LDG.E R6, desc[UR8][R4.64+0x18] ;  /* 0x0000180804068981 */ /* 0x000ea2000c1e1900 */
[----:B------:R-:W-:Y:S02]  /*0320*/  ISETP.GE.AND P4, PT, R11, UR4, PT ;  /* 0x000000040b007c0c */ /* 0x000fe4000bf86270 */
[----:B------:R-:W-:Y:S01]  /*0330*/  @!P5 LOP3.LUT R14, R10, 0x80000000, RZ, 0x3c, !PT ;  /* 0x800000000a0ed812 */ /* 0x000fe200078e3cff */
[----:B------:R-:W3:Y:S01]  /*0340*/  @!P1 LDG.E R8, desc[UR8][R4.64+0x1c] ;  /* 0x00001c0804089981 */ /* 0x000ee2000c1e1900 */
[----:B------:R-:W-:-:S03]  /*0350*/  ISETP.GE.AND P5, PT, R15, UR4, PT ;  /* 0x000000040f007c0c */ /* 0x000fc6000bfa6270 */
[----:B------:R-:W4:Y:S04]  /*0360*/  @!P2 LDG.E R9, desc[UR8][R4.64+0x20] ;  /* 0x000020080409a981 */ /* 0x000f28000c1e1900 */
[----:B------:R-:W5:Y:S04]  /*0370*/  @!P3 LDG.E R10, desc[UR8][R4.64+0x24] ;  /* 0x00002408040ab981 */ /* 0x000f68000c1e1900 */
[----:B------:R-:W5:Y:S04]  /*0380*/  @!P4 LDG.E R11, desc[UR8][R4.64+0x28] ;  /* 0x00002808040bc981 */ /* 0x000f68000c1e1900 */
[----:B------:R-:W5:Y:S01]  /*0390*/  @!P5 LDG.E R22, desc[UR8][R4.64+0x2c] ;  /* 0x00002c080416d981 */ /* 0x000f62000c1e1900 */
[----:B------:R-:W-:-:S02]  /*03a0*/  VIADD R16, R7, 0xc ;  /* 0x0000000c07107836 */ /* 0x000fc40000000000 */
[----:B------:R-:W-:Y:S01]  /*03b0*/  IMAD.MOV.U32 R15, RZ, RZ, -0x1 ;  /* 0xffffffffff0f7424 */ /* 0x000fe200078e00ff */
[----:B------:R-:W-:Y:S01]  /*03c0*/  @!P6 LOP3.LUT R15, R17, 0x80000000, RZ, 0x3c, !PT ;  /* 0x80000000110fe812 */ /* 0x000fe200078e3cff */
[C---:B------:R-:W-:Y:S01]  /*03d0*/  VIADD R18, R7.reuse, 0xd ;  /* 0x0000000d07127836 */ /* 0x040fe20000000000 */
[----:B------:R-:W-:Y:S01]  /*03e0*/  ISETP.GE.AND P6, PT, R16, UR4, PT ;  /* 0x0000000410007c0c */ /* 0x000fe2000bfc6270 */
[----:B------:R-:W-:Y:S02]  /*03f0*/  IMAD.MOV.U32 R16, RZ, RZ, -0x1 ;  /* 0xffffffffff107424 */ /* 0x000fe400078e00ff */
[----:B------:R-:W-:Y:S02]  /*0400*/  IMAD.MOV.U32 R17, RZ, RZ, -0x1 ;  /* 0xffffffffff117424 */ /* 0x000fe400078e00ff */
[----:B------:R-:W-:-:S08]  /*0410*/  VIADD R19, R7, 0xe ;  /* 0x0000000e07137836 */ /* 0x000fd00000000000 */
[----:B------:R-:W5:Y:S01]  /*0420*/  @!P6 LDG.E R24, desc[UR8][R4.64+0x30] ;  /* 0x000030080418e981 */ /* 0x000f62000c1e1900 */
[----:B--2---:R-:W-:Y:S01]  /*0430*/  @!P0 LOP3.LUT R16, R6, 0x80000000, RZ, 0x3c, !PT ;  /* 0x8000000006108812 */ /* 0x004fe200078e3cff */
[C---:B------:R-:W-:Y:S01]  /*0440*/  VIADD R6, R7.reuse, 0xf ;  /* 0x0000000f07067836 */ /* 0x040fe20000000000 */
[----:B------:R-:W-:Y:S01]  /*0450*/  ISETP.GE.AND P0, PT, R18, UR4, PT ;  /* 0x0000000412007c0c */ /* 0x000fe2000bf06270 */
[----:B------:R-:W-:Y:S01]  /*0460*/  IMAD.MOV.U32 R18, RZ, RZ, -0x1 ;  /* 0xffffffffff127424 */ /* 0x000fe200078e00ff */
[----:B---3--:R-:W-:Y:S01]  /*0470*/  @!P1 LOP3.LUT R17, R8, 0x80000000, RZ, 0x3c, !PT ;  /* 0x8000000008119812 */ /* 0x008fe200078e3cff */
[----:B------:R-:W-:Y:S01]  /*0480*/  VIADD R8, R7, 0x10 ;  /* 0x0000001007087836 */ /* 0x000fe20000000000 */
[----:B----4-:R-:W-:Y:S02]  /*0490*/  @!P2 LOP3.LUT R18, R9, 0x80000000, RZ, 0x3c, !PT ;  /* 0x800000000912a812 */ /* 0x010fe400078e3cff */
[----:B------:R-:W-:Y:S01]  /*04a0*/  ISETP.GE.AND P2, PT, R6, UR4, PT ;  /* 0x0000000406007c0c */ /* 0x000fe2000bf46270 */
[----:B------:R-:W-:-:S02]  /*04b0*/  VIADD R6, R7, 0x11 ;  /* 0x0000001107067836 */ /* 0x000fc40000000000 */
[----:B------:R-:W-:Y:S01]  /*04c0*/  VIADD R7, R7, 0x12 ;  /* 0x0000001207077836 */ /* 0x000fe20000000000 */
[----:B------:R-:W-:Y:S01]  /*04d0*/  ISETP.GE.AND P1, PT, R19, UR4, PT ;  /* 0x0000000413007c0c */ /* 0x000fe2000bf26270 */
[----:B------:R-:W-:Y:S01]  /*04e0*/  IMAD.MOV.U32 R19, RZ, RZ, -0x1 ;  /* 0xffffffffff137424 */ /* 0x000fe200078e00ff */
[----:B-----5:R-:W-:Y:S02]  /*04f0*/  @!P3 LOP3.LUT R19, R10, 0x80000000, RZ, 0x3c, !PT ;  /* 0x800000000a13b812 */ /* 0x020fe400078e3cff */
[----:B------:R-:W-:Y:S02]  /*0500*/  @!P4 LOP3.LUT R20, R11, 0x80000000, RZ, 0x3c, !PT ;  /* 0x800000000b14c812 */ /* 0x000fe400078e3cff */
[----:B------:R-:W-:Y:S02]  /*0510*/  @!P5 LOP3.LUT R21, R22, 0x80000000, RZ, 0x3c, !PT ;  /* 0x800000001615d812 */ /* 0x000fe400078e3cff */
[----:B------:R-:W-:Y:S02]  /*0520*/  ISETP.GE.AND P3, PT, R8, UR4, PT ;  /* 0x0000000408007c0c */ /* 0x000fe4000bf66270 */
[----:B------:R-:W-:Y:S01]  /*0530*/  ISETP.GE.AND P4, PT, R6, UR4, PT ;  /* 0x0000000406007c0c */ /* 0x000fe2000bf86270 */
[----:B------:R-:W2:Y:S01]  /*0540*/  @!P2 LDG.E R8, desc[UR8][R4.64+0x3c] ;  /* 0x00003c080408a981 */ /* 0x000ea2000c1e1900 */
[----:B------:R-:W-:Y:S01]  /*0550*/  ISETP.GE.AND P5, PT, R7, UR4, PT ;  /* 0x0000000407007c0c */ /* 0x000fe2000bfa6270 */
[----:B------:R-:W0:Y:S02]  /*0560*/  LDCU.64 UR4, c[0x0][0x3a8] ;  /* 0x00007500ff0477ac */ /* 0x000e240008000a00 */
[----:B------:R-:W3:Y:S04]  /*0570*/  @!P0 LDG.E R6, desc[UR8][R4.64+0x34] ;  /* 0x0000340804068981 */ /* 0x000ee8000c1e1900 */
[----:B------:R-:W4:Y:S04]  /*0580*/  @!P1 LDG.E R7, desc[UR8][R4.64+0x38] ;  /* 0x0000380804079981 */ /* 0x000f28000c1e1900 */
[----:B------:R-:W5:Y:S04]  /*0590*/  @!P3 LDG.E R9, desc[UR8][R4.64+0x40] ;  /* 0x000040080409b981 */ /* 0x000f68000c1e1900 */
[----:B------:R-:W5:Y:S04]  /*05a0*/  @!P4 LDG.E R10, desc[UR8][R4.64+0x44] ;  /* 0x00004408040ac981 */ /* 0x000f68000c1e1900 */
[----:B------:R-:W5:Y:S01]  /*05b0*/  @!P5 LDG.E R11, desc[UR8][R4.64+0x48] ;  /* 0x00004808040bd981 */ /* 0x000f62000c1e1900 */
[----:B0-----:R-:W-:-:S02]  /*05c0*/  UIADD3 UR7, UPT, UPT, UR4, 0x6, URZ ;  /* 0x0000000604077890 */ /* 0x001fc4000fffe0ff */
[----:B------:R-:W-:-:S03]  /*05d0*/  UIADD3 UR5, UPT, UPT, -UR4, UR5, URZ ;  /* 0x0000000504057290 */ /* 0x000fc6000fffe1ff */
[----:B------:R-:W-:Y:S02]  /*05e0*/  UMOV UR4, 0x400 ;  /* 0x0000040000047882 */ /* 0x000fe40000000000 */
[----:B------:R-:W-:Y:S01]  /*05f0*/  ULEA UR4, UR6, UR4, 0x18 ;  /* 0x0000000406047291 */ /* 0x000fe2000f8ec0ff */
[----:B------:R-:W-:-:S05]  /*0600*/  SHF.R.U32.HI R105, RZ, 0x5, R0 ;  /* 0x00000005ff697819 */ /* 0x000fca0000011600 */
[----:B------:R-:W-:Y:S01]  /*0610*/  LEA R29, R0, UR4, 0x2 ;  /* 0x00000004001d7c11 */ /* 0x000fe2000f8e10ff */
[----:B------:R-:W-:Y:S01]  /*0620*/  IMAD.MOV.U32 R22, RZ, RZ, -0x1 ;  /* 0xffffffffff167424 */ /* 0x000fe200078e00ff */
[----:B------:R-:W-:-:S03]  /*0630*/  @!P6 LOP3.LUT R22, R24, 0x80000000, RZ, 0x3c, !PT ;  /* 0x800000001816e812 */ /* 0x000fc600078e3cff */
[----:B------:R-:W-:Y:S01]  /*0640*/  IMAD R31, R0, 0x80, R29 ;  /* 0x00000080001f7824 */ /* 0x000fe200078e021d */
[----:B------:R-:W-:Y:S01]  /*0650*/  LEA R32, R105, UR4, 0x2 ;  /* 0x0000000469207c11 */ /* 0x000fe2000f8e10ff */
[----:B------:R-:W-:Y:S02]  /*0660*/  IMAD.MOV.U32 R24, RZ, RZ, -0x1 ;  /* 0xffffffffff187424 */ /* 0x000fe400078e00ff */
[----:B------:R-:W-:Y:S02]  /*0670*/  IMAD.MOV.U32 R26, RZ, RZ, -0x1 ;  /* 0xffffffffff1a7424 */ /* 0x000fe400078e00ff */
[----:B------:R-:W-:Y:S02]  /*0680*/  IMAD.MOV.U32 R27, RZ, RZ, -0x1 ;  /* 0xffffffffff1b7424 */ /* 0x000fe400078e00ff */
[----:B------:R-:W-:Y:S02]  /*0690*/  IMAD.MOV.U32 R28, RZ, RZ, -0x1 ;  /* 0xffffffffff1c7424 */ /* 0x000fe400078e00ff */
[----:B------:R-:W-:-:S02]  /*06a0*/  IMAD.MOV.U32 R30, RZ, RZ, -0x1 ;  /* 0xffffffffff1e7424 */ /* 0x000fc400078e00ff */
[----:B------:R-:W-:Y:S01]  /*06b0*/  IMAD R33, R0, -0x38, R31 ;  /* 0xffffffc800217824 */ /* 0x000fe200078e021f */
[----:B------:R-:W-:Y:S01]  /*06c0*/  BAR.SYNC.DEFER_BLOCKING 0x0 ;  /* 0x0000000000007b1d */ /* 0x000fe20000010000 */
[----:B--2---:R-:W-:Y:S02]  /*06d0*/  @!P2 LOP3.LUT R26, R8, 0x80000000, RZ, 0x3c, !PT ;  /* 0x80000000081aa812 */ /* 0x004fe400078e3cff */
[----:B---3--:R-:W-:Y:S02]  /*06e0*/  @!P0 LOP3.LUT R24, R6, 0x80000000, RZ, 0x3c, !PT ;  /* 0x8000000006188812 */ /* 0x008fe400078e3cff */
[----:B----4-:R-:W-:Y:S02]  /*06f0*/  @!P1 LOP3.LUT R25, R7, 0x80000000, RZ, 0x3c, !PT ;  /* 0x8000000007199812 */ /* 0x010fe400078e3cff */
[----:B-----5:R-:W-:Y:S02]  /*0700*/  @!P3 LOP3.LUT R27, R9, 0x80000000, RZ, 0x3c, !PT ;  /* 0x80000000091bb812 */ /* 0x020fe400078e3cff */
[----:B------:R-:W-:-:S02]  /*0710*/  @!P4 LOP3.LUT R28, R10, 0x80000000, RZ, 0x3c, !PT ;  /* 0x800000000a1cc812 */ /* 0x000fc400078e3cff */
[----:B------:R-:W-:-:S07]  /*0720*/  @!P5 LOP3.LUT R30, R11, 0x80000000, RZ, 0x3c, !PT ;  /* 0x800000000b1ed812 */ /* 0x000fce00078e3cff */
.L_x_220:
[----:B------:R-:W-:Y:S01]  /*0730*/  UISETP.LT.AND UP0, UPT, UR5, 0x6, UPT ;  /* 0x000000060500788c */ /* 0x000fe2000bf01270 */
[----:B------:R-:W-:Y:S01]  /*0740*/  STS [R29], RZ ;  /* 0x000000ff1d007388 */ /* 0x000fe20000000800 */
[----:B------:R-:W-:Y:S01]  /*0750*/  UIADD3 UR6, UPT, UPT, UR7, -0x6, URZ ;  /* 0xfffffffa07067890 */ /* 0x000fe2000fffe0ff */
[----:B------:R-:W-:Y:S01]  /*0760*/  ISETP.NE.AND P1, PT, R23, 0x1f, PT ;  /* 0x0000001f1700780c */ /* 0x000fe20003f25270 */
[----:B------:R-:W-:Y:S01]  /*0770*/  USEL UR4, UR5, 0x6, UP0 ;  /* 0x0000000605047887 */ /* 0x000fe20008000000 */
[----:B------:R-:W-:Y:S01]  /*0780*/  STS [R29+0x400], RZ ;  /* 0x000400ff1d007388 */ /* 0x000fe20000000800 */
[C---:B------:R-:W-:Y:S01]  /*0790*/  ISETP.NE.AND P2, PT, R105.reuse, 0x6, PT ;  /* 0x000000066900780c */ /* 0x040fe20003f45270 */
[----:B------:R-:W-:Y:S01]  /*07a0*/  UISETP.GE.AND UP0, UPT, UR7, UR10, UPT ;  /* 0x0000000a0700728c */ /* 0x000fe2000bf06270 */
[----:B0-2---:R-:W-:Y:S01]  /*07b0*/  SHF.R.U32.HI R4, RZ, UR6, R2 ;  /* 0x00000006ff047c19 */ /* 0x005fe20008011602 */
[----:B------:R-:W-:Y:S01]  /*07c0*/  UBMSK UR4, URZ, UR4 ;  /* 0x00000004ff04729b */ /* 0x000fe20008000000 */
[----:B------:R-:W-:Y:S01]  /*07d0*/  STS [R29+0x800], RZ ;  /* 0x000800ff1d007388 */ /* 0x000fe20000000800 */
[----:B------:R-:W-:-:S03]  /*07e0*/  ISETP.NE.AND P3, PT, R105, 0x7, PT ;  /* 0x000000076900780c */ /* 0x000fc60003f65270 */
[----:B------:R-:W-:Y:S01]  /*07f0*/  STS [R29+0xc00], RZ ;  /* 0x000c00ff1d007388 */ /* 0x000fe20000000800 */
[----:B------:R-:W-:-:S03]  /*0800*/  LOP3.LUT R4, R4, UR4, RZ, 0xc0, !PT ;  /* 0x0000000404047c12 */ /* 0x000fc6000f8ec0ff */
[----:B------:R-:W-:Y:S02]  /*0810*/  STS [R29+0x1000], RZ ;  /* 0x001000ff1d007388 */ /* 0x000fe40000000800 */
[----:B------:R-:W-:Y:S01]  /*0820*/  IMAD.SHL.U32 R5, R4, 0x400, RZ ;  /* 0x0000040004057824 */ /* 0x000fe200078e00ff */
[----:B------:R-:W-:Y:S01]  /*0830*/  SHF.R.U32.HI R4, RZ, 0x4, R4 ;  /* 0x00000004ff047819 */ /* 0x000fe20000011604 */
[----:B------:R-:W-:Y:S03]  /*0840*/  STS [R29+0x1400], RZ ;  /* 0x001400ff1d007388 */ /* 0x000fe60000000800 */
[----:B------:R-:W-:Y:S01]  /*0850*/  LOP3.LUT R36, R5, 0x7c00, RZ, 0xc0, !PT ;  /* 0x00007c0005247812 */ /* 0x000fe200078ec0ff */
[----:B------:R-:W-:Y:S01]  /*0860*/  STS [R29+0x1800], RZ ;  /* 0x001800ff1d007388 */ /* 0x000fe20000000800 */
[----:B------:R-:W-:-:S03]  /*0870*/  LOP3.LUT R4, R4, 0xffffffe, RZ, 0xc0, !PT ;  /* 0x0ffffffe04047812 */ /* 0x000fc600078ec0ff */
[----:B------:R-:W-:Y:S01]  /*0880*/  STS [R29+0x1c00], RZ ;  /* 0x001c00ff1d007388 */ /* 0x000fe20000000800 */
[----:B------:R-:W-:Y:S02]  /*0890*/  IADD3 R36, PT, PT, R4, R29, R36 ;  /* 0x0000001d04247210 */ /* 0x000fe40007ffe024 */
[----:B------:R-:W-:Y:S01]  /*08a0*/  SHF.R.U32.HI R4, RZ, UR6, R3 ;  /* 0x00000006ff047c19 */ /* 0x000fe20008011603 */
[----:B------:R-:W-:Y:S03]  /*08b0*/  STS [R29+0x2000], RZ ;  /* 0x002000ff1d007388 */ /* 0x000fe60000000800 */
[----:B------:R-:W-:Y:S01]  /*08c0*/  LOP3.LUT R4, R4, UR4, RZ, 0xc0, !PT ;  /* 0x0000000404047c12 */ /* 0x000fe2000f8ec0ff */
[----:B------:R-:W-:Y:S03]  /*08d0*/  STS [R29+0x2400], RZ ;  /* 0x002400ff1d007388 */ /* 0x000fe60000000800 */
[----:B------:R-:W-:Y:S01]  /*08e0*/  SHF.R.U32.HI R6, RZ, 0x4, R4 ;  /* 0x00000004ff067819 */ /* 0x000fe20000011604 */
[----:B------:R-:W-:Y:S01]  /*08f0*/  STS [R29+0x2800], RZ ;  /* 0x002800ff1d007388 */ /* 0x000fe20000000800 */
[----:B------:R-:W-:-:S02]  /*0900*/  IMAD.SHL.U32 R5, R4, 0x400, RZ ;  /* 0x0000040004057824 */ /* 0x000fc400078e00ff */
[----:B------:R-:W-:Y:S01]  /*0910*/  LOP3.LUT R6, R6, 0xffffffe, RZ, 0xc0, !PT ;  /* 0x0ffffffe06067812 */ /* 0x000fe200078ec0ff */
[----:B------:R-:W-:Y:S02]  /*0920*/  STS [R29+0x2c00], RZ ;  /* 0x002c00ff1d007388 */ /* 0x000fe40000000800 */
[----:B------:R-:W-:Y:S02]  /*0930*/  LOP3.LUT R4, R5, 0x7c00, RZ, 0xc0, !PT ;  /* 0x00007c0005047812 */ /* 0x000fe400078ec0ff */
[----:B------:R-:W-:Y:S02]  /*0940*/  STS [R29+0x3000], RZ ;  /* 0x003000ff1d007388 */ /* 0x000fe40000000800 */
[----:B------:R-:W-:Y:S02]  /*0950*/  IADD3 R37, PT, PT, R6, R29, R4 ;  /* 0x0000001d06257210 */ /* 0x000fe40007ffe004 */
[----:B------:R-:W-:Y:S01]  /*0960*/  STS [R29+0x3400], RZ ;  /* 0x003400ff1d007388 */ /* 0x000fe20000000800 */
[----:B------:R-:W-:-:S03]  /*0970*/  SHF.R.U32.HI R4, RZ, UR6, R12 ;  /* 0x00000006ff047c19 */ /* 0x000fc6000801160c */
        /* <DEDUP_REMOVED lines=10> */
[----:B------:R-:W-:-:S03]  /*0a20*/  IADD3 R39, PT, PT, R39, R29, R6 ;  /* 0x0000001d27277210 */ /* 0x000fc60007ffe006 */
[----:B------:R-:W-:Y:S04]  /*0a30*/  STS [R29+0x4c00], RZ ;  /* 0x004c00ff1d007388 */ /* 0x000fe80000000800 */
        /* <DEDUP_REMOVED lines=13> */
[----:B------:R-:W0:Y:S02]  /*0b10*/  LDS.U16 R34, [R36] ;  /* 0x0000000024227984 */ /* 0x000e240000000400 */
[----:B0-----:R-:W-:-:S05]  /*0b20*/  VIADD R5, R34, 0x1 ;  /* 0x0000000122057836 */ /* 0x001fca0000000000 */
[----:B------:R0:W-:Y:S04]  /*0b30*/  STS.U16 [R36], R5 ;  /* 0x0000000524007388 */ /* 0x0001e80000000400 */
[----:B------:R-:W1:Y:S01]  /*0b40*/  LDS.U16 R38, [R37] ;  /* 0x0000000025267984 */ /* 0x000e620000000400 */
[----:B0-----:R-:W-:-:S04]  /*0b50*/  SHF.R.U32.HI R5, RZ, UR6, R13 ;  /* 0x00000006ff057c19 */ /* 0x001fc8000801160d */
[----:B------:R-:W-:-:S05]  /*0b60*/  LOP3.LUT R5, R5, UR4, RZ, 0xc0, !PT ;  /* 0x0000000405057c12 */ /* 0x000fca000f8ec0ff */
[----:B------:R-:W-:Y:S01]  /*0b70*/  IMAD.SHL.U32 R6, R5, 0x400, RZ ;  /* 0x0000040005067824 */ /* 0x000fe200078e00ff */
[----:B------:R-:W-:-:S04]  /*0b80*/  SHF.R.U32.HI R5, RZ, 0x4, R5 ;  /* 0x00000004ff057819 */ /* 0x000fc80000011605 */
[----:B------:R-:W-:Y:S02]  /*0b90*/  LOP3.LUT R8, R6, 0x7c00, RZ, 0xc0, !PT ;  /* 0x00007c0006087812 */ /* 0x000fe400078ec0ff */
[----:B------:R-:W-:-:S04]  /*0ba0*/  LOP3.LUT R5, R5, 0xffffffe, RZ, 0xc0, !PT ;  /* 0x0ffffffe05057812 */ /* 0x000fc800078ec0ff */
[----:B------:R-:W-:Y:S01]  /*0bb0*/  IADD3 R41, PT, PT, R5, R29, R8 ;  /* 0x0000001d05297210 */ /* 0x000fe20007ffe008 */
[----:B-1----:R-:W-:-:S05]  /*0bc0*/  VIADD R4, R38, 0x1 ;  /* 0x0000000126047836 */ /* 0x002fca0000000000 */
[----:B------:R0:W-:Y:S04]  /*0bd0*/  STS.U16 [R37], R4 ;  /* 0x0000000425007388 */ /* 0x0001e80000000400 */
[----:B------:R-:W1:Y:S01]  /*0be0*/  LDS.U16 R40, [R39] ;  /* 0x0000000027287984 */ /* 0x000e620000000400 */
[----:B0-----:R-:W-:-:S04]  /*0bf0*/  SHF.R.U32.HI R4, RZ, UR6, R14 ;  /* 0x00000006ff047c19 */ /* 0x001fc8000801160e */
[----:B------:R-:W-:-:S05]  /*0c00*/  LOP3.LUT R4, R4, UR4, RZ, 0xc0, !PT ;  /* 0x0000000404047c12 */ /* 0x000fca000f8ec0ff */
[----:B------:R-:W-:Y:S01]  /*0c10*/  IMAD.SHL.U32 R5, R4, 0x400, RZ ;  /* 0x0000040004057824 */ /* 0x000fe200078e00ff */
[----:B------:R-:W-:-:S04]  /*0c20*/  SHF.R.U32.HI R4, RZ, 0x4, R4 ;  /* 0x00000004ff047819 */ /* 0x000fc80000011604 */
[----:B------:R-:W-:Y:S02]  /*0c30*/  LOP3.LUT R8, R5, 0x7c00, RZ, 0xc0, !PT ;  /* 0x00007c0005087812 */ /* 0x000fe400078ec0ff */
[----:B------:R-:W-:Y:S02]  /*0c40*/  LOP3.LUT R43, R4, 0xffffffe, RZ, 0xc0, !PT ;  /* 0x0ffffffe042b7812 */ /* 0x000fe400078ec0ff */
[----:B------:R-:W-:Y:S02]  /*0c50*/  SHF.R.U32.HI R5, RZ, UR6, R15 ;  /* 0x00000006ff057c19 */ /* 0x000fe4000801160f */
[----:B------:R-:W-:Y:S02]  /*0c60*/  IADD3 R43, PT, PT, R43, R29, R8 ;  /* 0x0000001d2b2b7210 */ /* 0x000fe40007ffe008 */
[----:B------:R-:W-:Y:S01]  /*0c70*/  LOP3.LUT R5, R5, UR4, RZ, 0xc0, !PT ;  /* 0x0000000405057c12 */ /* 0x000fe2000f8ec0ff */
[----:B-1----:R-:W-:-:S05]  /*0c80*/  VIADD R6, R40, 0x1 ;  /* 0x0000000128067836 */ /* 0x002fca0000000000 */
[----:B------:R0:W-:Y:S04]  /*0c90*/  STS.U16 [R39], R6 ;  /* 0x0000000627007388 */ /* 0x0001e80000000400 */
[----:B------:R-:W1:Y:S01]  /*0ca0*/  LDS.U16 R42, [R41] ;  /* 0x00000000292a7984 */ /* 0x000e620000000400 */
[----:B0-----:R-:W-:Y:S01]  /*0cb0*/  IMAD.SHL.U32 R6, R5, 0x400, RZ ;  /* 0x0000040005067824 */ /* 0x001fe200078e00ff */
        /* <DEDUP_REMOVED lines=127> */
[----:B0-----:R-:W-:Y:S01]  /*14b0*/  SHF.R.U32.HI R4, RZ, UR6, R30 ;  /* 0x00000006ff047c19 */ /* 0x001fe2000801161e */
[----:B------:R-:W0:Y:S03]  /*14c0*/  S2UR UR6, SR_CgaCtaId ;  /* 0x00000000000679c3 */ /* 0x000e260000008800 */
[----:B------:R-:W-:Y:S01]  /*14d0*/  LOP3.LUT R4, R4, UR4, RZ, 0xc0, !PT ;  /* 0x0000000404047c12 */ /* 0x000fe2000f8ec0ff */
[----:B------:R-:W-:-:S04]  /*14e0*/  UMOV UR4, 0x400 ;  /* 0x0000040000047882 */ /* 0x000fc80000000000 */
[----:B------:R-:W-:Y:S01]  /*14f0*/  IMAD.SHL.U32 R5, R4, 0x400, RZ ;  /* 0x0000040004057824 */ /* 0x000fe200078e00ff */
[----:B------:R-:W-:-:S04]  /*1500*/  SHF.R.U32.HI R4, RZ, 0x4, R4 ;  /* 0x00000004ff047819 */ /* 0x000fc80000011604 */
[----:B------:R-:W-:Y:S02]  /*1510*/  LOP3.LUT R8, R5, 0x7c00, RZ, 0xc0, !PT ;  /* 0x00007c0005087812 */ /* 0x000fe400078ec0ff */
[----:B------:R-:W-:-:S04]  /*1520*/  LOP3.LUT R71, R4, 0xffffffe, RZ, 0xc0, !PT ;  /* 0x0ffffffe04477812 */ /* 0x000fc800078ec0ff */
[----:B------:R-:W-:Y:S01]  /*1530*/  IADD3 R71, PT, PT, R71, R29, R8 ;  /* 0x0000001d47477210 */ /* 0x000fe20007ffe008 */
[----:B0-----:R-:W-:Y:S01]  /*1540*/  ULEA UR4, UR6, UR4, 0x18 ;  /* 0x0000000406047291 */ /* 0x001fe2000f8ec0ff */
[----:B-1----:R-:W-:-:S05]  /*1550*/  VIADD R6, R68, 0x1 ;  /* 0x0000000144067836 */ /* 0x002fca0000000000 */
[----:B------:R-:W-:Y:S04]  /*1560*/  STS.U16 [R67], R6 ;  /* 0x0000000643007388 */ /* 0x000fe80000000400 */
[----:B------:R-:W0:Y:S02]  /*1570*/  LDS.U16 R70, [R69] ;  /* 0x0000000045467984 */ /* 0x000e240000000400 */
[----:B0-----:R-:W-:-:S05]  /*1580*/  VIADD R4, R70, 0x1 ;  /* 0x0000000146047836 */ /* 0x001fca0000000000 */
[----:B------:R-:W-:Y:S04]  /*1590*/  STS.U16 [R69], R4 ;  /* 0x0000000445007388 */ /* 0x000fe80000000400 */
[----:B------:R-:W0:Y:S02]  /*15a0*/  LDS.U16 R72, [R71] ;  /* 0x0000000047487984 */ /* 0x000e240000000400 */
[----:B0-----:R-:W-:-:S05]  /*15b0*/  VIADD R6, R72, 0x1 ;  /* 0x0000000148067836 */ /* 0x001fca0000000000 */
[----:B------:R-:W-:Y:S01]  /*15c0*/  STS.U16 [R71], R6 ;  /* 0x0000000647007388 */ /* 0x000fe20000000400 */
[----:B------:R-:W-:Y:S06]  /*15d0*/  BAR.SYNC.DEFER_BLOCKING 0x0 ;  /* 0x0000000000007b1d */ /* 0x000fec0000010000 */
[----:B------:R-:W-:Y:S04]  /*15e0*/  LDS R73, [R31] ;  /* 0x000000001f497984 */ /* 0x000fe80000000800 */
[----:B------:R-:W0:Y:S04]  /*15f0*/  LDS R74, [R31+0x4] ;  /* 0x000004001f4a7984 */ /* 0x000e280000000800 */
        /* <DEDUP_REMOVED lines=13> */
[----:B------:R-:W1:Y:S01]  /*16d0*/  LDS R86, [R31+0x34] ;  /* 0x000034001f567984 */ /* 0x000e620000000800 */
[----:B--2---:R-:W-:-:S03]  /*16e0*/  IMAD.IADD R76, R76, 0x1, R75 ;  /* 0x000000014c4c7824 */ /* 0x004fc600078e024b */
[----:B------:R-:W2:Y:S01]  /*16f0*/  LDS R87, [R31+0x38] ;  /* 0x000038001f577984 */ /* 0x000ea20000000800 */
[----:B---3--:R-:W-:-:S03]  /*1700*/  IMAD.IADD R77, R77, 0x1, R76 ;  /* 0x000000014d4d7824 */ /* 0x008fc600078e024c */
[----:B------:R-:W3:Y:S01]  /*1710*/  LDS R88, [R31+0x3c] ;  /* 0x00003c001f587984 */ /* 0x000ee20000000800 */
[----:B----4-:R-:W-:-:S03]  /*1720*/  IMAD.IADD R78, R78, 0x1, R77 ;  /* 0x000000014e4e7824 */ /* 0x010fc600078e024d */
[----:B------:R-:W4:Y:S01]  /*1730*/  LDS R89, [R31+0x40] ;  /* 0x000040001f597984 */ /* 0x000f220000000800 */
[----:B-----5:R-:W-:-:S03]  /*1740*/  IMAD.IADD R79, R79, 0x1, R78 ;  /* 0x000000014f4f7824 */ /* 0x020fc600078e024e */
[----:B------:R-:W5:Y:S01]  /*1750*/  LDS R90, [R31+0x44] ;  /* 0x000044001f5a7984 */ /* 0x000f620000000800 */
[----:B------:R-:W-:-:S03]  /*1760*/  IMAD.IADD R80, R80, 0x1, R79 ;  /* 0x0000000150507824 */ /* 0x000fc600078e024f */
        /* <DEDUP_REMOVED lines=29> */
[----:B------:R-:W-:-:S04]  /*1940*/  IMAD.IADD R95, R95, 0x1, R94 ;  /* 0x000000015f5f7824 */ /* 0x000fc800078e025e */
[----:B0-----:R-:W-:-:S04]  /*1950*/  IMAD.IADD R96, R96, 0x1, R95 ;  /* 0x0000000160607824 */ /* 0x001fc800078e025f */
[----:B-1----:R-:W-:-:S04]  /*1960*/  IMAD.IADD R97, R97, 0x1, R96 ;  /* 0x0000000161617824 */ /* 0x002fc800078e0260 */
[----:B--2---:R-:W-:-:S04]  /*1970*/  IMAD.IADD R98, R98, 0x1, R97 ;  /* 0x0000000162627824 */ /* 0x004fc800078e0261 */
[----:B---3--:R-:W-:-:S04]  /*1980*/  IMAD.IADD R99, R99, 0x1, R98 ;  /* 0x0000000163637824 */ /* 0x008fc800078e0262 */
[----:B----4-:R-:W-:-:S04]  /*1990*/  IMAD.IADD R100, R100, 0x1, R99 ;  /* 0x0000000164647824 */ /* 0x010fc800078e0263 */
[----:B-----5:R-:W-:-:S04]  /*19a0*/  IMAD.IADD R101, R101, 0x1, R100 ;  /* 0x0000000165657824 */ /* 0x020fc800078e0264 */
[----:B------:R-:W-:-:S04]  /*19b0*/  IMAD.IADD R102, R102, 0x1, R101 ;  /* 0x0000000166667824 */ /* 0x000fc800078e0265 */
[----:B------:R-:W-:-:S04]  /*19c0*/  IMAD.IADD R103, R103, 0x1, R102 ;  /* 0x0000000167677824 */ /* 0x000fc800078e0266 */
[----:B------:R-:W-:-:S04]  /*19d0*/  IMAD.IADD R104, R104, 0x1, R103 ;  /* 0x0000000168687824 */ /* 0x000fc800078e0267 */
[----:B------:R-:W-:-:S05]  /*19e0*/  IMAD.IADD R106, R5, 0x1, R104 ;  /* 0x00000001056a7824 */ /* 0x000fca00078e0268 */
        /* <DEDUP_REMOVED lines=8> */
[----:B------:R-:W0:Y:S02]  /*1a70*/  SHFL.UP P0, R107, R108, 0x10, RZ ;  /* 0x060000006c6b7989 */ /* 0x000e2400000000ff */
[----:B0-----:R-:W-:Y:S01]  /*1a80*/  @P0 IMAD.IADD R107, R108, 0x1, R107 ;  /* 0x000000016c6b0824 */ /* 0x001fe200078e026b */
[----:B------:R-:W-:-:S03]  /*1a90*/  ISETP.NE.AND P0, PT, R105, 0x1, PT ;  /* 0x000000016900780c */ /* 0x000fc60003f05270 */
[----:B------:R-:W-:Y:S01]  /*1aa0*/  IMAD.IADD R106, R107, 0x1, -R106 ;  /* 0x000000016b6a7824 */ /* 0x000fe200078e0a6a */
[----:B------:R-:W-:Y:S01]  /*1ab0*/  @!P1 STS [R32+0x8400], R107 ;  /* 0x0084006b20009388 */ /* 0x000fe20000000800 */
[----:B------:R-:W-:Y:S01]  /*1ac0*/  BAR.SYNC.DEFER_BLOCKING 0x0 ;  /* 0x0000000000007b1d */ /* 0x000fe20000010000 */
[----:B------:R-:W-:-:S05]  /*1ad0*/  ISETP.NE.AND P1, PT, R105, 0x4, PT ;  /* 0x000000046900780c */ /* 0x000fca0003f25270 */
[----:B------:R-:W0:Y:S04]  /*1ae0*/  LDS.128 R4, [UR4+0x8400] ;  /* 0x00840004ff047984 */ /* 0x000e280008000c00 */
[----:B------:R-:W1:Y:S01]  /*1af0*/  LDS.128 R8, [UR4+0x8410] ;  /* 0x00841004ff087984 */ /* 0x000e620008000c00 */
[C---:B0-----:R-:W-:Y:S01]  /*1b00*/  SEL R35, R4.reuse, R35, !P0 ;  /* 0x0000002304237207 */ /* 0x041fe20004000000 */
[----:B------:R-:W-:Y:S01]  /*1b10*/  IMAD.IADD R5, R4, 0x1, R5 ;  /* 0x0000000104057824 */ /* 0x000fe200078e0205 */
[----:B------:R-:W-:-:S03]  /*1b20*/  ISETP.NE.AND P0, PT, R105, 0x2, PT ;  /* 0x000000026900780c */ /* 0x000fc60003f05270 */
[----:B------:R-:W-:Y:S01]  /*1b30*/  IMAD.IADD R6, R6, 0x1, R5 ;  /* 0x0000000106067824 */ /* 0x000fe200078e0205 */
[----:B------:R-:W-:Y:S02]  /*1b40*/  SEL R35, R5, R35, !P0 ;  /* 0x0000002305237207 */ /* 0x000fe40004000000 */
[----:B------:R-:W-:Y:S01]  /*1b50*/  ISETP.NE.AND P0, PT, R105, 0x3, PT ;  /* 0x000000036900780c */ /* 0x000fe20003f05270 */
[----:B------:R-:W-:-:S03]  /*1b60*/  IMAD.IADD R7, R7, 0x1, R6 ;  /* 0x0000000107077824 */ /* 0x000fc600078e0206 */
[----:B------:R-:W-:Y:S01]  /*1b70*/  SEL R35, R6, R35, !P0 ;  /* 0x0000002306237207 */ /* 0x000fe20004000000 */
[----:B-1----:R-:W-:Y:S01]  /*1b80*/  IMAD.IADD R8, R7, 0x1, R8 ;  /* 0x0000000107087824 */ /* 0x002fe200078e0208 */
[----:B------:R-:W-:Y:S02]  /*1b90*/  ISETP.NE.AND P0, PT, R105, 0x5, PT ;  /* 0x000000056900780c */ /* 0x000fe40003f05270 */
[----:B------:R-:W-:Y:S01]  /*1ba0*/  SEL R35, R7, R35, !P1 ;  /* 0x0000002307237207 */ /* 0x000fe20004800000 */
[----:B------:R-:W-:Y:S01]  /*1bb0*/  IMAD.IADD R9, R9, 0x1, R8 ;  /* 0x0000000109097824 */ /* 0x000fe200078e0208 */
[----:B------:R-:W-:Y:S02]  /*1bc0*/  ISETP.NE.AND P1, PT, R23, RZ, PT ;  /* 0x000000ff1700720c */ /* 0x000fe40003f25270 */
[----:B------:R-:W-:Y:S01]  /*1bd0*/  SEL R35, R8, R35, !P0 ;  /* 0x0000002308237207 */ /* 0x000fe20004000000 */
[----:B------:R-:W-:Y:S01]  /*1be0*/  IMAD.IADD R10, R10, 0x1, R9 ;  /* 0x000000010a0a7824 */ /* 0x000fe200078e0209 */
[----:B------:R-:W-:-:S02]  /*1bf0*/  ISETP.GT.U32.AND P0, PT, R0, 0x1f, PT ;  /* 0x0000001f0000780c */ /* 0x000fc40003f04070 */
[----:B------:R-:W-:Y:S01]  /*1c00*/  SEL R35, R9, R35, !P2 ;  /* 0x0000002309237207 */ /* 0x000fe20005000000 */
[----:B------:R-:W-:Y:S01]  /*1c10*/  IMAD.IADD R11, R11, 0x1, R10 ;  /* 0x000000010b0b7824 */ /* 0x000fe200078e020a */
[----:B------:R-:W-:Y:S02]  /*1c20*/  ISETP.GT.U32.OR P2, PT, R0, 0x1f, P1 ;  /* 0x0000001f0000780c */ /* 0x000fe40000f44470 */
[----:B------:R-:W-:Y:S02]  /*1c30*/  SEL R4, R106, RZ, P1 ;  /* 0x000000ff6a047207 */ /* 0x000fe40000800000 */
[----:B------:R-:W-:-:S05]  /*1c40*/  SEL R35, R10, R35, !P3 ;  /* 0x000000230a237207 */ /* 0x000fca0005800000 */
[----:B------:R-:W-:Y:S01]  /*1c50*/  @P0 IMAD.IADD R106, R35, 0x1, R4 ;  /* 0x00000001236a0824 */ /* 0x000fe200078e0204 */
[----:B------:R-:W-:-:S03]  /*1c60*/  ISETP.NE.AND P0, PT, R0, RZ, PT ;  /* 0x000000ff0000720c */ /* 0x000fc60003f05270 */
[----:B------:R-:W-:-:S05]  /*1c70*/  @!P2 IMAD.U32 R106, R11, 0x10000, RZ ;  /* 0x000100000b6aa824 */ /* 0x000fca00078e00ff */
[----:B------:R-:W-:Y:S01]  /*1c80*/  @!P2 STS [UR4+0x8428], R106 ;  /* 0x0084286aff00a988 */ /* 0x000fe20008000804 */
[----:B------:R-:W-:Y:S06]  /*1c90*/  BAR.SYNC.DEFER_BLOCKING 0x0 ;  /* 0x0000000000007b1d */ /* 0x000fec0000010000 */
[----:B------:R-:W0:Y:S02]  /*1ca0*/  LDS R4, [UR4+0x8428] ;  /* 0x00842804ff047984 */ /* 0x000e240008000800 */
[----:B0-----:R-:W-:-:S05]  /*1cb0*/  SEL R5, R4, RZ, P0 ;  /* 0x000000ff04057207 */ /* 0x001fca0000000000 */
[----:B------:R-:W-:-:S04]  /*1cc0*/  IMAD.IADD R4, R5, 0x1, R106 ;  /* 0x0000000105047824 */ /* 0x000fc800078e026a */
[--C-:B------:R-:W-:Y:S01]  /*1cd0*/  IMAD.IADD R6, R73, 0x1, R4.reuse ;  /* 0x0000000149067824 */ /* 0x100fe200078e0204 */
[----:B------:R-:W-:Y:S01]  /*1ce0*/  STS [R31], R4 ;  /* 0x000000041f007388 */ /* 0x000fe20000000800 */
[--C-:B------:R-:W-:Y:S02]  /*1cf0*/  IMAD.IADD R74, R74, 0x1, R4.reuse ;  /* 0x000000014a4a7824 */ /* 0x100fe400078e0204 */
[--C-:B------:R-:W-:Y:S01]  /*1d00*/  IMAD.IADD R8, R75, 0x1, R4.reuse ;  /* 0x000000014b087824 */ /* 0x100fe200078e0204 */
[----:B------:R-:W-:Y:S01]  /*1d10*/  STS [R31+0x4], R6 ;  /* 0x000004061f007388 */ /* 0x000fe20000000800 */
[--C-:B------:R-:W-:Y:S02]  /*1d20*/  IMAD.IADD R76, R76, 0x1, R4.reuse ;  /* 0x000000014c4c7824 */ /* 0x100fe400078e0204 */
[--C-:B------:R-:W-:Y:S01]  /*1d30*/  IMAD.IADD R10, R77, 0x1, R4.reuse ;  /* 0x000000014d0a7824 */ /* 0x100fe200078e0204 */
[----:B------:R-:W-:Y:S01]  /*1d40*/  STS [R31+0x8], R74 ;  /* 0x0000084a1f007388 */ /* 0x000fe20000000800 */
[----:B------:R-:W-:-:S02]  /*1d50*/  IMAD.IADD R78, R78, 0x1, R4 ;  /* 0x000000014e4e7824 */ /* 0x000fc400078e0204 */
[--C-:B------:R-:W-:Y:S01]  /*1d60*/  IMAD.IADD R106, R79, 0x1, R4.reuse ;  /* 0x000000014f6a7824 */ /* 0x100fe200078e0204 */
[----:B------:R-:W-:Y:S01]  /*1d70*/  STS [R31+0xc], R8 ;  /* 0x00000c081f007388 */ /* 0x000fe20000000800 */
        /* <DEDUP_REMOVED lines=36> */
[----:B------:R-:W-:-:S03]  /*1fc0*/  IMAD.IADD R104, R104, 0x1, R4 ;  /* 0x0000000168687824 */ /* 0x000fc600078e0204 */
[----:B------:R-:W-:Y:S04]  /*1fd0*/  STS [R31+0x40], R88 ;  /* 0x000040581f007388 */ /* 0x000fe80000000800 */
        /* <DEDUP_REMOVED lines=15> */
[----:B------:R-:W-:Y:S01]  /*20d0*/  STS [R31+0x80], R104 ;  /* 0x000080681f007388 */ /* 0x000fe20000000800 */
[----:B------:R-:W-:Y:S06]  /*20e0*/  BAR.SYNC.DEFER_BLOCKING 0x0 ;  /* 0x0000000000007b1d */ /* 0x000fec0000010000 */
[----:B------:R-:W0:Y:S04]  /*20f0*/  LDS.U16 R5, [R36] ;  /* 0x0000000024057984 */ /* 0x000e280000000400 */
[----:B------:R-:W1:Y:S04]  /*2100*/  LDS.U16 R37, [R37] ;  /* 0x0000000025257984 */ /* 0x000e680000000400 */
[----:B------:R-:W2:Y:S04]  /*2110*/  LDS.U16 R39, [R39] ;  /* 0x0000000027277984 */ /* 0x000ea80000000400 */
[----:B------:R-:W3:Y:S04]  /*2120*/  LDS.U16 R41, [R41] ;  /* 0x0000000029297984 */ /* 0x000ee80000000400 */
[----:B------:R-:W4:Y:S04]  /*2130*/  LDS.U16 R43, [R43] ;  /* 0x000000002b2b7984 */ /* 0x000f280000000400 */
[----:B------:R-:W5:Y:S04]  /*2140*/  LDS.U16 R45, [R45] ;  /* 0x000000002d2d7984 */ /* 0x000f680000000400 */
[----:B------:R-:W5:Y:S04]  /*2150*/  LDS.U16 R47, [R47] ;  /* 0x000000002f2f7984 */ /* 0x000f680000000400 */
[----:B------:R-:W5:Y:S04]  /*2160*/  LDS.U16 R49, [R49] ;  /* 0x0000000031317984 */ /* 0x000f680000000400 */
[----:B------:R-:W5:Y:S04]  /*2170*/  LDS.U16 R51, [R51] ;  /* 0x0000000033337984 */ /* 0x000f680000000400 */
[----:B------:R-:W5:Y:S04]  /*2180*/  LDS.U16 R53, [R53] ;  /* 0x0000000035357984 */ /* 0x000f680000000400 */
[----:B------:R-:W5:Y:S01]  /*2190*/  LDS.U16 R55, [R55] ;  /* 0x0000000037377984 */ /* 0x000f620000000400 */
[----:B0-----:R-:W-:-:S03]  /*21a0*/  IMAD.IADD R5, R34, 0x1, R5 ;  /* 0x0000000122057824 */ /* 0x001fc600078e0205 */
[----:B------:R-:W0:Y:S01]  /*21b0*/  LDS.U16 R57, [R57] ;  /* 0x0000000039397984 */ /* 0x000e220000000400 */
[----:B-1----:R-:W-:-:S03]  /*21c0*/  IMAD.IADD R37, R38, 0x1, R37 ;  /* 0x0000000126257824 */ /* 0x002fc600078e0225 */
[----:B------:R-:W1:Y:S01]  /*21d0*/  LDS.U16 R59, [R59] ;  /* 0x000000003b3b7984 */ /* 0x000e620000000400 */
[----:B--2---:R-:W-:-:S03]  /*21e0*/  IMAD.IADD R39, R40, 0x1, R39 ;  /* 0x0000000128277824 */ /* 0x004fc600078e0227 */
[----:B------:R-:W2:Y:S01]  /*21f0*/  LDS.U16 R61, [R61] ;  /* 0x000000003d3d7984 */ /* 0x000ea20000000400 */
[----:B---3--:R-:W-:-:S03]  /*2200*/  IMAD.IADD R41, R42, 0x1, R41 ;  /* 0x000000012a297824 */ /* 0x008fc600078e0229 */
[----:B------:R-:W3:Y:S01]  /*2210*/  LDS.U16 R63, [R63] ;  /* 0x000000003f3f7984 */ /* 0x000ee20000000400 */
[----:B----4-:R-:W-:-:S03]  /*2220*/  IMAD.IADD R43, R44, 0x1, R43 ;  /* 0x000000012c2b7824 */ /* 0x010fc600078e022b */
[----:B------:R-:W4:Y:S01]  /*2230*/  LDS.U16 R65, [R65] ;  /* 0x0000000041417984 */ /* 0x000f220000000400 */
[----:B-----5:R-:W-:-:S03]  /*2240*/  IMAD.IADD R45, R46, 0x1, R45 ;  /* 0x000000012e2d7824 */ /* 0x020fc600078e022d */
[----:B------:R-:W5:Y:S01]  /*2250*/  LDS.U16 R67, [R67] ;  /* 0x0000000043437984 */ /* 0x000f620000000400 */
[----:B------:R-:W-:-:S03]  /*2260*/  IMAD.IADD R47, R48, 0x1, R47 ;  /* 0x00000001302f7824 */ /* 0x000fc600078e022f */
[----:B------:R-:W5:Y:S01]  /*2270*/  LDS.U16 R69, [R69] ;  /* 0x0000000045457984 */ /* 0x000f620000000400 */
[----:B------:R-:W-:-:S03]  /*2280*/  IMAD.IADD R49, R50, 0x1, R49 ;  /* 0x0000000132317824 */ /* 0x000fc600078e0231 */
[----:B------:R-:W5:Y:S01]  /*2290*/  LDS.U16 R71, [R71] ;  /* 0x0000000047477984 */ /* 0x000f620000000400 */
[----:B------:R-:W-:Y:S02]  /*22a0*/  IMAD.IADD R51, R52, 0x1, R51 ;  /* 0x0000000134337824 */ /* 0x000fe400078e0233 */
[----:B------:R-:W-:Y:S02]  /*22b0*/  IMAD.IADD R53, R54, 0x1, R53 ;  /* 0x0000000136357824 */ /* 0x000fe400078e0235 */
[----:B------:R-:W-:Y:S02]  /*22c0*/  IMAD.IADD R55, R56, 0x1, R55 ;  /* 0x0000000138377824 */ /* 0x000fe400078e0237 */
[----:B0-----:R-:W-:Y:S02]  /*22d0*/  IMAD.IADD R57, R58, 0x1, R57 ;  /* 0x000000013a397824 */ /* 0x001fe400078e0239 */
[----:B-1----:R-:W-:Y:S02]  /*22e0*/  IMAD.IADD R59, R60, 0x1, R59 ;  /* 0x000000013c3b7824 */ /* 0x002fe400078e023b */
[----:B--2---:R-:W-:-:S02]  /*22f0*/  IMAD.IADD R61, R62, 0x1, R61 ;  /* 0x000000013e3d7824 */ /* 0x004fc400078e023d */
[----:B---3--:R-:W-:Y:S02]  /*2300*/  IMAD.IADD R63, R64, 0x1, R63 ;  /* 0x00000001403f7824 */ /* 0x008fe400078e023f */
[----:B----4-:R-:W-:Y:S02]  /*2310*/  IMAD.IADD R65, R66, 0x1, R65 ;  /* 0x0000000142417824 */ /* 0x010fe400078e0241 */
[----:B-----5:R-:W-:Y:S02]  /*2320*/  IMAD.IADD R67, R68, 0x1, R67 ;  /* 0x0000000144437824 */ /* 0x020fe400078e0243 */
[----:B------:R-:W-:Y:S02]  /*2330*/  IMAD.IADD R69, R70, 0x1, R69 ;  /* 0x0000000146457824 */ /* 0x000fe400078e0245 */
[----:B------:R-:W-:Y:S01]  /*2340*/  IMAD.IADD R71, R72, 0x1, R71 ;  /* 0x0000000148477824 */ /* 0x000fe200078e0247 */
[----:B------:R-:W-:Y:S06]  /*2350*/  BAR.SYNC.DEFER_BLOCKING 0x0 ;  /* 0x0000000000007b1d */ /* 0x000fec0000010000 */
[----:B------:R-:W-:Y:S05]  /*2360*/  BRA.U UP0, `(.L_x_219) ;  /* 0x0000000100f87547 */ /* 0x000fea000b800000 */
[----:B------:R-:W-:Y:S01]  /*2370*/  LEA R5, R5, UR4, 0x2 ;  /* 0x0000000405057c11 */ /* 0x000fe2000f8e10ff */
[----:B------:R-:W-:Y:S01]  /*2380*/  UIADD3 UR7, UPT, UPT, UR7, 0x6, URZ ;  /* 0x0000000607077890 */ /* 0x000fe2000fffe0ff */
[----:B------:R-:W-:Y:S01]  /*2390*/  LEA R4, R37, UR4, 0x2 ;  /* 0x0000000425047c11 */ /* 0x000fe2000f8e10ff */
[----:B------:R-:W-:Y:S01]  /*23a0*/  UIADD3 UR5, UPT, UPT, UR5, -0x6, URZ ;  /* 0xfffffffa05057890 */ /* 0x000fe2000fffe0ff */
[----:B------:R-:W-:Y:S01]  /*23b0*/  LEA R7, R39, UR4, 0x2 ;  /* 0x0000000427077c11 */ /* 0x000fe2000f8e10ff */
[----:B------:R0:W-:Y:S01]  /*23c0*/  STS [R5], R2 ;  /* 0x0000000205007388 */ /* 0x0001e20000000800 */
[----:B------:R-:W-:Y:S02]  /*23d0*/  LEA R6, R41, UR4, 0x2 ;  /* 0x0000000429067c11 */ /* 0x000fe4000f8e10ff */
[----:B------:R-:W-:Y:S01]  /*23e0*/  LEA R9, R43, UR4, 0x2 ;  /* 0x000000042b097c11 */ /* 0x000fe2000f8e10ff */
[----:B------:R1:W-:Y:S01]  /*23f0*/  STS [R4], R3 ;  /* 0x0000000304007388 */ /* 0x0003e20000000800 */
[----:B------:R-:W-:-:S02]  /*2400*/  LEA R8, R45, UR4, 0x2 ;  /* 0x000000042d087c11 */ /* 0x000fc4000f8e10ff */
[----:B------:R-:W-:Y:S01]  /*2410*/  LEA R11, R47, UR4, 0x2 ;  /* 0x000000042f0b7c11 */ /* 0x000fe2000f8e10ff */
[----:B------:R2:W-:Y:S01]  /*2420*/  STS [R7], R12 ;  /* 0x0000000c07007388 */ /* 0x0005e20000000800 */
[----:B------:R-:W-:Y:S02]  /*2430*/  LEA R10, R49, UR4, 0x2 ;  /* 0x00000004310a7c11 */ /* 0x000fe4000f8e10ff */
[----:B0-----:R-:W-:Y:S01]  /*2440*/  LEA R5, R51, UR4, 0x2 ;  /* 0x0000000433057c11 */ /* 0x001fe2000f8e10ff */
[----:B------:R0:W-:Y:S01]  /*2450*/  STS [R6], R13 ;  /* 0x0000000d06007388 */ /* 0x0001e20000000800 */
[----:B------:R-:W-:Y:S02]  /*2460*/  LEA R2, R53, UR4, 0x2 ;  /* 0x0000000435027c11 */ /* 0x000fe4000f8e10ff */
[----:B-1----:R-:W-:Y:S01]  /*2470*/  LEA R3, R55, UR4, 0x2 ;  /* 0x0000000437037c11 */ /* 0x002fe2000f8e10ff */
[----:B------:R1:W-:Y:S01]  /*2480*/  STS [R9], R14 ;  /* 0x0000000e09007388 */ /* 0x0003e20000000800 */
[----:B------:R-:W-:-:S02]  /*2490*/  LEA R4, R57, UR4, 0x2 ;  /* 0x0000000439047c11 */ /* 0x000fc4000f8e10ff */
[----:B--2---:R-:W-:Y:S01]  /*24a0*/  LEA R7, R59, UR4, 0x2 ;  /* 0x000000043b077c11 */ /* 0x004fe2000f8e10ff */
[----:B------:R2:W-:Y:S01]  /*24b0*/  STS [R8], R15 ;  /* 0x0000000f08007388 */ /* 0x0005e20000000800 */
[----:B0-----:R-:W-:-:S03]  /*24c0*/  LEA R6, R63, UR4, 0x2 ;  /* 0x000000043f067c11 */ /* 0x001fc6000f8e10ff */
[----:B------:R0:W-:Y:S01]  /*24d0*/  STS [R11], R16 ;  /* 0x000000100b007388 */ /* 0x0001e20000000800 */
[----:B-1----:R-:W-:-:S03]  /*24e0*/  LEA R9, R61, UR4, 0x2 ;  /* 0x000000043d097c11 */ /* 0x002fc6000f8e10ff */
[----:B------:R-:W-:Y:S01]  /*24f0*/  STS [R10], R17 ;  /* 0x000000110a007388 */ /* 0x000fe20000000800 */
[----:B--2---:R-:W-:-:S03]  /*2500*/  LEA R8, R67, UR4, 0x2 ;  /* 0x0000000443087c11 */ /* 0x004fc6000f8e10ff */
[----:B------:R1:W-:Y:S01]  /*2510*/  STS [R5], R18 ;  /* 0x0000001205007388 */ /* 0x0003e20000000800 */
[----:B0-----:R-:W-:-:S03]  /*2520*/  LEA R11, R65, UR4, 0x2 ;  /* 0x00000004410b7c11 */ /* 0x001fc6000f8e10ff */
[----:B------:R0:W-:Y:S04]  /*2530*/  STS [R2], R19 ;  /* 0x0000001302007388 */ /* 0x0001e80000000800 */
[----:B------:R2:W-:Y:S01]  /*2540*/  STS [R3], R20 ;  /* 0x0000001403007388 */ /* 0x0005e20000000800 */
[----:B-1----:R-:W-:-:S03]  /*2550*/  LEA R5, R69, UR4, 0x2 ;  /* 0x0000000445057c11 */ /* 0x002fc6000f8e10ff */
[----:B------:R2:W-:Y:S01]  /*2560*/  STS [R4], R21 ;  /* 0x0000001504007388 */ /* 0x0005e20000000800 */
[----:B0-----:R-:W-:-:S03]  /*2570*/  LEA R19, R71, UR4, 0x2 ;  /* 0x0000000447137c11 */ /* 0x001fc6000f8e10ff */
[----:B------:R2:W-:Y:S04]  /*2580*/  STS [R7], R22 ;  /* 0x0000001607007388 */ /* 0x0005e80000000800 */
[----:B------:R2:W-:Y:S04]  /*2590*/  STS [R9], R24 ;  /* 0x0000001809007388 */ /* 0x0005e80000000800 */
[----:B------:R2:W-:Y:S04]  /*25a0*/  STS [R6], R25 ;  /* 0x0000001906007388 */ /* 0x0005e80000000800 */
[----:B------:R2:W-:Y:S04]  /*25b0*/  STS [R11], R26 ;  /* 0x0000001a0b007388 */ /* 0x0005e80000000800 */
[----:B------:R2:W-:Y:S04]  /*25c0*/  STS [R8], R27 ;  /* 0x0000001b08007388 */ /* 0x0005e80000000800 */
[----:B------:R2:W-:Y:S04]  /*25d0*/  STS [R5], R28 ;  /* 0x0000001c05007388 */ /* 0x0005e80000000800 */
[----:B------:R2:W-:Y:S01]  /*25e0*/  STS [R19], R30 ;  /* 0x0000001e13007388 */ /* 0x0005e20000000800 */
[----:B------:R-:W-:Y:S06]  /*25f0*/  BAR.SYNC.DEFER_BLOCKING 0x0 ;  /* 0x0000000000007b1d */ /* 0x000fec0000010000 */
[----:B------:R2:W0:Y:S04]  /*2600*/  LDS R2, [R33] ;  /* 0x0000000021027984 */ /* 0x0004280000000800 */
[----:B------:R2:W1:Y:S04]  /*2610*/  LDS R3, [R33+0x4] ;  /* 0x0000040021037984 */ /* 0x0004680000000800 */
[----:B------:R2:W3:Y:S04]  /*2620*/  LDS R12, [R33+0x8] ;  /* 0x00000800210c7984 */ /* 0x0004e80000000800 */
[----:B------:R2:W4:Y:S04]  /*2630*/  LDS R13, [R33+0xc] ;  /* 0x00000c00210d7984 */ /* 0x0005280000000800 */
[----:B------:R2:W0:Y:S04]  /*2640*/  LDS R14, [R33+0x10] ;  /* 0x00001000210e7984 */ /* 0x0004280000000800 */
        /* <DEDUP_REMOVED lines=13> */
[----:B------:R2:W0:Y:S01]  /*2720*/  LDS R30, [R33+0x48] ;  /* 0x00004800211e7984 */ /* 0x0004220000000800 */
[----:B------:R-:W-:Y:S06]  /*2730*/  BAR.SYNC.DEFER_BLOCKING 0x0 ;  /* 0x0000000000007b1d */ /* 0x000fec0000010000 */
[----:B-1-34-:R-:W-:Y:S05]  /*2740*/  BRA `(.L_x_220) ;  /* 0xffffffdc00f87947 */ /* 0x01afea000383ffff */
.L_x_219:
[----:B------:R-:W-:Y:S01]  /*2750*/  LEA R5, R5, UR4, 0x2 ;  /* 0x0000000405057c11 */ /* 0x000fe2000f8e10ff */
[C---:B------:R-:W-:Y:S01]  /*2760*/  IMAD R33, R0.reuse, -0x48, R33 ;  /* 0xffffffb800217824 */ /* 0x040fe200078e0221 */
[----:B------:R-:W-:Y:S01]  /*2770*/  LEA R4, R37, UR4, 0x2 ;  /* 0x0000000425047c11 */ /* 0x000fe2000f8e10ff */
[C---:B------:R-:W-:Y:S01]  /*2780*/  VIADD R7, R0.reuse, 0x100 ;  /* 0x0000010000077836 */ /* 0x040fe20000000000 */
[----:B------:R-:W-:Y:S01]  /*2790*/  LEA R39, R39, UR4, 0x2 ;  /* 0x0000000427277c11 */ /* 0x000fe2000f8e10ff */
[----:B------:R0:W-:Y:S01]  /*27a0*/  STS [R5], R2 ;  /* 0x0000000205007388 */ /* 0x0001e20000000800 */
[----:B------:R-:W-:Y:S01]  /*27b0*/  LEA R6, R41, UR4, 0x2 ;  /* 0x0000000429067c11 */ /* 0x000fe2000f8e10ff */
[----:B------:R-:W-:Y:S01]  /*27c0*/  VIADD R9, R0, 0x200 ;  /* 0x0000020000097836 */ /* 0x000fe20000000000 */
[----:B------:R-:W-:Y:S01]  /*27d0*/  LEA R43, R43, UR4, 0x2 ;  /* 0x000000042b2b7c11 */ /* 0x000fe2000f8e10ff */
[----:B------:R1:W-:Y:S01]  /*27e0*/  STS [R4], R3 ;  /* 0x0000000304007388 */ /* 0x0003e20000000800 */
[----:B------:R-:W-:-:S02]  /*27f0*/  LEA R8, R45, UR4, 0x2 ;  /* 0x000000042d087c11 */ /* 0x000fc4000f8e10ff */
[----:B------:R-:W-:Y:S01]  /*2800*/  LEA R47, R47, UR4, 0x2 ;  /* 0x000000042f2f7c11 */ /* 0x000fe2000f8e10ff */
[----:B------:R-:W-:Y:S01]  /*2810*/  STS [R39], R12 ;  /* 0x0000000c27007388 */ /* 0x000fe20000000800 */
[----:B------:R-:W-:Y:S02]  /*2820*/  LEA R10, R49, UR4, 0x2 ;  /* 0x00000004310a7c11 */ /* 0x000fe4000f8e10ff */
[----:B------:R-:W-:Y:S01]  /*2830*/  LEA R51, R51, UR4, 0x2 ;  /* 0x0000000433337c11 */ /* 0x000fe2000f8e10ff */
[----:B------:R2:W-:Y:S01]  /*2840*/  STS [R6], R13 ;  /* 0x0000000d06007388 */ /* 0x0005e20000000800 */
[----:B0-----:R-:W-:Y:S02]  /*2850*/  LEA R2, R53, UR4, 0x2 ;  /* 0x0000000435027c11 */ /* 0x001fe4000f8e10ff */
[----:B------:R-:W-:Y:S01]  /*2860*/  LEA R55, R55, UR4, 0x2 ;  /* 0x0000000437377c11 */ /* 0x000fe2000f8e10ff */
[----:B------:R0:W-:Y:S01]  /*2870*/  STS [R43], R14 ;  /* 0x0000000e2b007388 */ /* 0x0001e20000000800 */
[----:B-1----:R-:W-:-:S02]  /*2880*/  LEA R4, R57, UR4, 0x2 ;  /* 0x0000000439047c11 */ /* 0x002fc4000f8e10ff */
[----:B------:R-:W-:Y:S01]  /*2890*/  LEA R59, R59, UR4, 0x2 ;  /* 0x000000043b3b7c11 */ /* 0x000fe2000f8e10ff */
[----:B------:R1:W-:Y:S01]  /*28a0*/  STS [R8], R15 ;  /* 0x0000000f08007388 */ /* 0x0003e20000000800 */
[----:B------:R-:W-:Y:S01]  /*28b0*/  LEA R61, R61, UR4, 0x2 ;  /* 0x000000043d3d7c11 */ /* 0x000fe2000f8e10ff */
[C---:B--2---:R-:W-:Y:S01]  /*28c0*/  VIADD R13, R0.reuse, 0x500 ;  /* 0x00000500000d7836 */ /* 0x044fe20000000000 */
[----:B------:R-:W-:Y:S01]  /*28d0*/  LEA R6, R63, UR4, 0x2 ;  /* 0x000000043f067c11 */ /* 0x000fe2000f8e10ff */
[----:B------:R2:W-:Y:S01]  /*28e0*/  STS [R47], R16 ;  /* 0x000000102f007388 */ /* 0x0005e20000000800 */
[----:B------:R-:W-:Y:S01]  /*28f0*/  LEA R65, R65, UR4, 0x2 ;  /* 0x0000000441417c11 */ /* 0x000fe2000f8e10ff */
[C---:B0-----:R-:W-:Y:S01]  /*2900*/  VIADD R14, R0.reuse, 0x600 ;  /* 0x00000600000e7836 */ /* 0x041fe20000000000 */
[----:B------:R-:W-:Y:S01]  /*2910*/  LEA R69, R69, UR4, 0x2 ;  /* 0x0000000445457c11 */ /* 0x000fe2000f8e10ff */
[----:B------:R0:W-:Y:S01]  /*2920*/  STS [R10], R17 ;  /* 0x000000110a007388 */ /* 0x0001e20000000800 */
[----:B------:R-:W-:Y:S01]  /*2930*/  LEA R71, R71, UR4, 0x2 ;  /* 0x0000000447477c11 */ /* 0x000fe2000f8e10ff */
[C---:B-1----:R-:W-:Y:S01]  /*2940*/  VIADD R15, R0.reuse, 0x700 ;  /* 0x00000700000f7836 */ /* 0x042fe20000000000 */
[----:B------:R-:W-:Y:S01]  /*2950*/  LEA R8, R67, UR4, 0x2 ;  /* 0x0000000443087c11 */ /* 0x000fe2000f8e10ff */
[----:B------:R-:W-:Y:S01]  /*2960*/  STS [R51], R18 ;  /* 0x0000001233007388 */ /* 0x000fe20000000800 */
[----:B------:R-:W1:Y:S01]  /*2970*/  LDCU.64 UR4, c[0x0][0x3a0] ;  /* 0x00007400ff0477ac */ /* 0x000e620008000a00 */
[C---:B------:R-:W-:Y:S01]  /*2980*/  LOP3.LUT R12, R0.reuse, 0x400, RZ, 0xfc, !PT ;  /* 0x00000400000c7812 */ /* 0x040fe200078efcff */
[C---:B--2---:R-:W-:Y:S01]  /*2990*/  VIADD R16, R0.reuse, 0xd00 ;  /* 0x00000d0000107836 */ /* 0x044fe20000000000 */
[----:B------:R2:W-:Y:S01]  /*29a0*/  STS [R2], R19 ;  /* 0x0000001302007388 */ /* 0x0005e20000000800 */
[----:B0-----:R-:W-:-:S03]  /*29b0*/  VIADD R10, R0, 0x300 ;  /* 0x00000300000a7836 */ /* 0x001fc60000000000 */
[----:B------:R-:W-:Y:S04]  /*29c0*/  STS [R55], R20 ;  /* 0x0000001437007388 */ /* 0x000fe80000000800 */
[----:B------:R-:W-:Y:S01]  /*29d0*/  STS [R4], R21 ;  /* 0x0000001504007388 */ /* 0x000fe20000000800 */
[----:B--2---:R-:W0:Y:S03]  /*29e0*/  LDC.64 R2, c[0x0][0x388] ;  /* 0x0000e200ff027b82 */ /* 0x004e260000000a00 */
[----:B------:R-:W-:Y:S01]  /*29f0*/  STS [R59], R22 ;  /* 0x000000163b007388 */ /* 0x000fe20000000800 */
[----:B-1----:R-:W-:-:S03]  /*2a00*/  ISETP.GE.U32.AND P2, PT, R7, UR4, PT ;  /* 0x0000000407007c0c */ /* 0x002fc6000bf46070 */
[----:B------:R-:W-:Y:S01]  /*2a10*/  STS [R61], R24 ;  /* 0x000000183d007388 */ /* 0x000fe20000000800 */
[----:B------:R-:W-:Y:S02]  /*2a20*/  ISETP.GE.U32.AND P3, PT, R9, UR4, PT ;  /* 0x0000000409007c0c */ /* 0x000fe4000bf66070 */
[----:B------:R-:W-:Y:S01]  /*2a30*/  ISETP.GE.U32.AND P6, PT, R10, UR4, PT ;  /* 0x000000040a007c0c */ /* 0x000fe2000bfc6070 */
[----:B------:R-:W-:Y:S01]  /*2a40*/  STS [R6], R25 ;  /* 0x0000001906007388 */ /* 0x000fe20000000800 */
[----:B------:R-:W-:Y:S02]  /*2a50*/  ISETP.GE.U32.AND.EX P3, PT, RZ, UR5, PT, P3 ;  /* 0x00000005ff007c0c */ /* 0x000fe4000bf66130 */
[----:B------:R-:W-:Y:S01]  /*2a60*/  ISETP.GE.U32.AND.EX P2, PT, RZ, UR5, PT, P2 ;  /* 0x00000005ff007c0c */ /* 0x000fe2000bf46120 */
[----:B------:R-:W-:Y:S01]  /*2a70*/  STS [R65], R26 ;  /* 0x0000001a41007388 */ /* 0x000fe20000000800 */
[----:B------:R-:W-:Y:S02]  /*2a80*/  ISETP.GE.U32.AND P1, PT, R13, UR4, PT ;  /* 0x000000040d007c0c */ /* 0x000fe4000bf26070 */
[----:B------:R-:W-:Y:S01]  /*2a90*/  ISETP.GE.U32.AND.EX P6, PT, RZ, UR5, PT, P6 ;  /* 0x00000005ff007c0c */ /* 0x000fe2000bfc6160 */
[----:B------:R-:W-:Y:S01]  /*2aa0*/  STS [R8], R27 ;  /* 0x0000001b08007388 */ /* 0x000fe20000000800 */
[----:B------:R-:W-:-:S02]  /*2ab0*/  ISETP.GE.U32.AND.EX P1, PT, RZ, UR5, PT, P1 ;  /* 0x00000005ff007c0c */ /* 0x000fc4000bf26110 */
[----:B------:R-:W-:Y:S01]  /*2ac0*/  ISETP.GE.U32.AND P5, PT, R12, UR4, PT ;  /* 0x000000040c007c0c */ /* 0x000fe2000bfa6070 */
[----:B------:R-:W-:Y:S01]  /*2ad0*/  STS [R69], R28 ;  /* 0x0000001c45007388 */ /* 0x000fe20000000800 */
[----:B------:R-:W-:Y:S01]  /*2ae0*/  ISETP.GE.U32.AND P4, PT, R15, UR4, PT ;  /* 0x000000040f007c0c */ /* 0x000fe2000bf86070 */
[----:B0-----:R-:W-:Y:S01]  /*2af0*/  IMAD.WIDE.U32 R2, R0, 0x4, R2 ;  /* 0x0000000400027825 */ /* 0x001fe200078e0002 */
[----:B------:R-:W-:Y:S01]  /*2b00*/  ISETP.GE.U32.AND.EX P5, PT, RZ, UR5, PT, P5 ;  /* 0x00000005ff007c0c */ /* 0x000fe2000bfa6150 */
[----:B------:R-:W-:Y:S01]  /*2b10*/  STS [R71], R30 ;  /* 0x0000001e47007388 */ /* 0x000fe20000000800 */
[----:B------:R-:W-:Y:S01]  /*2b20*/  BAR.SYNC.DEFER_BLOCKING 0x0 ;  /* 0x0000000000007b1d */ /* 0x000fe20000010000 */
[----:B------:R-:W-:Y:S01]  /*2b30*/  ISETP.GE.U32.AND P0, PT, R14, UR4, PT ;  /* 0x000000040e007c0c */ /* 0x000fe2000bf06070 */
[C---:B------:R-:W-:Y:S01]  /*2b40*/  VIADD R14, R0.reuse, 0x900 ;  /* 0x00000900000e7836 */ /* 0x040fe20000000000 */
[----:B------:R-:W-:Y:S02]  /*2b50*/  LOP3.LUT R12, R0, 0x800, RZ, 0xfc, !PT ;  /* 0x00000800000c7812 */ /* 0x000fe400078efcff */
[----:B------:R-:W-:-:S02]  /*2b60*/  ISETP.GE.U32.AND.EX P0, PT, RZ, UR5, PT, P0 ;  /* 0x00000005ff007c0c */ /* 0x000fc4000bf06100 */
[----:B------:R-:W-:Y:S01]  /*2b70*/  ISETP.GE.U32.AND.EX P4, PT, RZ, UR5, PT, P4 ;  /* 0x00000005ff007c0c */ /* 0x000fe2000bf86140 */
[----:B------:R-:W0:Y:S04]  /*2b80*/  LDS R5, [R33+0x800] ;  /* 0x0008000021057984 */ /* 0x000e280000000800 */
[----:B------:R-:W1:Y:S04]  /*2b90*/  LDS R4, [R33+0x400] ;  /* 0x0004000021047984 */ /* 0x000e680000000800 */
[----:B------:R-:W2:Y:S04]  /*2ba0*/  LDS R6, [R33+0xc00] ;  /* 0x000c000021067984 */ /* 0x000ea80000000800 */
[----:B------:R-:W3:Y:S04]  /*2bb0*/  LDS R8, [R33+0x1400] ;  /* 0x0014000021087984 */ /* 0x000ee80000000800 */
[----:B------:R-:W4:Y:S04]  /*2bc0*/  LDS R7, [R33+0x1000] ;  /* 0x0010000021077984 */ /* 0x000f280000000800 */
[----:B------:R-:W5:Y:S04]  /*2bd0*/  LDS R9, [R33+0x1800] ;  /* 0x0018000021097984 */ /* 0x000f680000000800 */
[----:B------:R-:W5:Y:S01]  /*2be0*/  LDS R10, [R33+0x1c00] ;  /* 0x001c0000210a7984 */ /* 0x000f620000000800 */
[----:B0-----:R-:W-:-:S03]  /*2bf0*/  @!P3 LOP3.LUT R13, R5, 0x80000000, RZ, 0x3c, !PT ;  /* 0x80000000050db812 */ /* 0x001fc600078e3cff */
[----:B------:R-:W-:Y:S01]  /*2c00*/  LDS R5, [R33+0x2400] ;  /* 0x0024000021057984 */ /* 0x000fe20000000800 */
[----:B-1----:R-:W-:-:S03]  /*2c10*/  @!P2 LOP3.LUT R11, R4, 0x80000000, RZ, 0x3c, !PT ;  /* 0x80000000040ba812 */ /* 0x002fc600078e3cff */
[----:B------:R-:W0:Y:S01]  /*2c20*/  LDS R4, [R33+0x2000] ;  /* 0x0020000021047984 */ /* 0x000e220000000800 */
[----:B--2---:R-:W-:-:S03]  /*2c30*/  @!P6 LOP3.LUT R15, R6, 0x80000000, RZ, 0x3c, !PT ;  /* 0x80000000060fe812 */ /* 0x004fc600078e3cff */
[----:B------:R-:W-:Y:S01]  /*2c40*/  @!P2 STG.E desc[UR8][R2.64+0x400], R11 ;  /* 0x0004000b0200a986 */ /* 0x000fe2000c101908 */
[----:B------:R-:W-:Y:S01]  /*2c50*/  ISETP.GE.U32.AND P2, PT, R12, UR4, PT ;  /* 0x000000040c007c0c */ /* 0x000fe2000bf46070 */
[----:B------:R-:W-:Y:S01]  /*2c60*/  VIADD R12, R0, 0xa00 ;  /* 0x00000a00000c7836 */ /* 0x000fe20000000000 */
[----:B---3--:R-:W-:Y:S01]  /*2c70*/  @!P1 LOP3.LUT R19, R8, 0x80000000, RZ, 0x3c, !PT ;  /* 0x8000000008139812 */ /* 0x008fe200078e3cff */
[----:B------:R-:W-:Y:S01]  /*2c80*/  LDS R11, [R33+0x2800] ;  /* 0x00280000210b7984 */ /* 0x000fe20000000800 */
[----:B------:R-:W-:Y:S02]  /*2c90*/  ISETP.GE.U32.AND.EX P2, PT, RZ, UR5, PT, P2 ;  /* 0x00000005ff007c0c */ /* 0x000fe4000bf46120 */
[----:B----4-:R-:W-:Y:S01]  /*2ca0*/  @!P5 LOP3.LUT R17, R7, 0x80000000, RZ, 0x3c, !PT ;  /* 0x800000000711d812 */ /* 0x010fe200078e3cff */
[----:B------:R-:W-:Y:S01]  /*2cb0*/  LDS R6, [R33+0x2c00] ;  /* 0x002c000021067984 */ /* 0x000fe20000000800 */
[----:B-----5:R-:W-:-:S03]  /*2cc0*/  @!P0 LOP3.LUT R21, R9, 0x80000000, RZ, 0x3c, !PT ;  /* 0x8000000009158812 */ /* 0x020fc600078e3cff */
[----:B------:R-:W-:Y:S01]  /*2cd0*/  @!P1 STG.E desc[UR8][R2.64+0x1400], R19 ;  /* 0x0014001302009986 */ /* 0x000fe2000c101908 */
[----:B------:R-:W-:-:S03]  /*2ce0*/  ISETP.GE.U32.AND P1, PT, R0, UR4, PT ;  /* 0x0000000400007c0c */ /* 0x000fc6000bf26070 */
[----:B------:R-:W1:Y:S01]  /*2cf0*/  LDS R7, [R33+0x3000] ;  /* 0x0030000021077984 */ /* 0x000e620000000800 */
[----:B------:R-:W-:-:S03]  /*2d00*/  ISETP.GE.U32.AND.EX P1, PT, RZ, UR5, PT, P1 ;  /* 0x00000005ff007c0c */ /* 0x000fc6000bf26110 */
[----:B------:R-:W-:Y:S01]  /*2d10*/  @!P3 STG.E desc[UR8][R2.64+0x800], R13 ;  /* 0x0008000d0200b986 */ /* 0x000fe2000c101908 */
[----:B------:R-:W-:Y:S01]  /*2d20*/  ISETP.GE.U32.AND P3, PT, R14, UR4, PT ;  /* 0x000000040e007c0c */ /* 0x000fe2000bf66070 */
[----:B------:R-:W-:Y:S02]  /*2d30*/  VIADD R14, R0, 0xb00 ;  /* 0x00000b00000e7836 */ /* 0x000fe40000000000 */
[----:B------:R2:W-:Y:S01]  /*2d40*/  @!P6 STG.E desc[UR8][R2.64+0xc00], R15 ;  /* 0x000c000f0200e986 */ /* 0x0005e2000c101908 */
[----:B------:R-:W-:Y:S02]  /*2d50*/  ISETP.GE.U32.AND P6, PT, R12, UR4, PT ;  /* 0x000000040c007c0c */ /* 0x000fe4000bfc6070 */
[----:B------:R-:W-:Y:S01]  /*2d60*/  LOP3.LUT R12, R0, 0xc00, RZ, 0xfc, !PT ;  /* 0x00000c00000c7812 */ /* 0x000fe200078efcff */
[----:B------:R0:W-:Y:S01]  /*2d70*/  @!P5 STG.E desc[UR8][R2.64+0x1000], R17 ;  /* 0x001000110200d986 */ /* 0x0001e2000c101908 */
[----:B------:R-:W-:Y:S02]  /*2d80*/  ISETP.GE.U32.AND.EX P3, PT, RZ, UR5, PT, P3 ;  /* 0x00000005ff007c0c */ /* 0x000fe4000bf66130 */
[----:B------:R-:W-:Y:S01]  /*2d90*/  ISETP.GE.U32.AND P5, PT, R14, UR4, PT ;  /* 0x000000040e007c0c */ /* 0x000fe2000bfa6070 */
[----:B------:R-:W-:Y:S01]  /*2da0*/  @!P0 STG.E desc[UR8][R2.64+0x1800], R21 ;  /* 0x0018001502008986 */ /* 0x000fe2000c101908 */
[----:B------:R-:W-:-:S02]  /*2db0*/  ISETP.GE.U32.AND P0, PT, R12, UR4, PT ;  /* 0x000000040c007c0c */ /* 0x000fc4000bf06070 */
[----:B--2---:R-:W-:Y:S01]  /*2dc0*/  @!P4 LOP3.LUT R15, R10, 0x80000000, RZ, 0x3c, !PT ;  /* 0x800000000a0fc812 */ /* 0x004fe200078e3cff */
[----:B------:R-:W2:Y:S01]  /*2dd0*/  LDS R8, [R33+0x3400] ;  /* 0x0034000021087984 */ /* 0x000ea20000000800 */
[----:B------:R-:W-:Y:S02]  /*2de0*/  ISETP.GE.U32.AND.EX P0, PT, RZ, UR5, PT, P0 ;  /* 0x00000005ff007c0c */ /* 0x000fe4000bf06100 */
[----:B0-----:R-:W-:Y:S01]  /*2df0*/  @!P2 LOP3.LUT R17, R4, 0x80000000, RZ, 0x3c, !PT ;  /* 0x800000000411a812 */ /* 0x001fe200078e3cff */
[----:B------:R-:W0:Y:S02]  /*2e00*/  LDS R9, [R33+0x3800] ;  /* 0x0038000021097984 */ /* 0x000e240000000800 */
[----:B------:R-:W-:Y:S01]  /*2e10*/  @!P3 LOP3.LUT R5, R5, 0x80000000, RZ, 0x3c, !PT ;  /* 0x800000000505b812 */ /* 0x000fe200078e3cff */
[----:B------:R-:W-:Y:S01]  /*2e20*/  VIADD R4, R0, 0xe00 ;  /* 0x00000e0000047836 */ /* 0x000fe20000000000 */
[----:B------:R-:W3:Y:S04]  /*2e30*/  LDS R10, [R33+0x3c00] ;  /* 0x003c0000210a7984 */ /* 0x000ee80000000800 */
[----:B------:R-:W4:Y:S04]  /*2e40*/  LDS R12, [R33+0x4000] ;  /* 0x00400000210c7984 */ /* 0x000f280000000800 */
[----:B------:R-:W5:Y:S01]  /*2e50*/  LDS R13, [R33+0x4400] ;  /* 0x00440000210d7984 */ /* 0x000f620000000800 */
[----:B-1----:R-:W-:-:S03]  /*2e60*/  @!P0 LOP3.LUT R7, R7, 0x80000000, RZ, 0x3c, !PT ;  /* 0x8000000007078812 */ /* 0x002fc600078e3cff */
[----:B------:R-:W1:Y:S04]  /*2e70*/  @!P1 LDS R14, [R33] ;  /* 0x00000000210e9984 */ /* 0x000e680000000800 */
[----:B------:R2:W-:Y:S01]  /*2e80*/  @!P4 STG.E desc[UR8][R2.64+0x1c00], R15 ;  /* 0x001c000f0200c986 */ /* 0x0005e2000c101908 */
[----:B------:R-:W-:Y:S02]  /*2e90*/  ISETP.GE.U32.AND.EX P4, PT, RZ, UR5, PT, P6 ;  /* 0x00000005ff007c0c */ /* 0x000fe4000bf86160 */
[----:B------:R-:W-:Y:S01]  /*2ea0*/  ISETP.GE.U32.AND.EX P6, PT, RZ, UR5, PT, P5 ;  /* 0x00000005ff007c0c */ /* 0x000fe2000bfc6150 */
[----:B------:R-:W-:Y:S01]  /*2eb0*/  @!P3 STG.E desc[UR8][R2.64+0x2400], R5 ;  /* 0x002400050200b986 */ /* 0x000fe2000c101908 */
[----:B------:R-:W-:-:S03]  /*2ec0*/  ISETP.GE.U32.AND P5, PT, R16, UR4, PT ;  /* 0x0000000410007c0c */ /* 0x000fc6000bfa6070 */
[----:B------:R0:W-:Y:S01]  /*2ed0*/  @!P2 STG.E desc[UR8][R2.64+0x2000], R17 ;  /* 0x002000110200a986 */ /* 0x0001e2000c101908 */
[----:B------:R-:W-:Y:S02]  /*2ee0*/  ISETP.GE.U32.AND P2, PT, R4, UR4, PT ;  /* 0x0000000404007c0c */ /* 0x000fe4000bf46070 */
[C---:B------:R-:W-:Y:S01]  /*2ef0*/  LOP3.LUT R4, R0.reuse, 0x1000, RZ, 0xfc, !PT ;  /* 0x0000100000047812 */ /* 0x040fe200078efcff */
[----:B--2---:R-:W-:Y:S01]  /*2f00*/  VIADD R15, R0, 0xf00 ;  /* 0x00000f00000f7836 */ /* 0x004fe20000000000 */
[----:B------:R-:W-:Y:S01]  /*2f10*/  ISETP.GE.U32.AND.EX P5, PT, RZ, UR5, PT, P5 ;  /* 0x00000005ff007c0c */ /* 0x000fe2000bfa6150 */
[----:B------:R-:W-:Y:S01]  /*2f20*/  @!P0 STG.E desc[UR8][R2.64+0x3000], R7 ;  /* 0x0030000702008986 */ /* 0x000fe2000c101908 */
[----:B------:R-:W-:Y:S02]  /*2f30*/  @!P4 LOP3.LUT R11, R11, 0x80000000, RZ, 0x3c, !PT ;  /* 0x800000000b0bc812 */ /* 0x000fe400078e3cff */
[----:B------:R-:W-:Y:S02]  /*2f40*/  ISETP.GE.U32.AND P3, PT, R15, UR4, PT ;  /* 0x000000040f007c0c */ /* 0x000fe4000bf66070 */
[----:B------:R-:W-:Y:S01]  /*2f50*/  @!P6 LOP3.LUT R15, R6, 0x80000000, RZ, 0x3c, !PT ;  /* 0x80000000060fe812 */ /* 0x000fe200078e3cff */
[----:B------:R-:W-:Y:S01]  /*2f60*/  VIADD R6, R0, 0x1100 ;  /* 0x0000110000067836 */ /* 0x000fe20000000000 */
[----:B------:R3:W-:Y:S01]  /*2f70*/  @!P4 STG.E desc[UR8][R2.64+0x2800], R11 ;  /* 0x0028000b0200c986 */ /* 0x0007e2000c101908 */
[----:B------:R-:W-:Y:S01]  /*2f80*/  ISETP.GE.U32.AND P4, PT, R4, UR4, PT ;  /* 0x0000000404007c0c */ /* 0x000fe2000bf86070 */
[----:B------:R-:W-:Y:S01]  /*2f90*/  VIADD R0, R0, 0x1200 ;  /* 0x0000120000007836 */ /* 0x000fe20000000000 */
[----:B------:R-:W-:Y:S01]  /*2fa0*/  ISETP.GE.U32.AND.EX P2, PT, RZ, UR5, PT, P2 ;  /* 0x00000005ff007c0c */ /* 0x000fe2000bf46120 */
[----:B------:R4:W-:Y:S01]  /*2fb0*/  @!P6 STG.E desc[UR8][R2.64+0x2c00], R15 ;  /* 0x002c000f0200e986 */ /* 0x0009e2000c101908 */
[----:B------:R-:W-:-:S02]  /*2fc0*/  ISETP.GE.U32.AND P6, PT, R6, UR4, PT ;  /* 0x0000000406007c0c */ /* 0x000fc4000bfc6070 */
[----:B------:R-:W-:Y:S02]  /*2fd0*/  ISETP.GE.U32.AND.EX P3, PT, RZ, UR5, PT, P3 ;  /* 0x00000005ff007c0c */ /* 0x000fe4000bf66130 */
[----:B------:R-:W-:Y:S02]  /*2fe0*/  ISETP.GE.U32.AND.EX P4, PT, RZ, UR5, PT, P4 ;  /* 0x00000005ff007c0c */ /* 0x000fe4000bf86140 */
[----:B------:R-:W-:Y:S02]  /*2ff0*/  ISETP.GE.U32.AND.EX P6, PT, RZ, UR5, PT, P6 ;  /* 0x00000005ff007c0c */ /* 0x000fe4000bfc6160 */
[----:B------:R-:W-:Y:S02]  /*3000*/  ISETP.GE.U32.AND P0, PT, R0, UR4, PT ;  /* 0x0000000400007c0c */ /* 0x000fe4000bf06070 */
[----:B0-----:R-:W-:Y:S02]  /*3010*/  @!P5 LOP3.LUT R17, R8, 0x80000000, RZ, 0x3c, !PT ;  /* 0x800000000811d812 */ /* 0x001fe400078e3cff */
[----:B------:R-:W-:-:S02]  /*3020*/  ISETP.GE.U32.AND.EX P0, PT, RZ, UR5, PT, P0 ;  /* 0x00000005ff007c0c */ /* 0x000fc4000bf06100 */
[----:B------:R-:W-:Y:S01]  /*3030*/  @!P2 LOP3.LUT R9, R9, 0x80000000, RZ, 0x3c, !PT ;  /* 0x800000000909a812 */ /* 0x000fe200078e3cff */
[----:B------:R0:W-:Y:S01]  /*3040*/  @!P5 STG.E desc[UR8][R2.64+0x3400], R17 ;  /* 0x003400110200d986 */ /* 0x0001e2000c101908 */
[----:B---3--:R-:W-:Y:S02]  /*3050*/  @!P3 LOP3.LUT R11, R10, 0x80000000, RZ, 0x3c, !PT ;  /* 0x800000000a0bb812 */ /* 0x008fe400078e3cff */
[----:B----4-:R-:W-:Y:S01]  /*3060*/  @!P4 LOP3.LUT R15, R12, 0x80000000, RZ, 0x3c, !PT ;  /* 0x800000000c0fc812 */ /* 0x010fe200078e3cff */
[----:B------:R0:W-:Y:S01]  /*3070*/  @!P2 STG.E desc[UR8][R2.64+0x3800], R9 ;  /* 0x003800090200a986 */ /* 0x0001e2000c101908 */
[----:B-----5:R-:W-:Y:S02]  /*3080*/  @!P6 LOP3.LUT R13, R13, 0x80000000, RZ, 0x3c, !PT ;  /* 0x800000000d0de812 */ /* 0x020fe400078e3cff */
[----:B-1----:R-:W-:Y:S01]  /*3090*/  @!P1 LOP3.LUT R5, R14, 0x80000000, RZ, 0x3c, !PT ;  /* 0x800000000e059812 */ /* 0x002fe200078e3cff */
[----:B------:R0:W-:Y:S04]  /*30a0*/  @!P3 STG.E desc[UR8][R2.64+0x3c00], R11 ;  /* 0x003c000b0200b986 */ /* 0x0001e8000c101908 */
[----:B------:R0:W-:Y:S04]  /*30b0*/  @!P4 STG.E desc[UR8][R2.64+0x4000], R15 ;  /* 0x0040000f0200c986 */ /* 0x0001e8000c101908 */
[----:B------:R0:W-:Y:S04]  /*30c0*/  @!P6 STG.E desc[UR8][R2.64+0x4400], R13 ;  /* 0x0044000d0200e986 */ /* 0x0001e8000c101908 */
[----:B------:R0:W-:Y:S01]  /*30d0*/  @!P1 STG.E desc[UR8][R2.64], R5 ;  /* 0x0000000502009986 */ /* 0x0001e2000c101908 */
[----:B------:R-:W-:Y:S05]  /*30e0*/  @P0 EXIT ;  /* 0x000000000000094d */ /* 0x000fea0003800000 */
[----:B------:R-:W0:Y:S02]  /*30f0*/  LDS R33, [R33+0x4800] ;  /* 0x0048000021217984 */ /* 0x000e240000000800 */
[----:B0-----:R-:W-:-:S05]  /*3100*/  LOP3.LUT R5, R33, 0x80000000, RZ, 0x3c, !PT ;  /* 0x8000000021057812 */ /* 0x001fca00078e3cff */
[----:B------:R-:W-:Y:S01]  /*3110*/  STG.E desc[UR8][R2.64+0x4800], R5 ;  /* 0x0048000502007986 */ /* 0x000fe2000c101908 */
[----:B------:R-:W-:Y:S05]  /*3120*/  EXIT ;  /* 0x000000000000794d */ /* 0x000fea0003800000 */
.L_x_221:
        /* <DEDUP_REMOVED lines=13> */
.L_x_235:


//--------------------- .text._ZN3cub18CUB_300001_SM_10006detail11EmptyKernelIvEEvv --------------------------
	.section	.text._ZN3cub18CUB_300001_SM_10006detail11EmptyKernelIvEEvv,"ax",@progbits
	.align	128
        .global         _ZN3cub18CUB_300001_SM_10006detail11EmptyKernelIvEEvv
        .type           _ZN3cub18CUB_300001_SM_10006detail11EmptyKernelIvEEvv,@function
        .size           _ZN3cub18CUB_300001_SM_10006detail11EmptyKernelIvEEvv,(.L_x_236 - _ZN3cub18CUB_300001_SM_10006detail11EmptyKernelIvEEvv)
        .other          _ZN3cub18CUB_300001_SM_10006detail11EmptyKernelIvEEvv,@"STO_CUDA_ENTRY STV_DEFAULT"
_ZN3cub18CUB_300001_SM_10006detail11EmptyKernelIvEEvv:
.text._ZN3cub18CUB_300001_SM_10006detail11EmptyKernelIvEEvv:
[----:B------:R-:W-:Y:S01]  /*0000*/  LDC R1, c[0x0][0x37c] ;  /* 0x0000df00ff017b82 */ /* 0x000fe20000000800 */
[----:B------:R-:W-:Y:S05]  /*0010*/  EXIT ;  /* 0x000000000000794d */ /* 0x000fea0003800000 */
.L_x_222:
        /* <DEDUP_REMOVED lines=14> */
.L_x_236:


//--------------------- .text._Z27bitonicGlobalMergeOptimizedPiiii --------------------------
	.section	.text._Z27bitonicGlobalMergeOptimizedPiiii,"ax",@progbits
	.align	128
        .global         _Z27bitonicGlobalMergeOptimizedPiiii
        .type           _Z27bitonicGlobalMergeOptimizedPiiii,@function
        .size           _Z27bitonicGlobalMergeOptimizedPiiii,(.L_x_237 - _Z27bitonicGlobalMergeOptimizedPiiii)
        .other          _Z27bitonicGlobalMergeOptimizedPiiii,@"STO_CUDA_ENTRY STV_DEFAULT"
_Z27bitonicGlobalMergeOptimizedPiiii:
.text._Z27bitonicGlobalMergeOptimizedPiiii:
[----:B------:R-:W-:Y:S01]  /*0000*/  LDC R1, c[0x0][0x37c] ;  /* 0x0000df00ff017b82 */ /* 0x000fe20000000800 */
[----:B------:R-:W0:Y:S07]  /*0010*/  S2R R3, SR_TID.X ;  /* 0x0000000000037919 */ /* 0x000e2e0000002100 */
[----:B------:R-:W0:Y:S01]  /*0020*/  S2UR UR4, SR_CTAID.X ;  /* 0x00000000000479c3 */ /* 0x000e220000002500 */
[----:B------:R-:W1:Y:S07]  /*0030*/  LDCU.64 UR6, c[0x0][0x388] ;  /* 0x00007100ff0677ac */ /* 0x000e6e0008000a00 */
[----:B------:R-:W0:Y:S01]  /*0040*/  LDC R0, c[0x0][0x360] ;  /* 0x0000d800ff007b82 */ /* 0x000e220000000800 */
[----:B-1----:R-:W-:Y:S01]  /*0050*/  UIADD3 UR5, UPT, UPT, -UR7, URZ, URZ ;  /* 0x000000ff07057290 */ /* 0x002fe2000fffe1ff */
[----:B0-----:R-:W-:Y:S01]  /*0060*/  IMAD R0, R0, UR4, R3 ;  /* 0x0000000400007c24 */ /* 0x001fe2000f8e0203 */
[----:B------:R-:W-:-:S04]  /*0070*/  UIADD3 UR4, UPT, UPT, UR7, -0x1, URZ ;  /* 0xffffffff07047890 */ /* 0x000fc8000fffe0ff */
[----:B------:R-:W-:-:S05]  /*0080*/  LOP3.LUT R2, R0, UR5, RZ, 0xc0, !PT ;  /* 0x0000000500027c12 */ /* 0x000fca000f8ec0ff */
[----:B------:R-:W-:-:S05]  /*0090*/  IMAD.SHL.U32 R3, R2, 0x2, RZ ;  /* 0x0000000202037824 */ /* 0x000fca00078e00ff */
[----:B------:R-:W-:-:S04]  /*00a0*/  LOP3.LUT R7, R3, UR4, R0, 0xf8, !PT ;  /* 0x0000000403077c12 */ /* 0x000fc8000f8ef800 */
[----:B------:R-:W-:-:S04]  /*00b0*/  LOP3.LUT R9, R7, UR7, RZ, 0xfc, !PT ;  /* 0x0000000707097c12 */ /* 0x000fc8000f8efcff */
[----:B------:R-:W-:-:S13]  /*00c0*/  ISETP.GE.U32.AND P0, PT, R9, UR6, PT ;  /* 0x0000000609007c0c */ /* 0x000fda000bf06070 */
[----:B------:R-:W-:Y:S05]  /*00d0*/  @P0 EXIT ;  /* 0x000000000000094d */ /* 0x000fea0003800000 */
[----:B------:R-:W0:Y:S01]  /*00e0*/  LDC.64 R4, c[0x0][0x380] ;  /* 0x0000e000ff047b82 */ /* 0x000e220000000a00 */
[----:B------:R-:W1:Y:S01]  /*00f0*/  LDCU.64 UR4, c[0x0][0x358] ;  /* 0x00006b00ff0477ac */ /* 0x000e620008000a00 */
[----:B------:R-:W2:Y:S01]  /*0100*/  LDCU UR6, c[0x0][0x390] ;  /* 0x00007200ff0677ac */ /* 0x000ea20008000800 */
[----:B0-----:R-:W-:-:S04]  /*0110*/  IMAD.WIDE.U32 R2, R7, 0x4, R4 ;  /* 0x0000000407027825 */ /* 0x001fc800078e0004 */
[----:B------:R-:W-:Y:S02]  /*0120*/  IMAD.WIDE.U32 R4, R9, 0x4, R4 ;  /* 0x0000000409047825 */ /* 0x000fe400078e0004 */
[----:B-1----:R-:W3:Y:S04]  /*0130*/  LDG.E R9, desc[UR4][R2.64] ;  /* 0x0000000402097981 */ /* 0x002ee8000c1e1900 */
[----:B------:R-:W3:Y:S01]  /*0140*/  LDG.E R0, desc[UR4][R4.64] ;  /* 0x0000000404007981 */ /* 0x000ee2000c1e1900 */
[----:B--2---:R-:W-:-:S04]  /*0150*/  LOP3.LUT P0, RZ, R7, UR6, RZ, 0xc0, !PT ;  /* 0x0000000607ff7c12 */ /* 0x004fc8000f80c0ff */
[----:B---3--:R-:W-:-:S13]  /*0160*/  ISETP.GT.XOR P0, PT, R9, R0, P0 ;  /* 0x000000000900720c */ /* 0x008fda0000704a70 */
[----:B------:R-:W-:Y:S05]  /*0170*/  @!P0 EXIT ;  /* 0x000000000000894d */ /* 0x000fea0003800000 */
[----:B------:R-:W-:Y:S04]  /*0180*/  STG.E desc[UR4][R2.64], R0 ;  /* 0x0000000002007986 */ /* 0x000fe8000c101904 */
[----:B------:R-:W-:Y:S01]  /*0190*/  STG.E desc[UR4][R4.64], R9 ;  /* 0x0000000904007986 */ /* 0x000fe2000c101904 */
[----:B------:R-:W-:Y:S05]  /*01a0*/  EXIT ;  /* 0x000000000000794d */ /* 0x000fea0003800000 */
.L_x_223:
        /* <DEDUP_REMOVED lines=13> */
.L_x_237:


//--------------------- .text._Z22bitonicSharedMultiStepPiii --------------------------
	.section	.text._Z22bitonicSharedMultiStepPiii,"ax",@progbits
	.align	128
        .global         _Z22bitonicSharedMultiStepPiii
        .type           _Z22bitonicSharedMultiStepPiii,@function
        .size           _Z22bitonicSharedMultiStepPiii,(.L_x_238 - _Z22bitonicSharedMultiStepPiii)
        .other          _Z22bitonicSharedMultiStepPiii,@"STO_CUDA_ENTRY STV_DEFAULT"
_Z22bitonicSharedMultiStepPiii:
.text._Z22bitonicSharedMultiStepPiii:
[----:B------:R-:W-:Y:S01]  /*0000*/  LDC R1, c[0x0][0x37c] ;  /* 0x0000df00ff017b82 */ /* 0x000fe20000000800 */
[----:B------:R-:W0:Y:S07]  /*0010*/  S2R R0, SR_TID.X ;  /* 0x0000000000007919 */ /* 0x000e2e0000002100 */
[----:B------:R-:W1:Y:S01]  /*0020*/  S2UR UR4, SR_CTAID.X ;  /* 0x00000000000479c3 */ /* 0x000e620000002500 */
[----:B------:R-:W2:Y:S01]  /*0030*/  LDCU UR5, c[0x0][0x388] ;  /* 0x00007100ff0577ac */ /* 0x000ea20008000800 */
[----:B------:R-:W3:Y:S06]  /*0040*/  LDCU.64 UR6, c[0x0][0x358] ;  /* 0x00006b00ff0677ac */ /* 0x000eec0008000a00 */
[----:B------:R-:W1:Y:S08]  /*0050*/  LDC R9, c[0x0][0x360] ;  /* 0x0000d800ff097b82 */ /* 0x000e700000000800 */
[----:B------:R-:W4:Y:S01]  /*0060*/  LDC.64 R4, c[0x0][0x380] ;  /* 0x0000e000ff047b82 */ /* 0x000f220000000a00 */
[----:B-1----:R-:W-:-:S04]  /*0070*/  IMAD R9, R9, UR4, RZ ;  /* 0x0000000409097c24 */ /* 0x002fc8000f8e02ff */
[----:B0-----:R-:W-:-:S04]  /*0080*/  IMAD R7, R9, 0x2, R0 ;  /* 0x0000000209077824 */ /* 0x001fc800078e0200 */
[C---:B------:R-:W-:Y:S02]  /*0090*/  VIADD R11, R7.reuse, 0x400 ;  /* 0x00000400070b7836 */ /* 0x040fe40000000000 */
[----:B----4-:R-:W-:-:S03]  /*00a0*/  IMAD.WIDE.U32 R2, R7, 0x4, R4 ;  /* 0x0000000407027825 */ /* 0x010fc600078e0004 */
[C---:B--2---:R-:W-:Y:S01]  /*00b0*/  ISETP.GE.U32.AND P1, PT, R11.reuse, UR5, PT ;  /* 0x000000050b007c0c */ /* 0x044fe2000bf26070 */
[----:B------:R-:W-:-:S12]  /*00c0*/  IMAD.WIDE.U32 R4, R11, 0x4, R4 ;  /* 0x000000040b047825 */ /* 0x000fd800078e0004 */
[----:B---3--:R-:W2:Y:S04]  /*00d0*/  @!P1 LDG.E R8, desc[UR6][R2.64] ;  /* 0x0000000602089981 */ /* 0x008ea8000c1e1900 */
[----:B------:R-:W3:Y:S01]  /*00e0*/  @!P1 LDG.E R10, desc[UR6][R4.64] ;  /* 0x00000006040a9981 */ /* 0x000ee2000c1e1900 */
[----:B------:R-:W0:Y:S01]  /*00f0*/  S2UR UR5, SR_CgaCtaId ;  /* 0x00000000000579c3 */ /* 0x000e220000008800 */
[----:B------:R-:W-:Y:S01]  /*0100*/  UMOV UR4, 0x400 ;  /* 0x0000040000047882 */ /* 0x000fe20000000000 */
[----:B------:R-:W-:-:S05]  /*0110*/  IMAD.SHL.U32 R6, R0, 0x2, RZ ;  /* 0x0000000200067824 */ /* 0x000fca00078e00ff */
[C---:B------:R-:W-:Y:S02]  /*0120*/  LOP3.LUT R15, R6.reuse, 0x400, RZ, 0xc0, !PT ;  /* 0x00000400060f7812 */ /* 0x040fe400078ec0ff */
[C---:B------:R-:W-:Y:S02]  /*0130*/  LOP3.LUT R17, R6.reuse, 0x600, RZ, 0xc0, !PT ;  /* 0x0000060006117812 */ /* 0x040fe400078ec0ff */
[----:B------:R-:W-:Y:S02]  /*0140*/  LOP3.LUT R14, R15, 0x1ff, R0, 0xf8, !PT ;  /* 0x000001ff0f0e7812 */ /* 0x000fe400078ef800 */
[----:B------:R-:W-:Y:S01]  /*0150*/  LOP3.LUT R19, R6, 0x7c0, RZ, 0xc0, !PT ;  /* 0x000007c006137812 */ /* 0x000fe200078ec0ff */
[----:B0-----:R-:W-:Y:S01]  /*0160*/  ULEA UR4, UR5, UR4, 0x18 ;  /* 0x0000000405047291 */ /* 0x001fe2000f8ec0ff */
[----:B------:R-:W0:Y:S05]  /*0170*/  LDCU UR5, c[0x0][0x38c] ;  /* 0x00007180ff0577ac */ /* 0x000e2a0008000800 */
[----:B------:R-:W-:-:S02]  /*0180*/  LEA R11, R0, UR4, 0x2 ;  /* 0x00000004000b7c11 */ /* 0x000fc4000f8e10ff */
[----:B0-----:R-:W-:-:S03]  /*0190*/  LOP3.LUT P0, RZ, R7, UR5, RZ, 0xc0, !PT ;  /* 0x0000000507ff7c12 */ /* 0x001fc6000f80c0ff */
[----:B--2---:R0:W-:Y:S04]  /*01a0*/  @!P1 STS [R11], R8 ;  /* 0x000000080b009388 */ /* 0x0041e80000000800 */
[----:B---3--:R-:W-:Y:S01]  /*01b0*/  @!P1 STS [R11+0x1000], R10 ;  /* 0x0010000a0b009388 */ /* 0x008fe20000000800 */
[----:B------:R-:W-:Y:S01]  /*01c0*/  BAR.SYNC.DEFER_BLOCKING 0x0 ;  /* 0x0000000000007b1d */ /* 0x000fe20000010000 */
[----:B0-----:R-:W-:Y:S01]  /*01d0*/  LEA R8, R14, UR4, 0x2 ;  /* 0x000000040e087c11 */ /* 0x001fe2000f8e10ff */
[----:B------:R-:W-:-:S04]  /*01e0*/  IMAD R14, R9, 0x2, R14 ;  /* 0x00000002090e7824 */ /* 0x000fc800078e020e */
[----:B------:R-:W-:Y:S04]  /*01f0*/  LDS R12, [R11] ;  /* 0x000000000b0c7984 */ /* 0x000fe80000000800 */
[----:B------:R-:W0:Y:S02]  /*0200*/  LDS R13, [R11+0x1000] ;  /* 0x001000000b0d7984 */ /* 0x000e240000000800 */
[----:B0-----:R-:W-:-:S13]  /*0210*/  ISETP.GT.XOR P0, PT, R12, R13, P0 ;  /* 0x0000000d0c00720c */ /* 0x001fda0000704a70 */
[----:B------:R-:W-:Y:S04]  /*0220*/  @P0 STS [R11], R13 ;  /* 0x0000000d0b000388 */ /* 0x000fe80000000800 */
[----:B------:R-:W-:Y:S01]  /*0230*/  @P0 STS [R11+0x1000], R12 ;  /* 0x0010000c0b000388 */ /* 0x000fe20000000800 */
[----:B------:R-:W-:Y:S01]  /*0240*/  BAR.SYNC.DEFER_BLOCKING 0x0 ;  /* 0x0000000000007b1d */ /* 0x000fe20000010000 */
[----:B------:R-:W-:Y:S02]  /*0250*/  LOP3.LUT P0, RZ, R14, UR5, RZ, 0xc0, !PT ;  /* 0x000000050eff7c12 */ /* 0x000fe4000f80c0ff */
[----:B------:R-:W-:Y:S02]  /*0260*/  LOP3.LUT R14, R17, 0xff, R0, 0xf8, !PT ;  /* 0x000000ff110e7812 */ /* 0x000fe400078ef800 */
[----:B------:R-:W-:-:S02]  /*0270*/  LOP3.LUT R17, R6, 0x700, RZ, 0xc0, !PT ;  /* 0x0000070006117812 */ /* 0x000fc400078ec0ff */
[----:B------:R-:W-:Y:S01]  /*0280*/  LEA R16, R14, UR4, 0x2 ;  /* 0x000000040e107c11 */ /* 0x000fe2000f8e10ff */
[----:B------:R-:W-:Y:S01]  /*0290*/  IMAD R14, R9, 0x2, R14 ;  /* 0x00000002090e7824 */ /* 0x000fe200078e020e */
[----:B------:R-:W-:Y:S04]  /*02a0*/  LDS R15, [R8] ;  /* 0x00000000080f7984 */ /* 0x000fe80000000800 */
[----:B------:R-:W0:Y:S02]  /*02b0*/  LDS R10, [R8+0x800] ;  /* 0x00080000080a7984 */ /* 0x000e240000000800 */
[----:B0-----:R-:W-:-:S13]  /*02c0*/  ISETP.GT.XOR P0, PT, R15, R10, P0 ;  /* 0x0000000a0f00720c */ /* 0x001fda0000704a70 */
[----:B------:R-:W-:Y:S04]  /*02d0*/  @P0 STS [R8], R10 ;  /* 0x0000000a08000388 */ /* 0x000fe80000000800 */
[----:B------:R0:W-:Y:S01]  /*02e0*/  @P0 STS [R8+0x800], R15 ;  /* 0x0008000f08000388 */ /* 0x0001e20000000800 */
[----:B------:R-:W-:Y:S01]  /*02f0*/  BAR.SYNC.DEFER_BLOCKING 0x0 ;  /* 0x0000000000007b1d */ /* 0x000fe20000010000 */
[----:B------:R-:W-:Y:S02]  /*0300*/  LOP3.LUT P0, RZ, R14, UR5, RZ, 0xc0, !PT ;  /* 0x000000050eff7c12 */ /* 0x000fe4000f80c0ff */
[----:B------:R-:W-:Y:S02]  /*0310*/  LOP3.LUT R14, R17, 0x7f, R0, 0xf8, !PT ;  /* 0x0000007f110e7812 */ /* 0x000fe400078ef800 */
[----:B0-----:R-:W-:-:S02]  /*0320*/  LOP3.LUT R15, R6, 0x780, RZ, 0xc0, !PT ;  /* 0x00000780060f7812 */ /* 0x001fc400078ec0ff */
[----:B------:R-:W-:Y:S01]  /*0330*/  LEA R17, R14, UR4, 0x2 ;  /* 0x000000040e117c11 */ /* 0x000fe2000f8e10ff */
[----:B------:R-:W-:Y:S01]  /*0340*/  IMAD R14, R9, 0x2, R14 ;  /* 0x00000002090e7824 */ /* 0x000fe200078e020e */
[----:B------:R-:W-:Y:S04]  /*0350*/  LDS R13, [R16] ;  /* 0x00000000100d7984 */ /* 0x000fe80000000800 */
[----:B------:R-:W0:Y:S02]  /*0360*/  LDS R12, [R16+0x400] ;  /* 0x00040000100c7984 */ /* 0x000e240000000800 */
[----:B0-----:R-:W-:-:S13]  /*0370*/  ISETP.GT.XOR P0, PT, R13, R12, P0 ;  /* 0x0000000c0d00720c */ /* 0x001fda0000704a70 */
[----:B------:R-:W-:Y:S04]  /*0380*/  @P0 STS [R16], R12 ;  /* 0x0000000c10000388 */ /* 0x000fe80000000800 */
[----:B------:R-:W-:Y:S01]  /*0390*/  @P0 STS [R16+0x400], R13 ;  /* 0x0004000d10000388 */ /* 0x000fe20000000800 */
[----:B------:R-:W-:Y:S01]  /*03a0*/  BAR.SYNC.DEFER_BLOCKING 0x0 ;  /* 0x0000000000007b1d */ /* 0x000fe20000010000 */
[----:B------:R-:W-:Y:S02]  /*03b0*/  LOP3.LUT P0, RZ, R14, UR5, RZ, 0xc0, !PT ;  /* 0x000000050eff7c12 */ /* 0x000fe4000f80c0ff */
[----:B------:R-:W-:-:S04]  /*03c0*/  LOP3.LUT R14, R15, 0x3f, R0, 0xf8, !PT ;  /* 0x0000003f0f0e7812 */ /* 0x000fc800078ef800 */
[----:B------:R-:W-:Y:S01]  /*03d0*/  LEA R15, R14, UR4, 0x2 ;  /* 0x000000040e0f7c11 */ /* 0x000fe2000f8e10ff */
[----:B------:R-:W-:Y:S01]  /*03e0*/  IMAD R14, R9, 0x2, R14 ;  /* 0x00000002090e7824 */ /* 0x000fe200078e020e */
[----:B------:R-:W-:Y:S04]  /*03f0*/  LDS R8, [R17] ;  /* 0x0000000011087984 */ /* 0x000fe80000000800 */
[----:B------:R-:W0:Y:S02]  /*0400*/  LDS R10, [R17+0x200] ;  /* 0x00020000110a7984 */ /* 0x000e240000000800 */
[----:B0-----:R-:W-:-:S13]  /*0410*/  ISETP.GT.XOR P0, PT, R8, R10, P0 ;  /* 0x0000000a0800720c */ /* 0x001fda0000704a70 */
[----:B------:R0:W-:Y:S04]  /*0420*/  @P0 STS [R17], R10 ;  /* 0x0000000a11000388 */ /* 0x0001e80000000800 */
[----:B------:R-:W-:Y:S01]  /*0430*/  @P0 STS [R17+0x200], R8 ;  /* 0x0002000811000388 */ /* 0x000fe20000000800 */
[----:B------:R-:W-:Y:S01]  /*0440*/  BAR.SYNC.DEFER_BLOCKING 0x0 ;  /* 0x0000000000007b1d */ /* 0x000fe20000010000 */
[----:B------:R-:W-:Y:S02]  /*0450*/  LOP3.LUT P0, RZ, R14, UR5, RZ, 0xc0, !PT ;  /* 0x000000050eff7c12 */ /* 0x000fe4000f80c0ff */
[----:B------:R-:W-:Y:S02]  /*0460*/  LOP3.LUT R14, R19, 0x1f, R0, 0xf8, !PT ;  /* 0x0000001f130e7812 */ /* 0x000fe400078ef800 */
[----:B------:R-:W-:-:S02]  /*0470*/  LOP3.LUT R19, R6, 0x7e0, RZ, 0xc0, !PT ;  /* 0x000007e006137812 */ /* 0x000fc400078ec0ff */
[----:B------:R-:W-:Y:S01]  /*0480*/  LEA R16, R14, UR4, 0x2 ;  /* 0x000000040e107c11 */ /* 0x000fe2000f8e10ff */
[----:B------:R-:W-:Y:S01]  /*0490*/  IMAD R14, R9, 0x2, R14 ;  /* 0x00000002090e7824 */ /* 0x000fe200078e020e */
[----:B0-----:R-:W-:Y:S02]  /*04a0*/  LOP3.LUT R10, R19, 0xf, R0, 0xf8, !PT ;  /* 0x0000000f130a7812 */ /* 0x001fe400078ef800 */
[----:B------:R-:W-:Y:S01]  /*04b0*/  LOP3.LUT R19, R6, 0x7fc, RZ, 0xc0, !PT ;  /* 0x000007fc06137812 */ /* 0x000fe200078ec0ff */
[----:B------:R-:W-:Y:S04]  /*04c0*/  LDS R12, [R15] ;  /* 0x000000000f0c7984 */ /* 0x000fe80000000800 */
[----:B------:R-:W0:Y:S02]  /*04d0*/  LDS R13, [R15+0x100] ;  /* 0x000100000f0d7984 */ /* 0x000e240000000800 */
[----:B0-----:R-:W-:-:S13]  /*04e0*/  ISETP.GT.XOR P0, PT, R12, R13, P0 ;  /* 0x0000000d0c00720c */ /* 0x001fda0000704a70 */
[----:B------:R-:W-:Y:S04]  /*04f0*/  @P0 STS [R15], R13 ;  /* 0x0000000d0f000388 */ /* 0x000fe80000000800 */
[----:B------:R0:W-:Y:S01]  /*0500*/  @P0 STS [R15+0x100], R12 ;  /* 0x0001000c0f000388 */ /* 0x0001e20000000800 */
[----:B------:R-:W-:Y:S01]  /*0510*/  BAR.SYNC.DEFER_BLOCKING 0x0 ;  /* 0x0000000000007b1d */ /* 0x000fe20000010000 */
[----:B------:R-:W-:Y:S02]  /*0520*/  LOP3.LUT P0, RZ, R14, UR5, RZ, 0xc0, !PT ;  /* 0x000000050eff7c12 */ /* 0x000fe4000f80c0ff */
[----:B------:R-:W-:Y:S01]  /*0530*/  LEA R14, R10, UR4, 0x2 ;  /* 0x000000040a0e7c11 */ /* 0x000fe2000f8e10ff */
[----:B------:R-:W-:Y:S01]  /*0540*/  IMAD R10, R9, 0x2, R10 ;  /* 0x00000002090a7824 */ /* 0x000fe200078e020a */
[----:B0-----:R-:W-:Y:S01]  /*0550*/  LOP3.LUT R15, R6, 0x7f0, RZ, 0xc0, !PT ;  /* 0x000007f0060f7812 */ /* 0x001fe200078ec0ff */
        /* <DEDUP_REMOVED lines=11> */
[----:B------:R-:W-:Y:S01]  /*0610*/  LOP3.LUT R6, R19, 0x1, R0, 0xf8, !PT ;  /* 0x0000000113067812 */ /* 0x000fe200078ef800 */
        /* <DEDUP_REMOVED lines=17> */
[----:B------:R-:W-:Y:S01]  /*0730*/  LEA R10, R6, UR4, 0x2 ;  /* 0x00000004060a7c11 */ /* 0x000fe2000f8e10ff */
[----:B------:R-:W-:Y:S02]  /*0740*/  IMAD R6, R9, 0x2, R6 ;  /* 0x0000000209067824 */ /* 0x000fe400078e0206 */
[----:B------:R-:W-:Y:S04]  /*0750*/  LDS R12, [R17] ;  /* 0x00000000110c7984 */ /* 0x000fe80000000800 */
[----:B------:R-:W0:Y:S02]  /*0760*/  LDS R13, [R17+0x10] ;  /* 0x00001000110d7984 */ /* 0x000e240000000800 */
[----:B0-----:R-:W-:-:S13]  /*0770*/  ISETP.GT.XOR P0, PT, R12, R13, P0 ;  /* 0x0000000d0c00720c */ /* 0x001fda0000704a70 */
[----:B------:R-:W-:Y:S04]  /*0780*/  @P0 STS [R17], R13 ;  /* 0x0000000d11000388 */ /* 0x000fe80000000800 */
[----:B------:R-:W-:Y:S01]  /*0790*/  @P0 STS [R17+0x10], R12 ;  /* 0x0000100c11000388 */ /* 0x000fe20000000800 */
[----:B------:R-:W-:Y:S01]  /*07a0*/  BAR.SYNC.DEFER_BLOCKING 0x0 ;  /* 0x0000000000007b1d */ /* 0x000fe20000010000 */
[----:B------:R-:W-:Y:S01]  /*07b0*/  LOP3.LUT P0, RZ, R6, UR5, RZ, 0xc0, !PT ;  /* 0x0000000506ff7c12 */ /* 0x000fe2000f80c0ff */
[----:B------:R-:W-:Y:S02]  /*07c0*/  IMAD R6, R0, 0x4, R11 ;  /* 0x0000000400067824 */ /* 0x000fe400078e020b */
[----:B------:R-:W-:Y:S02]  /*07d0*/  IMAD.IADD R0, R7, 0x1, R0 ;  /* 0x0000000107007824 */ /* 0x000fe400078e0200 */
[----:B------:R-:W-:Y:S04]  /*07e0*/  LDS R15, [R10] ;  /* 0x000000000a0f7984 */ /* 0x000fe80000000800 */
[----:B------:R-:W0:Y:S02]  /*07f0*/  LDS R8, [R10+0x8] ;  /* 0x000008000a087984 */ /* 0x000e240000000800 */
[----:B0-----:R-:W-:-:S13]  /*0800*/  ISETP.GT.XOR P0, PT, R15, R8, P0 ;  /* 0x000000080f00720c */ /* 0x001fda0000704a70 */
[----:B------:R-:W-:Y:S04]  /*0810*/  @P0 STS [R10], R8 ;  /* 0x000000080a000388 */ /* 0x000fe80000000800 */
[----:B------:R-:W-:Y:S01]  /*0820*/  @P0 STS [R10+0x8], R15 ;  /* 0x0000080f0a000388 */ /* 0x000fe20000000800 */
[----:B------:R-:W-:Y:S01]  /*0830*/  BAR.SYNC.DEFER_BLOCKING 0x0 ;  /* 0x0000000000007b1d */ /* 0x000fe20000010000 */
[----:B------:R-:W-:-:S05]  /*0840*/  LOP3.LUT P0, RZ, R0, UR5, RZ, 0xc0, !PT ;  /* 0x0000000500ff7c12 */ /* 0x000fca000f80c0ff */
[----:B------:R-:W0:Y:S02]  /*0850*/  LDS.64 R12, [R6] ;  /* 0x00000000060c7984 */ /* 0x000e240000000a00 */
[----:B0-----:R-:W-:Y:S01]  /*0860*/  ISETP.GT.XOR P0, PT, R12, R13, P0 ;  /* 0x0000000d0c00720c */ /* 0x001fe20000704a70 */
[----:B------:R-:W-:Y:S02]  /*0870*/  IMAD.MOV.U32 R16, RZ, RZ, R13 ;  /* 0x000000ffff107224 */ /* 0x000fe400078e000d */
[----:B------:R-:W-:-:S10]  /*0880*/  IMAD.MOV.U32 R17, RZ, RZ, R12 ;  /* 0x000000ffff117224 */ /* 0x000fd400078e000c */
[----:B------:R0:W-:Y:S01]  /*0890*/  @P0 STS.64 [R6], R16 ;  /* 0x0000001006000388 */ /* 0x0001e20000000a00 */
[----:B------:R-:W-:Y:S06]  /*08a0*/  BAR.SYNC.DEFER_BLOCKING 0x0 ;  /* 0x0000000000007b1d */ /* 0x000fec0000010000 */
[----:B------:R-:W-:Y:S05]  /*08b0*/  @P1 EXIT ;  /* 0x000000000000194d */ /* 0x000fea0003800000 */
[----:B------:R-:W1:Y:S04]  /*08c0*/  LDS R7, [R11] ;  /* 0x000000000b077984 */ /* 0x000e680000000800 */
[----:B------:R-:W2:Y:S04]  /*08d0*/  LDS R9, [R11+0x1000] ;  /* 0x001000000b097984 */ /* 0x000ea80000000800 */
[----:B-1----:R-:W-:Y:S04]  /*08e0*/  STG.E desc[UR6][R2.64], R7 ;  /* 0x0000000702007986 */ /* 0x002fe8000c101906 */
[----:B--2---:R-:W-:Y:S01]  /*08f0*/  STG.E desc[UR6][R4.64], R9 ;  /* 0x0000000904007986 */ /* 0x004fe2000c101906 */
[----:B------:R-:W-:Y:S05]  /*0900*/  EXIT ;  /* 0x000000000000794d */ /* 0x000fea0003800000 */
.L_x_224:
        /* <DEDUP_REMOVED lines=15> */
.L_x_238:


//--------------------- .text._Z19bitonicSharedKernelPii --------------------------
	.section	.text._Z19bitonicSharedKernelPii,"ax",@progbits
	.align	128
        .global         _Z19bitonicSharedKernelPii
        .type           _Z19bitonicSharedKernelPii,@function
        .size           _Z19bitonicSharedKernelPii,(.L_x_239 - _Z19bitonicSharedKernelPii)
        .other          _Z19bitonicSharedKernelPii,@"STO_CUDA_ENTRY STV_DEFAULT"
_Z19bitonicSharedKernelPii:
.text._Z19bitonicSharedKernelPii:
[----:B------:R-:W-:Y:S01]  /*0000*/  LDC R1, c[0x0][0x37c] ;  /* 0x0000df00ff017b82 */ /* 0x000fe20000000800 */
[----:B------:R-:W0:Y:S07]  /*0010*/  S2R R11, SR_TID.X ;  /* 0x00000000000b7919 */ /* 0x000e2e0000002100 */
[----:B------:R-:W0:Y:S01]  /*0020*/  S2UR UR4, SR_CTAID.X ;  /* 0x00000000000479c3 */ /* 0x000e220000002500 */
[----:B------:R-:W1:Y:S01]  /*0030*/  LDCU UR5, c[0x0][0x388] ;  /* 0x00007100ff0577ac */ /* 0x000e620008000800 */
[----:B------:R-:W2:Y:S06]  /*0040*/  LDCU.64 UR6, c[0x0][0x358] ;  /* 0x00006b00ff0677ac */ /* 0x000eac0008000a00 */
[----:B------:R-:W0:Y:S08]  /*0050*/  LDC R12, c[0x0][0x360] ;  /* 0x0000d800ff0c7b82 */ /* 0x000e300000000800 */
[----:B------:R-:W3:Y:S01]  /*0060*/  LDC.64 R2, c[0x0][0x380] ;  /* 0x0000e000ff027b82 */ /* 0x000ee20000000a00 */
[----:B0-----:R-:W-:-:S05]  /*0070*/  IMAD R5, R12, UR4, R11 ;  /* 0x000000040c057c24 */ /* 0x001fca000f8e020b */
[C---:B-1----:R-:W-:Y:S01]  /*0080*/  ISETP.GE.U32.AND P0, PT, R5.reuse, UR5, PT ;  /* 0x0000000505007c0c */ /* 0x042fe2000bf06070 */
[----:B---3--:R-:W-:-:S12]  /*0090*/  IMAD.WIDE.U32 R2, R5, 0x4, R2 ;  /* 0x0000000405027825 */ /* 0x008fd800078e0002 */
[----:B--2---:R-:W2:Y:S01]  /*00a0*/  @!P0 LDG.E R7, desc[UR6][R2.64] ;  /* 0x0000000602078981 */ /* 0x004ea2000c1e1900 */
[----:B------:R-:W0:Y:S01]  /*00b0*/  S2UR UR5, SR_CgaCtaId ;  /* 0x00000000000579c3 */ /* 0x000e220000008800 */
[----:B------:R-:W-:Y:S02]  /*00c0*/  UMOV UR4, 0x400 ;  /* 0x0000040000047882 */ /* 0x000fe40000000000 */
[----:B0-----:R-:W-:-:S06]  /*00d0*/  ULEA UR4, UR5, UR4, 0x18 ;  /* 0x0000000405047291 */ /* 0x001fcc000f8ec0ff */
[----:B------:R-:W-:-:S05]  /*00e0*/  LEA R0, R11, UR4, 0x2 ;  /* 0x000000040b007c11 */ /* 0x000fca000f8e10ff */
[----:B--2---:R0:W-:Y:S01]  /*00f0*/  @!P0 STS [R0], R7 ;  /* 0x0000000700008388 */ /* 0x0041e20000000800 */
[----:B------:R-:W-:Y:S01]  /*0100*/  BAR.SYNC.DEFER_BLOCKING 0x0 ;  /* 0x0000000000007b1d */ /* 0x000fe20000010000 */
[----:B------:R-:W-:-:S13]  /*0110*/  ISETP.GE.U32.AND P0, PT, R12, 0x2, PT ;  /* 0x000000020c00780c */ /* 0x000fda0003f06070 */
[----:B0-----:R-:W-:Y:S05]  /*0120*/  @!P0 BRA `(.L_x_225) ;  /* 0x0000000000748947 */ /* 0x001fea0003800000 */
[----:B------:R-:W-:-:S05]  /*0130*/  UMOV UR5, 0x2 ;  /* 0x0000000200057882 */ /* 0x000fca0000000000 */
.L_x_230:
[----:B------:R-:W-:-:S09]  /*0140*/  UISETP.NE.AND UP0, UPT, UR5, URZ, UPT ;  /* 0x000000ff0500728c */ /* 0x000fd2000bf05270 */
[----:B0-----:R-:W-:Y:S05]  /*0150*/  BRA.U !UP0, `(.L_x_226) ;  /* 0x00000001085c7547 */ /* 0x001fea000b800000 */
[----:B------:R-:W-:-:S07]  /*0160*/  IMAD.U32 R4, RZ, RZ, UR5 ;  /* 0x00000005ff047e24 */ /* 0x000fce000f8e00ff */
.L_x_229:
[----:B------:R-:W-:Y:S01]  /*0170*/  SHF.R.U32.HI R13, RZ, 0x1, R4 ;  /* 0x00000001ff0d7819 */ /* 0x000fe20000011604 */
[----:B------:R-:W-:Y:S04]  /*0180*/  BSSY.RECONVERGENT B0, `(.L_x_227) ;  /* 0x0000010000007945 */ /* 0x000fe80003800200 */
[----:B0-----:R-:W-:-:S05]  /*0190*/  VIADD R6, R13, 0xffffffff ;  /* 0xffffffff0d067836 */ /* 0x001fca0000000000 */
[----:B------:R-:W-:-:S05]  /*01a0*/  LOP3.LUT R6, R6, R11, RZ, 0xc0, !PT ;  /* 0x0000000b06067212 */ /* 0x000fca00078ec0ff */
[----:B------:R-:W-:-:S04]  /*01b0*/  IMAD R14, R11, 0x2, -R6 ;  /* 0x000000020b0e7824 */ /* 0x000fc800078e0a06 */
[----:B------:R-:W-:-:S05]  /*01c0*/  IMAD.IADD R6, R13, 0x1, R14 ;  /* 0x000000010d067824 */ /* 0x000fca00078e020e */
[----:B------:R-:W-:-:S13]  /*01d0*/  ISETP.GE.U32.AND P0, PT, R6, R12, PT ;  /* 0x0000000c0600720c */ /* 0x000fda0003f06070 */
[----:B------:R-:W-:Y:S05]  /*01e0*/  @P0 BRA `(.L_x_228) ;  /* 0x0000000000240947 */ /* 0x000fea0003800000 */
[C---:B------:R-:W-:Y:S02]  /*01f0*/  LEA R6, R14.reuse, UR4, 0x2 ;  /* 0x000000040e067c11 */ /* 0x040fe4000f8e10ff */
[----:B------:R-:W-:-:S03]  /*0200*/  LOP3.LUT P0, RZ, R14, UR5, RZ, 0xc0, !PT ;  /* 0x000000050eff7c12 */ /* 0x000fc6000f80c0ff */
[----:B------:R-:W-:Y:S01]  /*0210*/  IMAD R8, R13, 0x4, R6 ;  /* 0x000000040d087824 */ /* 0x000fe200078e0206 */
[----:B------:R-:W-:Y:S04]  /*0220*/  LDS R7, [R6] ;  /* 0x0000000006077984 */ /* 0x000fe80000000800 */
[----:B------:R-:W0:Y:S02]  /*0230*/  LDS R10, [R8] ;  /* 0x00000000080a7984 */ /* 0x000e240000000800 */
[----:B0-----:R-:W-:-:S03]  /*0240*/  VIMNMX R9, PT, PT, R7, R10, PT ;  /* 0x0000000a07097248 */ /* 0x001fc60003fe0100 */
[----:B------:R-:W-:-:S05]  /*0250*/  @P0 VIMNMX R9, PT, PT, R7, R10, !PT ;  /* 0x0000000a07090248 */ /* 0x000fca0007fe0100 */
[----:B------:R0:W-:Y:S04]  /*0260*/  STS [R6], R9 ;  /* 0x0000000906007388 */ /* 0x0001e80000000800 */
[----:B------:R0:W-:Y:S02]  /*0270*/  STS [R8], R9 ;  /* 0x0000000908007388 */ /* 0x0001e40000000800 */
.L_x_228:
[----:B------:R-:W-:Y:S05]  /*0280*/  BSYNC.RECONVERGENT B0 ;  /* 0x0000000000007941 */ /* 0x000fea0003800200 */
.L_x_227:
[----:B------:R-:W-:Y:S01]  /*0290*/  BAR.SYNC.DEFER_BLOCKING 0x0 ;  /* 0x0000000000007b1d */ /* 0x000fe20000010000 */
[----:B------:R-:W-:Y:S01]  /*02a0*/  ISETP.GT.U32.AND P0, PT, R4, 0x3, PT ;  /* 0x000000030400780c */ /* 0x000fe20003f04070 */
[----:B------:R-:W-:-:S12]  /*02b0*/  IMAD.MOV.U32 R4, RZ, RZ, R13 ;  /* 0x000000ffff047224 */ /* 0x000fd800078e000d */
[----:B------:R-:W-:Y:S05]  /*02c0*/  @P0 BRA `(.L_x_229) ;  /* 0xfffffffc00a80947 */ /* 0x000fea000383ffff */
.L_x_226:
[----:B------:R-:W-:-:S06]  /*02d0*/  USHF.L.U32 UR5, UR5, 0x1, URZ ;  /* 0x0000000105057899 */ /* 0x000fcc00080006ff */
[----:B------:R-:W-:-:S13]  /*02e0*/  ISETP.LT.U32.AND P0, PT, R12, UR5, PT ;  /* 0x000000050c007c0c */ /* 0x000fda000bf01070 */
[----:B------:R-:W-:Y:S05]  /*02f0*/  @!P0 BRA `(.L_x_230) ;  /* 0xfffffffc00908947 */ /* 0x000fea000383ffff */
.L_x_225:
[----:B------:R-:W1:Y:S02]  /*0300*/  LDCU UR8, c[0x0][0x388] ;  /* 0x00007100ff0877ac */ /* 0x000e640008000800 */
[----:B-1----:R-:W-:-:S13]  /*0310*/  ISETP.GE.U32.AND P0, PT, R5, UR8, PT ;  /* 0x0000000805007c0c */ /* 0x002fda000bf06070 */
[----:B------:R-:W-:Y:S05]  /*0320*/  @P0 EXIT ;  /* 0x000000000000094d */ /* 0x000fea0003800000 */
[----:B------:R-:W1:Y:S04]  /*0330*/  LDS R5, [R0] ;  /* 0x0000000000057984 */ /* 0x000e680000000800 */
[----:B-1----:R-:W-:Y:S01]  /*0340*/  STG.E desc[UR6][R2.64], R5 ;  /* 0x0000000502007986 */ /* 0x002fe2000c101906 */
[----:B------:R-:W-:Y:S05]  /*0350*/  EXIT ;  /* 0x000000000000794d */ /* 0x000fea0003800000 */
.L_x_231:
        /* <DEDUP_REMOVED lines=10> */
.L_x_239:


//--------------------- .nv.shared._ZN3cub18CUB_300001_SM_10006detail10radix_sort29DeviceRadixSortOnesweepKernelINS1_5radix10policy_hubIiNS0_8NullTypeEyE10Policy1000ELNS0_9SortOrderE0EiS6_yiiNS1_21identity_decomposer_tEEEvPT5_SC_PT3_PKSD_PT1_PKSH_PT2_PKSL_T4_iiT6_ --------------------------
	.section	.nv.shared._ZN3cub18CUB_300001_SM_10006detail10radix_sort29DeviceRadixSortOnesweepKernelINS1_5radix10policy_hubIiNS0_8NullTypeEyE10Policy1000ELNS0_9SortOrderE0EiS6_yiiNS1_21identity_decomposer_tEEEvPT5_SC_PT3_PKSD_PT1_PKSH_PT2_PKSL_T4_iiT6_,"aw",@nobits
	.sectionflags	@""
	.align	16
.nv.shared._ZN3cub18CUB_300001_SM_10006detail10radix_sort29DeviceRadixSortOnesweepKernelINS1_5radix10policy_hubIiNS0_8NullTypeEyE10Policy1000ELNS0_9SortOrderE0EiS6_yiiNS1_21identity_decomposer_tEEEvPT5_SC_PT3_PKSD_PT1_PKSH_PT2_PKSL_T4_iiT6_:
	.zero		32256


//--------------------- .nv.shared.reserved.0     --------------------------
	.section	.nv.shared.reserved.0,"aw",@nobits
	.weak		__nv_reservedSMEM_offset_0_alias
	.size		__nv_reservedSMEM_offset_0_alias, 0, 64
	.other		__nv_reservedSMEM_offset_0_alias,@"STO_CUDA_RESERVED_SHARED STV_DEFAULT"
__nv_reservedSMEM_offset_0_alias:
	.zero		0
	.zero		64


//--------------------- .nv.global                --------------------------
	.section	.nv.global,"aw",@nobits
.nv.global:
	.type		_ZN34_INTERNAL_d8827a49_4_k_cu_e86d9afc6thrust24THRUST_300001_SM_1000_NS12placeholders2_8E,@object
	.size		_ZN34_INTERNAL_d8827a49_4_k_cu_e86d9afc6thrust24THRUST_300001_SM_1000_NS12placeholders2_8E,(_ZN34_INTERNAL_d8827a49_4_k_cu_e86d9afc4cuda3std3__436_GLOBAL__N__d8827a49_4_k_cu_e86d9afc6ignoreE - _ZN34_INTERNAL_d8827a49_4_k_cu_e86d9afc6thrust24THRUST_300001_SM_1000_NS12placeholders2_8E)
_ZN34_INTERNAL_d8827a49_4_k_cu_e86d9afc6thrust24THRUST_300001_SM_1000_NS12placeholders2_8E:
	.zero		1
	.type		_ZN34_INTERNAL_d8827a49_4_k_cu_e86d9afc4cuda3std3__436_GLOBAL__N__d8827a49_4_k_cu_e86d9afc6ignoreE,@object
	.size		_ZN34_INTERNAL_d8827a49_4_k_cu_e86d9afc4cuda3std3__436_GLOBAL__N__d8827a49_4_k_cu_e86d9afc6ignoreE,(_ZN34_INTERNAL_d8827a49_4_k_cu_e86d9afc4cuda3std6ranges3__45__cpo4dataE - _ZN34_INTERNAL_d8827a49_4_k_cu_e86d9afc4cuda3std3__436_GLOBAL__N__d8827a49_4_k_cu_e86d9afc6ignoreE)
_ZN34_INTERNAL_d8827a49_4_k_cu_e86d9afc4cuda3std3__436_GLOBAL__N__d8827a49_4_k_cu_e86d9afc6ignoreE:
	.zero		1
	.type		_ZN34_INTERNAL_d8827a49_4_k_cu_e86d9afc4cuda3std6ranges3__45__cpo4dataE,@object
	.size		_ZN34_INTERNAL_d8827a49_4_k_cu_e86d9afc4cuda3std6ranges3__45__cpo4dataE,(_ZN34_INTERNAL_d8827a49_4_k_cu_e86d9afc6thrust24THRUST_300001_SM_1000_NS6system3cpp3parE - _ZN34_INTERNAL_d8827a49_4_k_cu_e86d9afc4cuda3std6ranges3__45__cpo4dataE)
_ZN34_INTERNAL_d8827a49_4_k_cu_e86d9afc4cuda3std6ranges3__45__cpo4dataE:
	.zero		1
	.type		_ZN34_INTERNAL_d8827a49_4_k_cu_e86d9afc6thrust24THRUST_300001_SM_1000_NS6system3cpp3parE,@object
	.size		_ZN34_INTERNAL_d8827a49_4_k_cu_e86d9afc6thrust24THRUST_300001_SM_1000_NS6system3cpp3parE,(_ZN34_INTERNAL_d8827a49_4_k_cu_e86d9afc4cuda3std3__45__cpo5beginE - _ZN34_INTERNAL_d8827a49_4_k_cu_e86d9afc6thrust24THRUST_300001_SM_1000_NS6system3cpp3parE)
_ZN34_INTERNAL_d8827a49_4_k_cu_e86d9afc6thrust24THRUST_300001_SM_1000_NS6system3cpp3parE:
	.zero		1
	.type		_ZN34_INTERNAL_d8827a49_4_k_cu_e86d9afc4cuda3std3__45__cpo5beginE,@object
	.size		_ZN34_INTERNAL_d8827a49_4_k_cu_e86d9afc4cuda3std3__45__cpo5beginE,(_ZN34_INTERNAL_d8827a49_4_k_cu_e86d9afc4cuda3std6ranges3__45__cpo5beginE - _ZN34_INTERNAL_d8827a49_4_k_cu_e86d9afc4cuda3std3__45__cpo5beginE)
_ZN34_INTERNAL_d8827a49_4_k_cu_e86d9afc4cuda3std3__45__cpo5beginE:
	.zero		1
	.type		_ZN34_INTERNAL_d8827a49_4_k_cu_e86d9afc4cuda3std6ranges3__45__cpo5beginE,@object
	.size		_ZN34_INTERNAL_d8827a49_4_k_cu_e86d9afc4cuda3std6ranges3__45__cpo5beginE,(_ZN34_INTERNAL_d8827a49_4_k_cu_e86d9afc6thrust24THRUST_300001_SM_1000_NS6deviceE - _ZN34_INTERNAL_d8827a49_4_k_cu_e86d9afc4cuda3std6ranges3__45__cpo5beginE)
_ZN34_INTERNAL_d8827a49_4_k_cu_e86d9afc4cuda3std6ranges3__45__cpo5beginE:
	.zero		1
	.type		_ZN34_INTERNAL_d8827a49_4_k_cu_e86d9afc6thrust24THRUST_300001_SM_1000_NS6deviceE,@object
	.size		_ZN34_INTERNAL_d8827a49_4_k_cu_e86d9afc6thrust24THRUST_300001_SM_1000_NS6deviceE,(_ZN34_INTERNAL_d8827a49_4_k_cu_e86d9afc4cuda3std3__47nulloptE - _ZN34_INTERNAL_d8827a49_4_k_cu_e86d9afc6thrust24THRUST_300001_SM_1000_NS6deviceE)
_ZN34_INTERNAL_d8827a49_4_k_cu_e86d9afc6thrust24THRUST_300001_SM_1000_NS6deviceE:
	.zero		1
	.type		_ZN34_INTERNAL_d8827a49_4_k_cu_e86d9afc4cuda3std3__47nulloptE,@object
	.size		_ZN34_INTERNAL_d8827a49_4_k_cu_e86d9afc4cuda3std3__47nulloptE,(_ZN34_INTERNAL_d8827a49_4_k_cu_e86d9afc4cuda3std6ranges3__45__cpo8distanceE - _ZN34_INTERNAL_d8827a49_4_k_cu_e86d9afc4cuda3std3__47nulloptE)
_ZN34_INTERNAL_d8827a49_4_k_cu_e86d9afc4cuda3std3__47nulloptE:
	.zero		1
	.type		_ZN34_INTERNAL_d8827a49_4_k_cu_e86d9afc4cuda3std6ranges3__45__cpo8distanceE,@object
	.size		_ZN34_INTERNAL_d8827a49_4_k_cu_e86d9afc4cuda3std6ranges3__45__cpo8distanceE,(_ZN34_INTERNAL_d8827a49_4_k_cu_e86d9afc6thrust24THRUST_300001_SM_1000_NS12placeholders2_4E - _ZN34_INTERNAL_d8827a49_4_k_cu_e86d9afc4cuda3std6ranges3__45__cpo8distanceE)
_ZN34_INTERNAL_d8827a49_4_k_cu_e86d9afc4cuda3std6ranges3__45__cpo8distanceE:
	.zero		1
	.type		_ZN34_INTERNAL_d8827a49_4_k_cu_e86d9afc6thrust24THRUST_300001_SM_1000_NS12placeholders2_4E,@object
	.size		_ZN34_INTERNAL_d8827a49_4_k_cu_e86d9afc6thrust24THRUST_300001_SM_1000_NS12placeholders2_4E,(_ZN34_INTERNAL_d8827a49_4_k_cu_e86d9afc4cuda3std3__45__cpo6rbeginE - _ZN34_INTERNAL_d8827a49_4_k_cu_e86d9afc6thrust24THRUST_300001_SM_1000_NS12placeholders2_4E)
_ZN34_INTERNAL_d8827a49_4_k_cu_e86d9afc6thrust24THRUST_300001_SM_1000_NS12placeholders2_4E:
	.zero		1
	.type		_ZN34_INTERNAL_d8827a49_4_k_cu_e86d9afc4cuda3std3__45__cpo6rbeginE,@object
	.size		_ZN34_INTERNAL_d8827a49_4_k_cu_e86d9afc4cuda3std3__45__cpo6rbeginE,(_ZN34_INTERNAL_d8827a49_4_k_cu_e86d9afc4cuda3std6ranges3__45__cpo7advanceE - _ZN34_INTERNAL_d8827a49_4_k_cu_e86d9afc4cuda3std3__45__cpo6rbeginE)
_ZN34_INTERNAL_d8827a49_4_k_cu_e86d9afc4cuda3std3__45__cpo6rbeginE:
	.zero		1
	.type		_ZN34_INTERNAL_d8827a49_4_k_cu_e86d9afc4cuda3std6ranges3__45__cpo7advanceE,@object
	.size		_ZN34_INTERNAL_d8827a49_4_k_cu_e86d9afc4cuda3std6ranges3__45__cpo7advanceE,(_ZN34_INTERNAL_d8827a49_4_k_cu_e86d9afc6thrust24THRUST_300001_SM_1000_NS12placeholders3_10E - _ZN34_INTERNAL_d8827a49_4_k_cu_e86d9afc4cuda3std6ranges3__45__cpo7advanceE)
_ZN34_INTERNAL_d8827a49_4_k_cu_e86d9afc4cuda3std6ranges3__45__cpo7advanceE:
	.zero		1
	.type		_ZN34_INTERNAL_d8827a49_4_k_cu_e86d9afc6thrust24THRUST_300001_SM_1000_NS12placeholders3_10E,@object
	.size		_ZN34_INTERNAL_d8827a49_4_k_cu_e86d9afc6thrust24THRUST_300001_SM_1000_NS12placeholders3_10E,(_ZN34_INTERNAL_d8827a49_4_k_cu_e86d9afc4cuda3std3__48in_placeE - _ZN34_INTERNAL_d8827a49_4_k_cu_e86d9afc6thrust24THRUST_300001_SM_1000_NS12placeholders3_10E)
_ZN34_INTERNAL_d8827a49_4_k_cu_e86d9afc6thrust24THRUST_300001_SM_1000_NS12placeholders3_10E:
	.zero		1
	.type		_ZN34_INTERNAL_d8827a49_4_k_cu_e86d9afc4cuda3std3__48in_placeE,@object
	.size		_ZN34_INTERNAL_d8827a49_4_k_cu_e86d9afc4cuda3std3__48in_placeE,(_ZN34_INTERNAL_d8827a49_4_k_cu_e86d9afc4cuda3std6ranges3__45__cpo4sizeE - _ZN34_INTERNAL_d8827a49_4_k_cu_e86d9afc4cuda3std3__48in_placeE)
_ZN34_INTERNAL_d8827a49_4_k_cu_e86d9afc4cuda3std3__48in_placeE:
	.zero		1
	.type		_ZN34_INTERNAL_d8827a49_4_k_cu_e86d9afc4cuda3std6ranges3__45__cpo4sizeE,@object
	.size		_ZN34_INTERNAL_d8827a49_4_k_cu_e86d9afc4cuda3std6ranges3__45__cpo4sizeE,(_ZN34_INTERNAL_d8827a49_4_k_cu_e86d9afc6thrust24THRUST_300001_SM_1000_NS12placeholders2_2E - _ZN34_INTERNAL_d8827a49_4_k_cu_e86d9afc4cuda3std6ranges3__45__cpo4sizeE)
_ZN34_INTERNAL_d8827a49_4_k_cu_e86d9afc4cuda3std6ranges3__45__cpo4sizeE:
	.zero		1
	.type		_ZN34_INTERNAL_d8827a49_4_k_cu_e86d9afc6thrust24THRUST_300001_SM_1000_NS12placeholders2_2E,@object
	.size		_ZN34_INTERNAL_d8827a49_4_k_cu_e86d9afc6thrust24THRUST_300001_SM_1000_NS12placeholders2_2E,(_ZN34_INTERNAL_d8827a49_4_k_cu_e86d9afc4cuda3std3__45__cpo6cbeginE - _ZN34_INTERNAL_d8827a49_4_k_cu_e86d9afc6thrust24THRUST_300001_SM_1000_NS12placeholders2_2E)
_ZN34_INTERNAL_d8827a49_4_k_cu_e86d9afc6thrust24THRUST_300001_SM_1000_NS12placeholders2_2E:
	.zero		1
	.type		_ZN34_INTERNAL_d8827a49_4_k_cu_e86d9afc4cuda3std3__45__cpo6cbeginE,@object
	.size		_ZN34_INTERNAL_d8827a49_4_k_cu_e86d9afc4cuda3std3__45__cpo6cbeginE,(_ZN34_INTERNAL_d8827a49_4_k_cu_e86d9afc4cuda3std6ranges3__45__cpo6cbeginE - _ZN34_INTERNAL_d8827a49_4_k_cu_e86d9afc4cuda3std3__45__cpo6cbeginE)
_ZN34_INTERNAL_d8827a49_4_k_cu_e86d9afc4cuda3std3__45__cpo6cbeginE:
	.zero		1
	.type		_ZN34_INTERNAL_d8827a49_4_k_cu_e86d9afc4cuda3std6ranges3__45__cpo6cbeginE,@object
	.size		_ZN34_INTERNAL_d8827a49_4_k_cu_e86d9afc4cuda3std6ranges3__45__cpo6cbeginE,(_ZN34_INTERNAL_d8827a49_4_k_cu_e86d9afc6thrust24THRUST_300001_SM_1000_NS12placeholders2_6E - _ZN34_INTERNAL_d8827a49_4_k_cu_e86d9afc4cuda3std6ranges3__45__cpo6cbeginE)
_ZN34_INTERNAL_d8827a49_4_k_cu_e86d9afc4cuda3std6ranges3__45__cpo6cbeginE:
	.zero		1
	.type		_ZN34_INTERNAL_d8827a49_4_k_cu_e86d9afc6thrust24THRUST_300001_SM_1000_NS12placeholders2_6E,@object
	.size		_ZN34_INTERNAL_d8827a49_4_k_cu_e86d9afc6thrust24THRUST_300001_SM_1000_NS12placeholders2_6E,(_ZN34_INTERNAL_d8827a49_4_k_cu_e86d9afc4cuda3std3__45__cpo7crbeginE - _ZN34_INTERNAL_d8827a49_4_k_cu_e86d9afc6thrust24THRUST_300001_SM_1000_NS12placeholders2_6E)
_ZN34_INTERNAL_d8827a49_4_k_cu_e86d9afc6thrust24THRUST_300001_SM_1000_NS12placeholders2_6E:
	.zero		1
	.type		_ZN34_INTERNAL_d8827a49_4_k_cu_e86d9afc4cuda3std3__45__cpo7crbeginE,@object
	.size		_ZN34_INTERNAL_d8827a49_4_k_cu_e86d9afc4cuda3std3__45__cpo7crbeginE,(_ZN34_INTERNAL_d8827a49_4_k_cu_e86d9afc4cuda3std6ranges3__45__cpo4nextE - _ZN34_INTERNAL_d8827a49_4_k_cu_e86d9afc4cuda3std3__45__cpo7crbeginE)
_ZN34_INTERNAL_d8827a49_4_k_cu_e86d9afc4cuda3std3__45__cpo7crbeginE:
	.zero		1
	.type		_ZN34_INTERNAL_d8827a49_4_k_cu_e86d9afc4cuda3std6ranges3__45__cpo4nextE,@object
	.size		_ZN34_INTERNAL_d8827a49_4_k_cu_e86d9afc4cuda3std6ranges3__45__cpo4nextE,(_ZN34_INTERNAL_d8827a49_4_k_cu_e86d9afc4cuda3std6ranges3__45__cpo4swapE - _ZN34_INTERNAL_d8827a49_4_k_cu_e86d9afc4cuda3std6ranges3__45__cpo4nextE)
_ZN34_INTERNAL_d8827a49_4_k_cu_e86d9afc4cuda3std6ranges3__45__cpo4nextE:
	.zero		1
	.type		_ZN34_INTERNAL_d8827a49_4_k_cu_e86d9afc4cuda3std6ranges3__45__cpo4swapE,@object
	.size		_ZN34_INTERNAL_d8827a49_4_k_cu_e86d9afc4cuda3std6ranges3__45__cpo4swapE,(_ZN34_INTERNAL_d8827a49_4_k_cu_e86d9afc6thrust24THRUST_300001_SM_1000_NS8cuda_cub10par_nosyncE - _ZN34_INTERNAL_d8827a49_4_k_cu_e86d9afc4cuda3std6ranges3__45__cpo4swapE)
_ZN34_INTERNAL_d8827a49_4_k_cu_e86d9afc4cuda3std6ranges3__45__cpo4swapE:
	.zero		1
	.type		_ZN34_INTERNAL_d8827a49_4_k_cu_e86d9afc6thrust24THRUST_300001_SM_1000_NS8cuda_cub10par_nosyncE,@object
	.size		_ZN34_INTERNAL_d8827a49_4_k_cu_e86d9afc6thrust24THRUST_300001_SM_1000_NS8cuda_cub10par_nosyncE,(_ZN34_INTERNAL_d8827a49_4_k_cu_e86d9afc6thrust24THRUST_300001_SM_1000_NS3seqE - _ZN34_INTERNAL_d8827a49_4_k_cu_e86d9afc6thrust24THRUST_300001_SM_1000_NS8cuda_cub10par_nosyncE)
_ZN34_INTERNAL_d8827a49_4_k_cu_e86d9afc6thrust24THRUST_300001_SM_1000_NS8cuda_cub10par_nosyncE:
	.zero		1
	.type		_ZN34_INTERNAL_d8827a49_4_k_cu_e86d9afc6thrust24THRUST_300001_SM_1000_NS3seqE,@object
	.size		_ZN34_INTERNAL_d8827a49_4_k_cu_e86d9afc6thrust24THRUST_300001_SM_1000_NS3seqE,(_ZN34_INTERNAL_d8827a49_4_k_cu_e86d9afc4cuda3std3__420unreachable_sentinelE - _ZN34_INTERNAL_d8827a49_4_k_cu_e86d9afc6thrust24THRUST_300001_SM_1000_NS3seqE)
_ZN34_INTERNAL_d8827a49_4_k_cu_e86d9afc6thrust24THRUST_300001_SM_1000_NS3seqE:
	.zero		1
	.type		_ZN34_INTERNAL_d8827a49_4_k_cu_e86d9afc4cuda3std3__420unreachable_sentinelE,@object
	.size		_ZN34_INTERNAL_d8827a49_4_k_cu_e86d9afc4cuda3std3__420unreachable_sentinelE,(_ZN34_INTERNAL_d8827a49_4_k_cu_e86d9afc4cuda3std6ranges3__45__cpo5ssizeE - _ZN34_INTERNAL_d8827a49_4_k_cu_e86d9afc4cuda3std3__420unreachable_sentinelE)
_ZN34_INTERNAL_d8827a49_4_k_cu_e86d9afc4cuda3std3__420unreachable_sentinelE:
	.zero		1
	.type		_ZN34_INTERNAL_d8827a49_4_k_cu_e86d9afc4cuda3std6ranges3__45__cpo5ssizeE,@object
	.size		_ZN34_INTERNAL_d8827a49_4_k_cu_e86d9afc4cuda3std6ranges3__45__cpo5ssizeE,(_ZN34_INTERNAL_d8827a49_4_k_cu_e86d9afc6thrust24THRUST_300001_SM_1000_NS12placeholders2_3E - _ZN34_INTERNAL_d8827a49_4_k_cu_e86d9afc4cuda3std6ranges3__45__cpo5ssizeE)
_ZN34_INTERNAL_d8827a49_4_k_cu_e86d9afc4cuda3std6ranges3__45__cpo5ssizeE:
	.zero		1
	.type		_ZN34_INTERNAL_d8827a49_4_k_cu_e86d9afc6thrust24THRUST_300001_SM_1000_NS12placeholders2_3E,@object
	.size		_ZN34_INTERNAL_d8827a49_4_k_cu_e86d9afc6thrust24THRUST_300001_SM_1000_NS12placeholders2_3E,(_ZN34_INTERNAL_d8827a49_4_k_cu_e86d9afc4cuda3std3__45__cpo4cendE - _ZN34_INTERNAL_d8827a49_4_k_cu_e86d9afc6thrust24THRUST_300001_SM_1000_NS12placeholders2_3E)
_ZN34_INTERNAL_d8827a49_4_k_cu_e86d9afc6thrust24THRUST_300001_SM_1000_NS12placeholders2_3E:
	.zero		1
	.type		_ZN34_INTERNAL_d8827a49_4_k_cu_e86d9afc4cuda3std3__45__cpo4cendE,@object
	.size		_ZN34_INTERNAL_d8827a49_4_k_cu_e86d9afc4cuda3std3__45__cpo4cendE,(_ZN34_INTERNAL_d8827a49_4_k_cu_e86d9afc4cuda3std6ranges3__45__cpo4cendE - _ZN34_INTERNAL_d8827a49_4_k_cu_e86d9afc4cuda3std3__45__cpo4cendE)
_ZN34_INTERNAL_d8827a49_4_k_cu_e86d9afc4cuda3std3__45__cpo4cendE:
	.zero		1
	.type		_ZN34_INTERNAL_d8827a49_4_k_cu_e86d9afc4cuda3std6ranges3__45__cpo4cendE,@object
	.size		_ZN34_INTERNAL_d8827a49_4_k_cu_e86d9afc4cuda3std6ranges3__45__cpo4cendE,(_ZN34_INTERNAL_d8827a49_4_k_cu_e86d9afc6thrust24THRUST_300001_SM_1000_NS12placeholders2_7E - _ZN34_INTERNAL_d8827a49_4_k_cu_e86d9afc4cuda3std6ranges3__45__cpo4cendE)
_ZN34_INTERNAL_d8827a49_4_k_cu_e86d9afc4cuda3std6ranges3__45__cpo4cendE:
	.zero		1
	.type		_ZN34_INTERNAL_d8827a49_4_k_cu_e86d9afc6thrust24THRUST_300001_SM_1000_NS12placeholders2_7E,@object
	.size		_ZN34_INTERNAL_d8827a49_4_k_cu_e86d9afc6thrust24THRUST_300001_SM_1000_NS12placeholders2_7E,(_ZN34_INTERNAL_d8827a49_4_k_cu_e86d9afc4cuda3std3__45__cpo5crendE - _ZN34_INTERNAL_d8827a49_4_k_cu_e86d9afc6thrust24THRUST_300001_SM_1000_NS12placeholders2_7E)
_ZN34_INTERNAL_d8827a49_4_k_cu_e86d9afc6thrust24THRUST_300001_SM_1000_NS12placeholders2_7E:
	.zero		1
	.type		_ZN34_INTERNAL_d8827a49_4_k_cu_e86d9afc4cuda3std3__45__cpo5crendE,@object
	.size		_ZN34_INTERNAL_d8827a49_4_k_cu_e86d9afc4cuda3std3__45__cpo5crendE,(_ZN34_INTERNAL_d8827a49_4_k_cu_e86d9afc4cuda3std6ranges3__45__cpo4prevE - _ZN34_INTERNAL_d8827a49_4_k_cu_e86d9afc4cuda3std3__45__cpo5crendE)
_ZN34_INTERNAL_d8827a49_4_k_cu_e86d9afc4cuda3std3__45__cpo5crendE:
	.zero		1
	.type		_ZN34_INTERNAL_d8827a49_4_k_cu_e86d9afc4cuda3std6ranges3__45__cpo4prevE,@object
	.size		_ZN34_INTERNAL_d8827a49_4_k_cu_e86d9afc4cuda3std6ranges3__45__cpo4prevE,(_ZN34_INTERNAL_d8827a49_4_k_cu_e86d9afc4cuda3std6ranges3__45__cpo9iter_moveE - _ZN34_INTERNAL_d8827a49_4_k_cu_e86d9afc4cuda3std6ranges3__45__cpo4prevE)
_ZN34_INTERNAL_d8827a49_4_k_cu_e86d9afc4cuda3std6ranges3__45__cpo4prevE:
	.zero		1
	.type		_ZN34_INTERNAL_d8827a49_4_k_cu_e86d9afc4cuda3std6ranges3__45__cpo9iter_moveE,@object
	.size		_ZN34_INTERNAL_d8827a49_4_k_cu_e86d9afc4cuda3std6ranges3__45__cpo9iter_moveE,(_ZN34_INTERNAL_d8827a49_4_k_cu_e86d9afc6thrust24THRUST_300001_SM_1000_NS6system6detail10sequential3seqE - _ZN34_INTERNAL_d8827a49_4_k_cu_e86d9afc4cuda3std6ranges3__45__cpo9iter_moveE)
_ZN34_INTERNAL_d8827a49_4_k_cu_e86d9afc4cuda3std6ranges3__45__cpo9iter_moveE:
	.zero		1
	.type		_ZN34_INTERNAL_d8827a49_4_k_cu_e86d9afc6thrust24THRUST_300001_SM_1000_NS6system6detail10sequential3seqE,@object
	.size		_ZN34_INTERNAL_d8827a49_4_k_cu_e86d9afc6thrust24THRUST_300001_SM_1000_NS6system6detail10sequential3seqE,(_ZN34_INTERNAL_d8827a49_4_k_cu_e86d9afc6thrust24THRUST_300001_SM_1000_NS12placeholders2_9E - _ZN34_INTERNAL_d8827a49_4_k_cu_e86d9afc6thrust24THRUST_300001_SM_1000_NS6system6detail10sequential3seqE)
_ZN34_INTERNAL_d8827a49_4_k_cu_e86d9afc6thrust24THRUST_300001_SM_1000_NS6system6detail10sequential3seqE:
	.zero		1
	.type		_ZN34_INTERNAL_d8827a49_4_k_cu_e86d9afc6thrust24THRUST_300001_SM_1000_NS12placeholders2_9E,@object
	.size		_ZN34_INTERNAL_d8827a49_4_k_cu_e86d9afc6thrust24THRUST_300001_SM_1000_NS12placeholders2_9E,(_ZN34_INTERNAL_d8827a49_4_k_cu_e86d9afc4cuda3std3__419piecewise_constructE - _ZN34_INTERNAL_d8827a49_4_k_cu_e86d9afc6thrust24THRUST_300001_SM_1000_NS12placeholders2_9E)
_ZN34_INTERNAL_d8827a49_4_k_cu_e86d9afc6thrust24THRUST_300001_SM_1000_NS12placeholders2_9E:
	.zero		1
	.type		_ZN34_INTERNAL_d8827a49_4_k_cu_e86d9afc4cuda3std3__419piecewise_constructE,@object
	.size		_ZN34_INTERNAL_d8827a49_4_k_cu_e86d9afc4cuda3std3__419piecewise_constructE,(_ZN34_INTERNAL_d8827a49_4_k_cu_e86d9afc4cuda3std6ranges3__45__cpo5cdataE - _ZN34_INTERNAL_d8827a49_4_k_cu_e86d9afc4cuda3std3__419piecewise_constructE)
_ZN34_INTERNAL_d8827a49_4_k_cu_e86d9afc4cuda3std3__419piecewise_constructE:
	.zero		1
	.type		_ZN34_INTERNAL_d8827a49_4_k_cu_e86d9afc4cuda3std6ranges3__45__cpo5cdataE,@object
	.size		_ZN34_INTERNAL_d8827a49_4_k_cu_e86d9afc4cuda3std6ranges3__45__cpo5cdataE,(_ZN34_INTERNAL_d8827a49_4_k_cu_e86d9afc6thrust24THRUST_300001_SM_1000_NS12placeholders2_1E - _ZN34_INTERNAL_d8827a49_4_k_cu_e86d9afc4cuda3std6ranges3__45__cpo5cdataE)
_ZN34_INTERNAL_d8827a49_4_k_cu_e86d9afc4cuda3std6ranges3__45__cpo5cdataE:
	.zero		1
	.type		_ZN34_INTERNAL_d8827a49_4_k_cu_e86d9afc6thrust24THRUST_300001_SM_1000_NS12placeholders2_1E,@object
	.size		_ZN34_INTERNAL_d8827a49_4_k_cu_e86d9afc6thrust24THRUST_300001_SM_1000_NS12placeholders2_1E,(_ZN34_INTERNAL_d8827a49_4_k_cu_e86d9afc4cuda3std3__45__cpo3endE - _ZN34_INTERNAL_d8827a49_4_k_cu_e86d9afc6thrust24THRUST_300001_SM_1000_NS12placeholders2_1E)
_ZN34_INTERNAL_d8827a49_4_k_cu_e86d9afc6thrust24THRUST_300001_SM_1000_NS12placeholders2_1E:
	.zero		1
	.type		_ZN34_INTERNAL_d8827a49_4_k_cu_e86d9afc4cuda3std3__45__cpo3endE,@object
	.size		_ZN34_INTERNAL_d8827a49_4_k_cu_e86d9afc4cuda3std3__45__cpo3endE,(_ZN34_INTERNAL_d8827a49_4_k_cu_e86d9afc4cuda3std6ranges3__45__cpo3endE - _ZN34_INTERNAL_d8827a49_4_k_cu_e86d9afc4cuda3std3__45__cpo3endE)
_ZN34_INTERNAL_d8827a49_4_k_cu_e86d9afc4cuda3std3__45__cpo3endE:
	.zero		1
	.type		_ZN34_INTERNAL_d8827a49_4_k_cu_e86d9afc4cuda3std6ranges3__45__cpo3endE,@object
	.size		_ZN34_INTERNAL_d8827a49_4_k_cu_e86d9afc4cuda3std6ranges3__45__cpo3endE,(_ZN34_INTERNAL_d8827a49_4_k_cu_e86d9afc6thrust24THRUST_300001_SM_1000_NS12placeholders2_5E - _ZN34_INTERNAL_d8827a49_4_k_cu_e86d9afc4cuda3std6ranges3__45__cpo3endE)
_ZN34_INTERNAL_d8827a49_4_k_cu_e86d9afc4cuda3std6ranges3__45__cpo3endE:
	.zero		1
	.type		_ZN34_INTERNAL_d8827a49_4_k_cu_e86d9afc6thrust24THRUST_300001_SM_1000_NS12placeholders2_5E,@object
	.size		_ZN34_INTERNAL_d8827a49_4_k_cu_e86d9afc6thrust24THRUST_300001_SM_1000_NS12placeholders2_5E,(_ZN34_INTERNAL_d8827a49_4_k_cu_e86d9afc4cuda3std3__45__cpo4rendE - _ZN34_INTERNAL_d8827a49_4_k_cu_e86d9afc6thrust24THRUST_300001_SM_1000_NS12placeholders2_5E)
_ZN34_INTERNAL_d8827a49_4_k_cu_e86d9afc6thrust24THRUST_300001_SM_1000_NS12placeholders2_5E:
	.zero		1
	.type		_ZN34_INTERNAL_d8827a49_4_k_cu_e86d9afc4cuda3std3__45__cpo4rendE,@object
	.size		_ZN34_INTERNAL_d8827a49_4_k_cu_e86d9afc4cuda3std3__45__cpo4rendE,(_ZN34_INTERNAL_d8827a49_4_k_cu_e86d9afc4cuda3std6ranges3__45__cpo9iter_swapE - _ZN34_INTERNAL_d8827a49_4_k_cu_e86d9afc4cuda3std3__45__cpo4rendE)
_ZN34_INTERNAL_d8827a49_4_k_cu_e86d9afc4cuda3std3__45__cpo4rendE:
	.zero		1
	.type		_ZN34_INTERNAL_d8827a49_4_k_cu_e86d9afc4cuda3std6ranges3__45__cpo9iter_swapE,@object
	.size		_ZN34_INTERNAL_d8827a49_4_k_cu_e86d9afc4cuda3std6ranges3__45__cpo9iter_swapE,(_ZN34_INTERNAL_d8827a49_4_k_cu_e86d9afc4cuda3std3__48unexpectE - _ZN34_INTERNAL_d8827a49_4_k_cu_e86d9afc4cuda3std6ranges3__45__cpo9iter_swapE)
_ZN34_INTERNAL_d8827a49_4_k_cu_e86d9afc4cuda3std6ranges3__45__cpo9iter_swapE:
	.zero		1
	.type		_ZN34_INTERNAL_d8827a49_4_k_cu_e86d9afc4cuda3std3__48unexpectE,@object
	.size		_ZN34_INTERNAL_d8827a49_4_k_cu_e86d9afc4cuda3std3__48unexpectE,(_ZN34_INTERNAL_d8827a49_4_k_cu_e86d9afc6thrust24THRUST_300001_SM_1000_NS8cuda_cub3parE - _ZN34_INTERNAL_d8827a49_4_k_cu_e86d9afc4cuda3std3__48unexpectE)
_ZN34_INTERNAL_d8827a49_4_k_cu_e86d9afc4cuda3std3__48unexpectE:
	.zero		1
	.type		_ZN34_INTERNAL_d8827a49_4_k_cu_e86d9afc6thrust24THRUST_300001_SM_1000_NS8cuda_cub3parE,@object
	.size		_ZN34_INTERNAL_d8827a49_4_k_cu_e86d9afc6thrust24THRUST_300001_SM_1000_NS8cuda_cub3parE,(.L_29 - _ZN34_INTERNAL_d8827a49_4_k_cu_e86d9afc6thrust24THRUST_300001_SM_1000_NS8cuda_cub3parE)
_ZN34_INTERNAL_d8827a49_4_k_cu_e86d9afc6thrust24THRUST_300001_SM_1000_NS8cuda_cub3parE:
	.zero		1
.L_29:


//--------------------- .nv.shared._ZN3cub18CUB_300001_SM_10006detail10radix_sort33DeviceRadixSortExclusiveSumKernelINS1_5radix10policy_hubIiNS0_8NullTypeEyE10Policy1000EyEEvPT0_ --------------------------
	.section	.nv.shared._ZN3cub18CUB_300001_SM_10006detail10radix_sort33DeviceRadixSortExclusiveSumKernelINS1_5radix10policy_hubIiNS0_8NullTypeEyE10Policy1000EyEEvPT0_,"aw",@nobits
	.sectionflags	@""
	.align	16
.nv.shared._ZN3cub18CUB_300001_SM_10006detail10radix_sort33DeviceRadixSortExclusiveSumKernelINS1_5radix10policy_hubIiNS0_8NullTypeEyE10Policy1000EyEEvPT0_:
	.zero		3360


//--------------------- .nv.shared._ZN3cub18CUB_300001_SM_10006detail10radix_sort30DeviceRadixSortHistogramKernelINS1_5radix10policy_hubIiNS0_8NullTypeEyE10Policy1000ELNS0_9SortOrderE0EiyNS1_21identity_decomposer_tEEEvPT2_PKT1_SB_iiT3_ --------------------------
	.section	.nv.shared._ZN3cub18CUB_300001_SM_10006detail10radix_sort30DeviceRadixSortHistogramKernelINS1_5radix10policy_hubIiNS0_8NullTypeEyE10Policy1000ELNS0_9SortOrderE0EiyNS1_21identity_decomposer_tEEEvPT2_PKT1_SB_iiT3_,"aw",@nobits
	.sectionflags	@""
	.align	16
.nv.shared._ZN3cub18CUB_300001_SM_10006detail10radix_sort30DeviceRadixSortHistogramKernelINS1_5radix10policy_hubIiNS0_8NullTypeEyE10Policy1000ELNS0_9SortOrderE0EiyNS1_21identity_decomposer_tEEEvPT2_PKT1_SB_iiT3_:
	.zero		5120


//--------------------- .nv.shared._ZN3cub18CUB_300001_SM_10006detail10radix_sort31DeviceRadixSortSingleTileKernelINS1_5radix10policy_hubIiNS0_8NullTypeEyE10Policy1000ELNS0_9SortOrderE0EiS6_yNS1_21identity_decomposer_tEEEvPKT1_PSB_PKT2_PSF_T3_iiT4_ --------------------------
	.section	.nv.shared._ZN3cub18CUB_300001_SM_10006detail10radix_sort31DeviceRadixSortSingleTileKernelINS1_5radix10policy_hubIiNS0_8NullTypeEyE10Policy1000ELNS0_9SortOrderE0EiS6_yNS1_21identity_decomposer_tEEEvPKT1_PSB_PKT2_PSF_T3_iiT4_,"aw",@nobits
	.sectionflags	@""
	.align	16
.nv.shared._ZN3cub18CUB_300001_SM_10006detail10radix_sort31DeviceRadixSortSingleTileKernelINS1_5radix10policy_hubIiNS0_8NullTypeEyE10Policy1000ELNS0_9SortOrderE0EiS6_yNS1_21identity_decomposer_tEEEvPKT1_PSB_PKT2_PSF_T3_iiT4_:
	.zero		34880


//--------------------- .nv.shared._ZN3cub18CUB_300001_SM_10006detail11EmptyKernelIvEEvv --------------------------
	.section	.nv.shared._ZN3cub18CUB_300001_SM_10006detail11EmptyKernelIvEEvv,"aw",@nobits
	.sectionflags	@""
	.align	16
	.zero		1024


//--------------------- .nv.shared._Z27bitonicGlobalMergeOptimizedPiiii --------------------------
	.section	.nv.shared._Z27bitonicGlobalMergeOptimizedPiiii,"aw",@nobits
	.sectionflags	@""
	.align	16
	.zero		1024


//--------------------- .nv.shared._Z22bitonicSharedMultiStepPiii --------------------------
	.section	.nv.shared._Z22bitonicSharedMultiStepPiii,"aw",@nobits
	.sectionflags	@""
	.align	16
	.zero		1024


//--------------------- .nv.shared._Z19bitonicSharedKernelPii --------------------------
	.section	.nv.shared._Z19bitonicSharedKernelPii,"aw",@nobits
	.sectionflags	@""
	.align	16
	.zero		1024


//--------------------- .nv.constant0._ZN3cub18CUB_300001_SM_10006detail10radix_sort29DeviceRadixSortOnesweepKernelINS1_5radix10policy_hubIiNS0_8NullTypeEyE10Policy1000ELNS0_9SortOrderE0EiS6_yiiNS1_21identity_decomposer_tEEEvPT5_SC_PT3_PKSD_PT1_PKSH_PT2_PKSL_T4_iiT6_ --------------------------
	.section	.nv.constant0._ZN3cub18CUB_300001_SM_10006detail10radix_sort29DeviceRadixSortOnesweepKernelINS1_5radix10policy_hubIiNS0_8NullTypeEyE10Policy1000ELNS0_9SortOrderE0EiS6_yiiNS1_21identity_decomposer_tEEEvPT5_SC_PT3_PKSD_PT1_PKSH_PT2_PKSL_T4_iiT6_,"a",@progbits
	.sectionflags	@""
	.align	4
.nv.constant0._ZN3cub18CUB_300001_SM_10006detail10radix_sort29DeviceRadixSortOnesweepKernelINS1_5radix10policy_hubIiNS0_8NullTypeEyE10Policy1000ELNS0_9SortOrderE0EiS6_yiiNS1_21identity_decomposer_tEEEvPT5_SC_PT3_PKSD_PT1_PKSH_PT2_PKSL_T4_iiT6_:
	.zero		973


//--------------------- .nv.constant0._ZN3cub18CUB_300001_SM_10006detail10radix_sort33DeviceRadixSortExclusiveSumKernelINS1_5radix10policy_hubIiNS0_8NullTypeEyE10Policy1000EyEEvPT0_ --------------------------
	.section	.nv.constant0._ZN3cub18CUB_300001_SM_10006detail10radix_sort33DeviceRadixSortExclusiveSumKernelINS1_5radix10policy_hubIiNS0_8NullTypeEyE10Policy1000EyEEvPT0_,"a",@progbits
	.sectionflags	@""
	.align	4
.nv.constant0._ZN3cub18CUB_300001_SM_10006detail10radix_sort33DeviceRadixSortExclusiveSumKernelINS1_5radix10policy_hubIiNS0_8NullTypeEyE10Policy1000EyEEvPT0_:
	.zero		904


//--------------------- .nv.constant0._ZN3cub18CUB_300001_SM_10006detail10radix_sort30DeviceRadixSortHistogramKernelINS1_5radix10policy_hubIiNS0_8NullTypeEyE10Policy1000ELNS0_9SortOrderE0EiyNS1_21identity_decomposer_tEEEvPT2_PKT1_SB_iiT3_ --------------------------
	.section	.nv.constant0._ZN3cub18CUB_300001_SM_10006detail10radix_sort30DeviceRadixSortHistogramKernelINS1_5radix10policy_hubIiNS0_8NullTypeEyE10Policy1000ELNS0_9SortOrderE0EiyNS1_21identity_decomposer_tEEEvPT2_PKT1_SB_iiT3_,"a",@progbits
	.sectionflags	@""
	.align	4
.nv.constant0._ZN3cub18CUB_300001_SM_10006detail10radix_sort30DeviceRadixSortHistogramKernelINS1_5radix10policy_hubIiNS0_8NullTypeEyE10Policy1000ELNS0_9SortOrderE0EiyNS1_21identity_decomposer_tEEEvPT2_PKT1_SB_iiT3_:
	.zero		929


//--------------------- .nv.constant0._ZN3cub18CUB_300001_SM_10006detail10radix_sort31DeviceRadixSortSingleTileKernelINS1_5radix10policy_hubIiNS0_8NullTypeEyE10Policy1000ELNS0_9SortOrderE0EiS6_yNS1_21identity_decomposer_tEEEvPKT1_PSB_PKT2_PSF_T3_iiT4_ --------------------------
	.section	.nv.constant0._ZN3cub18CUB_300001_SM_10006detail10radix_sort31DeviceRadixSortSingleTileKernelINS1_5radix10policy_hubIiNS0_8NullTypeEyE10Policy1000ELNS0_9SortOrderE0EiS6_yNS1_21identity_decomposer_tEEEvPKT1_PSB_PKT2_PSF_T3_iiT4_,"a",@progbits
	.sectionflags	@""
	.align	4
.nv.constant0._ZN3cub18CUB_300001_SM_10006detail10radix_sort31DeviceRadixSortSingleTileKernelINS1_5radix10policy_hubIiNS0_8NullTypeEyE10Policy1000ELNS0_9SortOrderE0EiS6_yNS1_21identity_decomposer_tEEEvPKT1_PSB_PKT2_PSF_T3_iiT4_:
	.zero		945


//--------------------- .nv.constant0._ZN3cub18CUB_300001_SM_10006detail11EmptyKernelIvEEvv --------------------------
	.section	.nv.constant0._ZN3cub18CUB_300001_SM_10006detail11EmptyKernelIvEEvv,"a",@progbits
	.sectionflags	@""
	.align	4
.nv.constant0._ZN3cub18CUB_300001_SM_10006detail11EmptyKernelIvEEvv:
	.zero		896


//--------------------- .nv.constant0._Z27bitonicGlobalMergeOptimizedPiiii --------------------------
	.section	.nv.constant0._Z27bitonicGlobalMergeOptimizedPiiii,"a",@progbits
	.sectionflags	@""
	.align	4
.nv.constant0._Z27bitonicGlobalMergeOptimizedPiiii:
	.zero		916


//--------------------- .nv.constant0._Z22bitonicSharedMultiStepPiii --------------------------
	.section	.nv.constant0._Z22bitonicSharedMultiStepPiii,"a",@progbits
	.sectionflags	@""
	.align	4
.nv.constant0._Z22bitonicSharedMultiStepPiii:
	.zero		912


//--------------------- .nv.constant0._Z19bitonicSharedKernelPii --------------------------
	.section	.nv.constant0._Z19bitonicSharedKernelPii,"a",@progbits
	.sectionflags	@""
	.align	4
.nv.constant0._Z19bitonicSharedKernelPii:
	.zero		908


//--------------------- SYMBOLS --------------------------

	.type		.nv.reservedSmem.offset0,@object
	.size		.nv.reservedSmem.offset0,0x4
	.type		.nv.reservedSmem.cap,@object
	.size		.nv.reservedSmem.cap,0x4
